	.target	sm_90a

	.elftype	@"ET_EXEC"


//--------------------- .note.nv.tkinfo           --------------------------
	.section	.note.nv.tkinfo,"",@"SHT_NOTE"
	.sectionflags	@"SHF_NOTE_NV_TKINFO"
	.tkinfo
        /*0018*/ 	.word	0x00000002
        /*0030*/ 	.string	""
        /*0030*/ 	.string	"ptxas"
        /*0030*/ 	.string	"Cuda compilation tools, release 13.0, V13.0.88"
        /*0030*/ 	.string	"Build cuda_13.0.r13.0/compiler.36424714_0"
        /*0030*/ 	.string	"-v  -suppress-debug-info  -lineinfo  -arch sm_90a "



//--------------------- .note.nv.cuinfo           --------------------------
	.section	.note.nv.cuinfo,"",@"SHT_NOTE"
	.sectionflags	@"SHF_NOTE_NV_CUINFO"
        /*0018*/ 	.short	0x0002
        /*001a*/ 	.short	0x005a
        /*001c*/ 	.short	0x0082
	.zero		2


//--------------------- .nv.info                  --------------------------
	.section	.nv.info,"",@"SHT_CUDA_INFO"
	.align	4


	//----- nvinfo : EIATTR_REGCOUNT
	.align		4
        /*0000*/ 	.byte	0x04, 0x2f
        /*0002*/ 	.short	(.L_1 - .L_0)
	.align		4
.L_0:
        /*0004*/ 	.word	index@(matmul_kernel)
        /*0008*/ 	.word	0x000000ff


	//----- nvinfo : EIATTR_FRAME_SIZE
	.align		4
.L_1:
        /*000c*/ 	.byte	0x04, 0x11
        /*000e*/ 	.short	(.L_3 - .L_2)
	.align		4
.L_2:
        /*0010*/ 	.word	index@(matmul_kernel)
        /*0014*/ 	.word	0x000038f8


	//----- nvinfo : EIATTR_MIN_STACK_SIZE
	.align		4
.L_3:
        /*0018*/ 	.byte	0x04, 0x12
        /*001a*/ 	.short	(.L_5 - .L_4)
	.align		4
.L_4:
        /*001c*/ 	.word	index@(matmul_kernel)
        /*0020*/ 	.word	0x000038f8
.L_5:


//--------------------- .nv.compat                --------------------------
	.section	.nv.compat,"",@"SHT_CUDA_COMPAT_INFO"
	.align	4
        /*0000*/ 	.byte	0x02, 0x09, 0x01, 0x00, 0x02, 0x02, 0x04, 0x00, 0x02, 0x05, 0x05, 0x00, 0x03, 0x07, 0x01, 0x01
        /*0010*/ 	.byte	0x02, 0x03, 0x00, 0x00, 0x02, 0x06, 0x01, 0x00, 0x04, 0x0b, 0x08, 0x00, 0x00, 0x00, 0x00, 0x00
        /*0020*/ 	.byte	0x00, 0x00, 0x00, 0x00


//--------------------- .nv.info.matmul_kernel    --------------------------
	.section	.nv.info.matmul_kernel,"",@"SHT_CUDA_INFO"
	.sectionflags	@""
	.align	4


	//----- nvinfo : EIATTR_CUDA_API_VERSION
	.align		4
        /*0000*/ 	.byte	0x04, 0x37
        /*0002*/ 	.short	(.L_7 - .L_6)
.L_6:
        /*0004*/ 	.word	0x00000082


	//----- nvinfo : EIATTR_KPARAM_INFO
	.align		4
.L_7:
        /*0008*/ 	.byte	0x04, 0x17
        /*000a*/ 	.short	(.L_9 - .L_8)
.L_8:
        /*000c*/ 	.word	0x00000000
        /*0010*/ 	.short	0x000d
        /*0012*/ 	.short	0x0048
        /*0014*/ 	.byte	0x00, 0xf4, 0x21, 0x00


	//----- nvinfo : EIATTR_KPARAM_INFO
	.align		4
.L_9:
        /*0018*/ 	.byte	0x04, 0x17
        /*001a*/ 	.short	(.L_11 - .L_10)
.L_10:
        /*001c*/ 	.word	0x00000000
        /*0020*/ 	.short	0x000c
        /*0022*/ 	.short	0x0040
        /*0024*/ 	.byte	0x00, 0xf4, 0x21, 0x00


	//----- nvinfo : EIATTR_KPARAM_INFO
	.align		4
.L_11:
        /*0028*/ 	.byte	0x04, 0x17
        /*002a*/ 	.short	(.L_13 - .L_12)
.L_12:
        /*002c*/ 	.word	0x00000000
        /*0030*/ 	.short	0x000b
        /*0032*/ 	.short	0x0038
        /*0034*/ 	.byte	0x00, 0xf0, 0x11, 0x00


	//----- nvinfo : EIATTR_KPARAM_INFO
	.align		4
.L_13:
        /*0038*/ 	.byte	0x04, 0x17
        /*003a*/ 	.short	(.L_15 - .L_14)
.L_14:
        /*003c*/ 	.word	0x00000000
        /*0040*/ 	.short	0x000a
        /*0042*/ 	.short	0x0034
        /*0044*/ 	.byte	0x00, 0xf0, 0x11, 0x00


	//----- nvinfo : EIATTR_KPARAM_INFO
	.align		4
.L_15:
        /*0048*/ 	.byte	0x04, 0x17
        /*004a*/ 	.short	(.L_17 - .L_16)
.L_16:
        /*004c*/ 	.word	0x00000000
        /*0050*/ 	.short	0x0009
        /*0052*/ 	.short	0x0030
        /*0054*/ 	.byte	0x00, 0xf0, 0x11, 0x00


	//----- nvinfo : EIATTR_KPARAM_INFO
	.align		4
.L_17:
        /*0058*/ 	.byte	0x04, 0x17
        /*005a*/ 	.short	(.L_19 - .L_18)
.L_18:
        /*005c*/ 	.word	0x00000000
        /*0060*/ 	.short	0x0008
        /*0062*/ 	.short	0x002c
        /*0064*/ 	.byte	0x00, 0xf0, 0x11, 0x00


	//----- nvinfo : EIATTR_KPARAM_INFO
	.align		4
.L_19:
        /*0068*/ 	.byte	0x04, 0x17
        /*006a*/ 	.short	(.L_21 - .L_20)
.L_20:
        /*006c*/ 	.word	0x00000000
        /*0070*/ 	.short	0x0007
        /*0072*/ 	.short	0x0028
        /*0074*/ 	.byte	0x00, 0xf0, 0x11, 0x00


	//----- nvinfo : EIATTR_KPARAM_INFO
	.align		4
.L_21:
        /*0078*/ 	.byte	0x04, 0x17
        /*007a*/ 	.short	(.L_23 - .L_22)
.L_22:
        /*007c*/ 	.word	0x00000000
        /*0080*/ 	.short	0x0006
        /*0082*/ 	.short	0x0024
        /*0084*/ 	.byte	0x00, 0xf0, 0x11, 0x00


	//----- nvinfo : EIATTR_KPARAM_INFO
	.align		4
.L_23:
        /*0088*/ 	.byte	0x04, 0x17
        /*008a*/ 	.short	(.L_25 - .L_24)
.L_24:
        /*008c*/ 	.word	0x00000000
        /*0090*/ 	.short	0x0005
        /*0092*/ 	.short	0x0020
        /*0094*/ 	.byte	0x00, 0xf0, 0x11, 0x00


	//----- nvinfo : EIATTR_KPARAM_INFO
	.align		4
.L_25:
        /*0098*/ 	.byte	0x04, 0x17
        /*009a*/ 	.short	(.L_27 - .L_26)
.L_26:
        /*009c*/ 	.word	0x00000000
        /*00a0*/ 	.short	0x0004
        /*00a2*/ 	.short	0x001c
        /*00a4*/ 	.byte	0x00, 0xf0, 0x11, 0x00


	//----- nvinfo : EIATTR_KPARAM_INFO
	.align		4
.L_27:
        /*00a8*/ 	.byte	0x04, 0x17
        /*00aa*/ 	.short	(.L_29 - .L_28)
.L_28:
        /*00ac*/ 	.word	0x00000000
        /*00b0*/ 	.short	0x0003
        /*00b2*/ 	.short	0x0018
        /*00b4*/ 	.byte	0x00, 0xf0, 0x11, 0x00


	//----- nvinfo : EIATTR_KPARAM_INFO
	.align		4
.L_29:
        /*00b8*/ 	.byte	0x04, 0x17
        /*00ba*/ 	.short	(.L_31 - .L_30)
.L_30:
        /*00bc*/ 	.word	0x00000000
        /*00c0*/ 	.short	0x0002
        /*00c2*/ 	.short	0x0010
        /*00c4*/ 	.byte	0x00, 0xf4, 0x21, 0x00


	//----- nvinfo : EIATTR_KPARAM_INFO
	.align		4
.L_31:
        /*00c8*/ 	.byte	0x04, 0x17
        /*00ca*/ 	.short	(.L_33 - .L_32)
.L_32:
        /*00cc*/ 	.word	0x00000000
        /*00d0*/ 	.short	0x0001
        /*00d2*/ 	.short	0x0008
        /*00d4*/ 	.byte	0x00, 0xf4, 0x21, 0x00


	//----- nvinfo : EIATTR_KPARAM_INFO
	.align		4
.L_33:
        /*00d8*/ 	.byte	0x04, 0x17
        /*00da*/ 	.short	(.L_35 - .L_34)
.L_34:
        /*00dc*/ 	.word	0x00000000
        /*00e0*/ 	.short	0x0000
        /*00e2*/ 	.short	0x0000
        /*00e4*/ 	.byte	0x00, 0xf4, 0x21, 0x00


	//----- nvinfo : EIATTR_SPARSE_MMA_MASK
	.align		4
.L_35:
        /*00e8*/ 	.byte	0x03, 0x50
        /*00ea*/ 	.short	0x0000


	//----- nvinfo : EIATTR_MAXREG_COUNT
	.align		4
        /*00ec*/ 	.byte	0x03, 0x1b
        /*00ee*/ 	.short	0x00ff


	//----- nvinfo : EIATTR_NUM_BARRIERS
	.align		4
        /*00f0*/ 	.byte	0x02, 0x4c
        /*00f2*/ 	.byte	0x01
	.zero		1


	//----- nvinfo : EIATTR_ANNOTATIONS
	.align		4
        /*00f4*/ 	.byte	0x04, 0x55
        /*00f6*/ 	.short	(.L_37 - .L_36)


	//   ....[0]....
.L_36:
        /*00f8*/ 	.word	0x00000001
        /*00fc*/ 	.byte	0x40, 0x05, 0x00, 0x00, 0x01, 0x00, 0x00, 0x00, 0x70, 0x05, 0x00, 0x00, 0x01, 0x00, 0x00, 0x00
        /* <DEDUP_REMOVED lines=839> */
        /*357c*/ 	.byte	0x20, 0xe5, 0x01, 0x00, 0x01, 0x00, 0x00, 0x00, 0x40, 0xe5, 0x01, 0x00


	//----- nvinfo : EIATTR_MERCURY_ISA_VERSION
	.align		4
.L_37:
        /*3588*/ 	.byte	0x03, 0x5f
        /*358a*/ 	.short	0x0101


	//----- nvinfo : EIATTR_EXIT_INSTR_OFFSETS
	.align		4
        /*358c*/ 	.byte	0x04, 0x1c
        /*358e*/ 	.short	(.L_39 - .L_38)


	//   ....[0]....
.L_38:
        /*3590*/ 	.word	0x000cc120


	//   ....[1]....
        /*3594*/ 	.word	0x000cc150


	//----- nvinfo : EIATTR_REQNTID
	.align		4
.L_39:
        /*3598*/ 	.byte	0x04, 0x10
        /*359a*/ 	.short	(.L_41 - .L_40)
.L_40:
        /*359c*/ 	.word	0x00000080
        /*35a0*/ 	.word	0x00000001
        /*35a4*/ 	.word	0x00000001


	//----- nvinfo : EIATTR_CBANK_PARAM_SIZE
	.align		4
.L_41:
        /*35a8*/ 	.byte	0x03, 0x19
        /*35aa*/ 	.short	0x0050


	//----- nvinfo : EIATTR_PARAM_CBANK
	.align		4
        /*35ac*/ 	.byte	0x04, 0x0a
        /*35ae*/ 	.short	(.L_43 - .L_42)
	.align		4
.L_42:
        /*35b0*/ 	.word	index@(.nv.constant0.matmul_kernel)
        /*35b4*/ 	.short	0x0210
        /*35b6*/ 	.short	0x0050


	//----- nvinfo : EIATTR_SW_WAR
	.align		4
.L_43:
        /*35b8*/ 	.byte	0x04, 0x36
        /*35ba*/ 	.short	(.L_45 - .L_44)
.L_44:
        /*35bc*/ 	.word	0x00000008
.L_45:


//--------------------- .nv.callgraph             --------------------------
	.section	.nv.callgraph,"",@"SHT_CUDA_CALLGRAPH"
	.align	4
	.sectionentsize	8
	.align		4
        /*0000*/ 	.word	0x00000000
	.align		4
        /*0004*/ 	.word	0xffffffff
	.align		4
        /*0008*/ 	.word	0x00000000
	.align		4
        /*000c*/ 	.word	0xfffffffe
	.align		4
        /*0010*/ 	.word	0x00000000
	.align		4
        /*0014*/ 	.word	0xfffffffd
	.align		4
        /*0018*/ 	.word	0x00000000
	.align		4
        /*001c*/ 	.word	0xfffffffc


//--------------------- .text.matmul_kernel       --------------------------
	.section	.text.matmul_kernel,"ax",@progbits
	.align	128
        .global         matmul_kernel
        .type           matmul_kernel,@function
        .size           matmul_kernel,(.L_x_4 - matmul_kernel)
        .other          matmul_kernel,@"STO_CUDA_ENTRY STV_DEFAULT"
matmul_kernel:
.text.matmul_kernel:
[----:B------:R-:W0:Y:S08]  /*0000*/  LDC R1, c[0x0][0x28] ;  /* 0x00000a00ff017b82 */ /* 0x000e300000000800 */
[----:B------:R-:W1:Y:S01]  /*0010*/  LDC.64 R4, c[0x0][0x228] ;  /* 0x00008a00ff047b82 */ /* 0x000e620000000a00 */
[----:B------:R-:W2:Y:S01]  /*0020*/  S2R R7, SR_CTAID.X ;  /* 0x0000000000077919 */ /* 0x000ea20000002500 */
[----:B0-----:R-:W-:Y:S01]  /*0030*/  VIADD R1, R1, 0xffffc708 ;  /* 0xffffc70801017836 */ /* 0x001fe20000000000 */
[----:B------:R-:W-:Y:S01]  /*0040*/  UMOV UR4, 0x400 ;  /* 0x0000040000047882 */ /* 0x000fe20000000000 */
[----:B------:R-:W-:Y:S01]  /*0050*/  ULDC.64 UR10, c[0x0][0x208] ;  /* 0x00008200000a7ab9 */ /* 0x000fe20000000a00 */
[----:B------:R-:W0:Y:S03]  /*0060*/  S2R R126, SR_TID.X ;  /* 0x00000000007e7919 */ /* 0x000e260000002100 */
[----:B------:R-:W3:Y:S01]  /*0070*/  S2UR UR5, SR_CgaCtaId ;  /* 0x00000000000579c3 */ /* 0x000ee20000008800 */
[----:B-1----:R-:W-:-:S05]  /*0080*/  VIADD R0, R5, 0x1ff ;  /* 0x000001ff05007836 */ /* 0x002fca0000000000 */
[----:B------:R-:W-:Y:S01]  /*0090*/  SHF.R.S32.HI R3, RZ, 0x1f, R0 ;  /* 0x0000001fff037819 */ /* 0x000fe20000011400 */
[----:B---3--:R-:W-:-:S03]  /*00a0*/  ULEA UR4, UR5, UR4, 0x18 ;  /* 0x0000000405047291 */ /* 0x008fc6000f8ec03f */
[----:B------:R-:W-:Y:S02]  /*00b0*/  LEA.HI R3, R3, R0, RZ, 0x9 ;  /* 0x0000000003037211 */ /* 0x000fe400078f48ff */
[----:B--2---:R-:W-:Y:S02]  /*00c0*/  IABS R10, R7 ;  /* 0x00000007000a7213 */ /* 0x004fe40000000000 */
[----:B------:R-:W-:Y:S02]  /*00d0*/  SHF.R.S32.HI R3, RZ, 0x9, R3 ;  /* 0x00000009ff037819 */ /* 0x000fe40000011403 */
[----:B0-----:R-:W-:-:S03]  /*00e0*/  LOP3.LUT R29, R126, 0x7f, RZ, 0xc0, !PT ;  /* 0x0000007f7e1d7812 */ /* 0x001fc600078ec0ff */
[----:B------:R-:W-:-:S05]  /*00f0*/  IMAD.SHL.U32 R6, R3, 0x8, RZ ;  /* 0x0000000803067824 */ /* 0x000fca00078e00ff */
[-C--:B------:R-:W-:Y:S02]  /*0100*/  IABS R9, R6.reuse ;  /* 0x0000000600097213 */ /* 0x080fe40000000000 */
[----:B------:R-:W-:Y:S02]  /*0110*/  IABS R12, R6 ;  /* 0x00000006000c7213 */ /* 0x000fe40000000000 */
[----:B------:R-:W0:Y:S08]  /*0120*/  I2F.RP R0, R9 ;  /* 0x0000000900007306 */ /* 0x000e300000209400 */
[----:B0-----:R-:W0:Y:S02]  /*0130*/  MUFU.RCP R0, R0 ;  /* 0x0000000000007308 */ /* 0x001e240000001000 */
[----:B0-----:R-:W-:-:S02]  /*0140*/  VIADD R2, R0, 0xffffffe ;  /* 0x0ffffffe00027836 */ /* 0x001fc40000000000 */
[----:B------:R-:W-:-:S04]  /*0150*/  IMAD.MOV R0, RZ, RZ, -R12 ;  /* 0x000000ffff007224 */ /* 0x000fc800078e0a0c */
[----:B------:R0:W1:Y:S02]  /*0160*/  F2I.FTZ.U32.TRUNC.NTZ R3, R2 ;  /* 0x0000000200037305 */ /* 0x000064000021f000 */
[----:B0-----:R-:W-:Y:S02]  /*0170*/  IMAD.MOV.U32 R2, RZ, RZ, RZ ;  /* 0x000000ffff027224 */ /* 0x001fe400078e00ff */
[----:B-1----:R-:W-:-:S04]  /*0180*/  IMAD.MOV R8, RZ, RZ, -R3 ;  /* 0x000000ffff087224 */ /* 0x002fc800078e0a03 */
[----:B------:R-:W-:Y:S02]  /*0190*/  IMAD R11, R8, R9, RZ ;  /* 0x00000009080b7224 */ /* 0x000fe400078e02ff */
[----:B------:R-:W-:Y:S02]  /*01a0*/  IMAD.MOV.U32 R8, RZ, RZ, R10 ;  /* 0x000000ffff087224 */ /* 0x000fe400078e000a */
[----:B------:R-:W-:-:S06]  /*01b0*/  IMAD.HI.U32 R3, R3, R11, R2 ;  /* 0x0000000b03037227 */ /* 0x000fcc00078e0002 */
[----:B------:R-:W-:-:S04]  /*01c0*/  IMAD.HI.U32 R3, R3, R8, RZ ;  /* 0x0000000803037227 */ /* 0x000fc800078e00ff */
[----:B------:R-:W-:-:S05]  /*01d0*/  IMAD R0, R3, R0, R8 ;  /* 0x0000000003007224 */ /* 0x000fca00078e0208 */
[----:B------:R-:W-:-:S13]  /*01e0*/  ISETP.GT.U32.AND P1, PT, R9, R0, PT ;  /* 0x000000000900720c */ /* 0x000fda0003f24070 */
[----:B------:R-:W-:Y:S02]  /*01f0*/  @!P1 IMAD.IADD R0, R0, 0x1, -R9 ;  /* 0x0000000100009824 */ /* 0x000fe400078e0a09 */
[----:B------:R-:W-:Y:S01]  /*0200*/  @!P1 VIADD R3, R3, 0x1 ;  /* 0x0000000103039836 */ /* 0x000fe20000000000 */
[----:B------:R-:W-:Y:S02]  /*0210*/  ISETP.NE.AND P1, PT, R6, RZ, PT ;  /* 0x000000ff0600720c */ /* 0x000fe40003f25270 */
[----:B------:R-:W-:Y:S02]  /*0220*/  ISETP.GE.U32.AND P0, PT, R0, R9, PT ;  /* 0x000000090000720c */ /* 0x000fe40003f06070 */
[----:B------:R-:W-:-:S04]  /*0230*/  LOP3.LUT R0, R7, R6, RZ, 0x3c, !PT ;  /* 0x0000000607007212 */ /* 0x000fc800078e3cff */
[----:B------:R-:W-:Y:S01]  /*0240*/  ISETP.GE.AND P2, PT, R0, RZ, PT ;  /* 0x000000ff0000720c */ /* 0x000fe20003f46270 */
[----:B------:R-:W-:-:S06]  /*0250*/  VIADD R0, R4, 0xff ;  /* 0x000000ff04007836 */ /* 0x000fcc0000000000 */
[----:B------:R-:W-:-:S04]  /*0260*/  @P0 VIADD R3, R3, 0x1 ;  /* 0x0000000103030836 */ /* 0x000fc80000000000 */
[----:B------:R-:W-:Y:S01]  /*0270*/  IMAD.MOV.U32 R2, RZ, RZ, R3 ;  /* 0x000000ffff027224 */ /* 0x000fe200078e0003 */
[----:B------:R-:W-:-:S03]  /*0280*/  SHF.R.S32.HI R3, RZ, 0x1f, R0 ;  /* 0x0000001fff037819 */ /* 0x000fc60000011400 */
[----:B------:R-:W-:Y:S01]  /*0290*/  @!P2 IMAD.MOV R2, RZ, RZ, -R2 ;  /* 0x000000ffff02a224 */ /* 0x000fe200078e0a02 */
[----:B------:R-:W-:Y:S02]  /*02a0*/  @!P1 LOP3.LUT R2, RZ, R6, RZ, 0x33, !PT ;  /* 0x00000006ff029212 */ /* 0x000fe400078e33ff */
[----:B------:R-:W-:-:S03]  /*02b0*/  LEA.HI R3, R3, R0, RZ, 0x8 ;  /* 0x0000000003037211 */ /* 0x000fc600078f40ff */
[----:B------:R-:W-:Y:S02]  /*02c0*/  IMAD.SHL.U32 R8, R2, 0x8, RZ ;  /* 0x0000000802087824 */ /* 0x000fe400078e00ff */
[----:B------:R-:W-:-:S03]  /*02d0*/  IMAD.MOV R2, RZ, RZ, -R2 ;  /* 0x000000ffff027224 */ /* 0x000fc600078e0a02 */
[----:B------:R-:W-:Y:S01]  /*02e0*/  LEA.HI.SX32 R3, R3, -R8, 0x18 ;  /* 0x8000000803037211 */ /* 0x000fe200078fc2ff */
[----:B------:R-:W-:-:S03]  /*02f0*/  IMAD R10, R6, R2, R7 ;  /* 0x00000002060a7224 */ /* 0x000fc600078e0207 */
[----:B------:R-:W-:-:S04]  /*0300*/  VIMNMX R13, R3, 0x8, PT ;  /* 0x00000008030d7848 */ /* 0x000fc80003fe0100 */
[-C--:B------:R-:W-:Y:S02]  /*0310*/  IABS R9, R13.reuse ;  /* 0x0000000d00097213 */ /* 0x080fe40000000000 */
[----:B------:R-:W-:Y:S02]  /*0320*/  IABS R6, R13 ;  /* 0x0000000d00067213 */ /* 0x000fe40000000000 */
[----:B------:R-:W0:Y:S08]  /*0330*/  I2F.RP R0, R9 ;  /* 0x0000000900007306 */ /* 0x000e300000209400 */
[----:B0-----:R-:W0:Y:S02]  /*0340*/  MUFU.RCP R0, R0 ;  /* 0x0000000000007308 */ /* 0x001e240000001000 */
[----:B0-----:R-:W-:-:S02]  /*0350*/  VIADD R3, R0, 0xffffffe ;  /* 0x0ffffffe00037836 */ /* 0x001fc40000000000 */
[----:B------:R-:W-:-:S04]  /*0360*/  IMAD.MOV R0, RZ, RZ, -R6 ;  /* 0x000000ffff007224 */ /* 0x000fc800078e0a06 */
[----:B------:R-:W0:Y:S02]  /*0370*/  F2I.FTZ.U32.TRUNC.NTZ R3, R3 ;  /* 0x0000000300037305 */ /* 0x000e24000021f000 */
[----:B0-----:R-:W-:-:S04]  /*0380*/  IMAD.MOV R11, RZ, RZ, -R3 ;  /* 0x000000ffff0b7224 */ /* 0x001fc800078e0a03 */
[----:B------:R-:W-:Y:S01]  /*0390*/  IMAD.MOV.U32 R2, RZ, RZ, R11 ;  /* 0x000000ffff027224 */ /* 0x000fe200078e000b */
[----:B------:R-:W-:-:S03]  /*03a0*/  IABS R11, R10 ;  /* 0x0000000a000b7213 */ /* 0x000fc60000000000 */
[----:B------:R-:W-:Y:S02]  /*03b0*/  IMAD R7, R2, R9, RZ ;  /* 0x0000000902077224 */ /* 0x000fe400078e02ff */
[----:B------:R-:W-:-:S04]  /*03c0*/  IMAD.MOV.U32 R2, RZ, RZ, RZ ;  /* 0x000000ffff027224 */ /* 0x000fc800078e00ff */
        /* <DEDUP_REMOVED lines=9> */
[----:B------:R-:W-:Y:S02]  /*0460*/  ISETP.GE.AND P2, PT, R0, RZ, PT ;  /* 0x000000ff0000720c */ /* 0x000fe40003f46270 */
[----:B------:R-:W0:Y:S05]  /*0470*/  LDC R0, c[0x0][0x230] ;  /* 0x00008c00ff007b82 */ /* 0x000e2a0000000800 */
[----:B------:R-:W-:-:S06]  /*0480*/  @P0 VIADD R2, R2, 0x1 ;  /* 0x0000000102020836 */ /* 0x000fcc0000000000 */
[----:B------:R-:W-:Y:S01]  /*0490*/  @!P2 IMAD.MOV R2, RZ, RZ, -R2 ;  /* 0x000000ffff02a224 */ /* 0x000fe200078e0a02 */
[----:B------:R-:W-:-:S05]  /*04a0*/  @!P1 LOP3.LUT R2, RZ, R13, RZ, 0x33, !PT ;  /* 0x0000000dff029212 */ /* 0x000fca00078e33ff */
[----:B------:R-:W-:-:S04]  /*04b0*/  IMAD.MOV R6, RZ, RZ, -R2 ;  /* 0x000000ffff067224 */ /* 0x000fc800078e0a02 */
[----:B------:R-:W-:Y:S02]  /*04c0*/  IMAD R6, R13, R6, R10 ;  /* 0x000000060d067224 */ /* 0x000fe400078e020a */
[----:B0-----:R-:W-:Y:S02]  /*04d0*/  VIADD R14, R0, 0x7f ;  /* 0x0000007f000e7836 */ /* 0x001fe40000000000 */
[----:B------:R-:W-:Y:S02]  /*04e0*/  IMAD.SHL.U32 R0, R2, 0x200, RZ ;  /* 0x0000020002007824 */ /* 0x000fe400078e00ff */
[----:B------:R-:W-:Y:S01]  /*04f0*/  IMAD.IADD R6, R8, 0x1, R6 ;  /* 0x0000000108067824 */ /* 0x000fe200078e0206 */
[----:B------:R-:W-:Y:S01]  /*0500*/  ISETP.GT.AND P0, PT, R14, 0x7f, PT ;  /* 0x0000007f0e00780c */ /* 0x000fe20003f04270 */
[C---:B------:R-:W-:Y:S02]  /*0510*/  VIADD R3, R0.reuse, 0x1 ;  /* 0x0000000100037836 */ /* 0x040fe40000000000 */
[----:B------:R-:W-:-:S02]  /*0520*/  VIADD R2, R0, 0x2 ;  /* 0x0000000200027836 */ /* 0x000fc40000000000 */
[C---:B------:R-:W-:Y:S01]  /*0530*/  VIADD R7, R0.reuse, 0x3 ;  /* 0x0000000300077836 */ /* 0x040fe20000000000 */
[----:B------:R0:W-:Y:S01]  /*0540*/  STL [R1+0x800], R3 ;  /* 0x0008000301007387 */ /* 0x0001e20000100800 */
[C---:B------:R-:W-:Y:S02]  /*0550*/  VIADD R8, R0.reuse, 0xe4 ;  /* 0x000000e400087836 */ /* 0x040fe40000000000 */
[----:B------:R-:W-:Y:S01]  /*0560*/  VIADD R9, R0, 0x108 ;  /* 0x0000010800097836 */ /* 0x000fe20000000000 */
[----:B------:R1:W-:Y:S01]  /*0570*/  STL [R1+0x7fc], R2 ;  /* 0x0007fc0201007387 */ /* 0x0003e20000100800 */
[----:B------:R-:W-:Y:S02]  /*0580*/  IMAD R6, R6, 0x100, R29 ;  /* 0x0000010006067824 */ /* 0x000fe400078e021d */
[C---:B------:R-:W-:Y:S01]  /*0590*/  VIADD R250, R0.reuse, 0xf6 ;  /* 0x000000f600fa7836 */ /* 0x040fe20000000000 */
[----:B------:R2:W-:Y:S01]  /*05a0*/  STL [R1+0x7f8], R7 ;  /* 0x0007f80701007387 */ /* 0x0005e20000100800 */
[----:B------:R-:W-:-:S02]  /*05b0*/  VIADD R251, R0, 0x104 ;  /* 0x0000010400fb7836 */ /* 0x000fc40000000000 */
[C---:B0-----:R-:W-:Y:S02]  /*05c0*/  VIADD R3, R0.reuse, 0x4 ;  /* 0x0000000400037836 */ /* 0x041fe40000000000 */
[C---:B------:R-:W-:Y:S02]  /*05d0*/  VIADD R252, R0.reuse, 0x111 ;  /* 0x0000011100fc7836 */ /* 0x040fe40000000000 */
[C---:B-1----:R-:W-:Y:S01]  /*05e0*/  VIADD R2, R0.reuse, 0x5 ;  /* 0x0000000500027836 */ /* 0x042fe20000000000 */
[----:B------:R0:W-:Y:S01]  /*05f0*/  STL [R1+0x7f4], R3 ;  /* 0x0007f40301007387 */ /* 0x0001e20000100800 */
[C---:B------:R-:W-:Y:S02]  /*0600*/  VIADD R11, R0.reuse, 0x112 ;  /* 0x00000112000b7836 */ /* 0x040fe40000000000 */
[C---:B--2---:R-:W-:Y:S01]  /*0610*/  VIADD R7, R0.reuse, 0x6 ;  /* 0x0000000600077836 */ /* 0x044fe20000000000 */
[----:B------:R1:W-:Y:S01]  /*0620*/  STL [R1+0x7f0], R2 ;  /* 0x0007f00201007387 */ /* 0x0003e20000100800 */
[----:B------:R-:W-:-:S02]  /*0630*/  VIADD R10, R0, 0x113 ;  /* 0x00000113000a7836 */ /* 0x000fc40000000000 */
[C---:B------:R-:W-:Y:S01]  /*0640*/  VIADD R14, R0.reuse, 0x116 ;  /* 0x00000116000e7836 */ /* 0x040fe20000000000 */
[----:B------:R2:W-:Y:S01]  /*0650*/  STL [R1+0x7ec], R7 ;  /* 0x0007ec0701007387 */ /* 0x0005e20000100800 */
[C---:B------:R-:W-:Y:S02]  /*0660*/  VIADD R13, R0.reuse, 0x117 ;  /* 0x00000117000d7836 */ /* 0x040fe40000000000 */
[C---:B0-----:R-:W-:Y:S02]  /*0670*/  VIADD R3, R0.reuse, 0x7 ;  /* 0x0000000700037836 */ /* 0x041fe40000000000 */
[C---:B------:R-:W-:Y:S02]  /*0680*/  VIADD R12, R0.reuse, 0x118 ;  /* 0x00000118000c7836 */ /* 0x040fe40000000000 */
[C---:B-1----:R-:W-:Y:S01]  /*0690*/  VIADD R2, R0.reuse, 0x8 ;  /* 0x0000000800027836 */ /* 0x042fe20000000000 */
[----:B------:R0:W-:Y:S01]  /*06a0*/  STL [R1+0x7e8], R3 ;  /* 0x0007e80301007387 */ /* 0x0001e20000100800 */
[----:B------:R-:W-:-:S02]  /*06b0*/  VIADD R16, R0, 0x119 ;  /* 0x0000011900107836 */ /* 0x000fc40000000000 */
[C---:B--2---:R-:W-:Y:S01]  /*06c0*/  VIADD R7, R0.reuse, 0x9 ;  /* 0x0000000900077836 */ /* 0x044fe20000000000 */
[----:B------:R1:W-:Y:S01]  /*06d0*/  STL [R1+0x7e4], R2 ;  /* 0x0007e40201007387 */ /* 0x0003e20000100800 */
[C---:B------:R-:W-:Y:S02]  /*06e0*/  VIADD R15, R0.reuse, 0x11a ;  /* 0x0000011a000f7836 */ /* 0x040fe40000000000 */
[C---:B------:R-:W-:Y:S01]  /*06f0*/  VIADD R19, R0.reuse, 0x11b ;  /* 0x0000011b00137836 */ /* 0x040fe20000000000 */
[----:B------:R2:W-:Y:S01]  /*0700*/  STL [R1+0x7e0], R7 ;  /* 0x0007e00701007387 */ /* 0x0005e20000100800 */
[C---:B------:R-:W-:Y:S02]  /*0710*/  VIADD R18, R0.reuse, 0x11c ;  /* 0x0000011c00127836 */ /* 0x040fe40000000000 */
[C---:B0-----:R-:W-:Y:S02]  /*0720*/  VIADD R3, R0.reuse, 0xa ;  /* 0x0000000a00037836 */ /* 0x041fe40000000000 */
[----:B------:R-:W-:-:S02]  /*0730*/  VIADD R17, R0, 0x11d ;  /* 0x0000011d00117836 */ /* 0x000fc40000000000 */
[C---:B-1----:R-:W-:Y:S01]  /*0740*/  VIADD R2, R0.reuse, 0xb ;  /* 0x0000000b00027836 */ /* 0x042fe20000000000 */
[----:B------:R0:W-:Y:S01]  /*0750*/  STL [R1+0x7dc], R3 ;  /* 0x0007dc0301007387 */ /* 0x0001e20000100800 */
[C---:B------:R-:W-:Y:S02]  /*0760*/  VIADD R22, R0.reuse, 0x11e ;  /* 0x0000011e00167836 */ /* 0x040fe40000000000 */
[C---:B--2---:R-:W-:Y:S01]  /*0770*/  VIADD R7, R0.reuse, 0xc ;  /* 0x0000000c00077836 */ /* 0x044fe20000000000 */
[----:B------:R1:W-:Y:S01]  /*0780*/  STL [R1+0x7d8], R2 ;  /* 0x0007d80201007387 */ /* 0x0003e20000100800 */
[C---:B------:R-:W-:Y:S02]  /*0790*/  VIADD R21, R0.reuse, 0x11f ;  /* 0x0000011f00157836 */ /* 0x040fe40000000000 */
        /* <DEDUP_REMOVED lines=493> */
[----:B------:R1:W-:Y:S04]  /*2670*/  STL [R1+0x5b4], R2 ;  /* 0x0005b40201007387 */ /* 0x0003e80000100800 */
[----:B------:R2:W-:Y:S01]  /*2680*/  STL [R1+0x5b0], R7 ;  /* 0x0005b00701007387 */ /* 0x0005e20000100800 */
[----:B0-----:R-:W-:-:S02]  /*2690*/  VIADD R3, R0, 0x94 ;  /* 0x0000009400037836 */ /* 0x001fc40000000000 */
[----:B-1----:R-:W-:-:S03]  /*26a0*/  VIADD R2, R0, 0x95 ;  /* 0x0000009500027836 */ /* 0x002fc60000000000 */
[----:B------:R0:W-:Y:S01]  /*26b0*/  STL [R1+0x59c], R3 ;  /* 0x00059c0301007387 */ /* 0x0001e20000100800 */
[----:B--2---:R-:W-:-:S03]  /*26c0*/  VIADD R7, R0, 0x96 ;  /* 0x0000009600077836 */ /* 0x004fc60000000000 */
[----:B------:R1:W-:Y:S04]  /*26d0*/  STL [R1+0x594], R2 ;  /* 0x0005940201007387 */ /* 0x0003e80000100800 */
[----:B------:R2:W-:Y:S01]  /*26e0*/  STL [R1+0x590], R7 ;  /* 0x0005900701007387 */ /* 0x0005e20000100800 */
[C---:B0-----:R-:W-:Y:S02]  /*26f0*/  VIADD R3, R0.reuse, 0x97 ;  /* 0x0000009700037836 */ /* 0x041fe40000000000 */
        /* <DEDUP_REMOVED lines=189> */
[----:B------:R1:W-:Y:S01]  /*32d0*/  STL [R1+0x130], R8 ;  /* 0x0001300801007387 */ /* 0x0003e20000100800 */
[C---:B0-----:R-:W-:Y:S02]  /*32e0*/  VIADD R3, R0.reuse, 0xf8 ;  /* 0x000000f800037836 */ /* 0x041fe40000000000 */
[----:B-1----:R-:W-:-:S03]  /*32f0*/  VIADD R8, R0, 0xfb ;  /* 0x000000fb00087836 */ /* 0x002fc60000000000 */
[----:B------:R0:W-:Y:S04]  /*3300*/  STL [R1+0x124], R3 ;  /* 0x0001240301007387 */ /* 0x0001e80000100800 */
[----:B------:R1:W-:Y:S01]  /*3310*/  STL [R1+0x11c], R7 ;  /* 0x00011c0701007387 */ /* 0x0003e20000100800 */
[C---:B0-----:R-:W-:Y:S02]  /*3320*/  VIADD R3, R0.reuse, 0xfa ;  /* 0x000000fa00037836 */ /* 0x041fe40000000000 */
[----:B-1----:R-:W-:-:S03]  /*3330*/  VIADD R7, R0, 0xfc ;  /* 0x000000fc00077836 */ /* 0x002fc60000000000 */
[----:B------:R0:W-:Y:S04]  /*3340*/  STL [R1+0x114], R3 ;  /* 0x0001140301007387 */ /* 0x0001e80000100800 */
        /* <DEDUP_REMOVED lines=15> */
[C---:B-1----:R-:W-:Y:S02]  /*3440*/  VIADD R8, R0.reuse, 0x105 ;  /* 0x0000010500087836 */ /* 0x042fe40000000000 */
[----:B--2---:R-:W-:-:S03]  /*3450*/  VIADD R7, R0, 0x106 ;  /* 0x0000010600077836 */ /* 0x004fc60000000000 */
[----:B------:R0:W-:Y:S04]  /*3460*/  STL [R1+0xc8], R8 ;  /* 0x0000c80801007387 */ /* 0x0001e80000100800 */
[----:B------:R1:W-:Y:S01]  /*3470*/  STL [R1+0xc4], R7 ;  /* 0x0000c40701007387 */ /* 0x0003e20000100800 */
[C---:B0-----:R-:W-:Y:S02]  /*3480*/  VIADD R8, R0.reuse, 0x109 ;  /* 0x0000010900087836 */ /* 0x041fe40000000000 */
[----:B-1----:R-:W-:-:S05]  /*3490*/  VIADD R7, R0, 0x107 ;  /* 0x0000010700077836 */ /* 0x002fca0000000000 */
        /* <DEDUP_REMOVED lines=17> */
[----:B------:R0:W-:Y:S01]  /*35b0*/  STL [R1], R7 ;  /* 0x0000000701007387 */ /* 0x0001e20000100800 */
[----:B--2---:R-:W-:Y:S02]  /*35c0*/  VIADD R8, R0, 0x115 ;  /* 0x0000011500087836 */ /* 0x004fe40000000000 */
[----:B0-----:R-:W-:Y:S01]  /*35d0*/  VIADD R7, R6, 0x80 ;  /* 0x0000008006077836 */ /* 0x001fe20000000000 */
[----:B------:R-:W-:Y:S06]  /*35e0*/  @P0 BRA `(.L_x_0) ;  /* 0x0000003c000c0947 */ /* 0x000fec0003800000 */
[----:B------:R-:W-:Y:S01]  /*35f0*/  IMAD.SHL.U32 R2, R126, 0x10, RZ ;  /* 0x000000107e027824 */ /* 0x000fe200078e00ff */
[----:B------:R0:W-:Y:S01]  /*3600*/  STL [R1+0xc00], RZ ;  /* 0x000c00ff01007387 */ /* 0x0001e20000100800 */
[----:B------:R-:W-:Y:S02]  /*3610*/  CS2R R24, SRZ ;  /* 0x0000000000187805 */ /* 0x000fe4000001ff00 */
[----:B------:R-:W-:Y:S02]  /*3620*/  CS2R R26, SRZ ;  /* 0x00000000001a7805 */ /* 0x000fe4000001ff00 */
[----:B------:R-:W-:Y:S01]  /*3630*/  CS2R R28, SRZ ;  /* 0x00000000001c7805 */ /* 0x000fe2000001ff00 */
[----:B------:R0:W-:Y:S01]  /*3640*/  STL [R1+0x29a0], R2 ;  /* 0x0029a00201007387 */ /* 0x0001e20000100800 */
[----:B------:R-:W-:Y:S02]  /*3650*/  CS2R R30, SRZ ;  /* 0x00000000001e7805 */ /* 0x000fe4000001ff00 */
[----:B------:R-:W-:-:S02]  /*3660*/  CS2R R32, SRZ ;  /* 0x0000000000207805 */ /* 0x000fc4000001ff00 */
[----:B------:R-:W-:Y:S01]  /*3670*/  CS2R R34, SRZ ;  /* 0x0000000000227805 */ /* 0x000fe2000001ff00 */
[----:B------:R0:W-:Y:S01]  /*3680*/  STL [R1+0xc04], RZ ;  /* 0x000c04ff01007387 */ /* 0x0001e20000100800 */
[----:B------:R-:W-:Y:S02]  /*3690*/  CS2R R36, SRZ ;  /* 0x0000000000247805 */ /* 0x000fe4000001ff00 */
[----:B------:R-:W-:Y:S02]  /*36a0*/  CS2R R38, SRZ ;  /* 0x0000000000267805 */ /* 0x000fe4000001ff00 */
[----:B------:R-:W-:Y:S01]  /*36b0*/  CS2R R40, SRZ ;  /* 0x0000000000287805 */ /* 0x000fe2000001ff00 */
[----:B------:R0:W-:Y:S01]  /*36c0*/  STL [R1+0xc08], RZ ;  /* 0x000c08ff01007387 */ /* 0x0001e20000100800 */
        /* <DEDUP_REMOVED lines=72> */
[----:B------:R-:W-:-:S03]  /*3b50*/  CS2R R150, SRZ ;  /* 0x0000000000967805 */ /* 0x000fc6000001ff00 */
[----:B------:R0:W-:Y:S04]  /*3b60*/  STL [R1+0xc54], RZ ;  /* 0x000c54ff01007387 */ /* 0x0001e80000100800 */
        /* <DEDUP_REMOVED lines=746> */
[----:B------:R0:W-:Y:S04]  /*6a10*/  STL [R1], RZ ;  /* 0x000000ff01007387 */ /* 0x0001e80000100800 */
        /* <DEDUP_REMOVED lines=126> */
[----:B------:R0:W-:Y:S01]  /*7200*/  STL [R1+0x1fc], RZ ;  /* 0x0001fcff01007387 */ /* 0x0001e20000100800 */
[----:B------:R-:W-:Y:S05]  /*7210*/  BRA `(.L_x_1) ;  /* 0x000006ac00fc7947 */ /* 0x000fea0003800000 */
.L_x_0:
[----:B------:R-:W-:Y:S01]  /*7220*/  STL [R1+0x2cb8], R23 ;  /* 0x002cb81701007387 */ /* 0x000fe20000100800 */
[----:B------:R-:W-:Y:S01]  /*7230*/  ISETP.GE.AND P3, PT, R30, RZ, PT ;  /* 0x000000ff1e00720c */ /* 0x000fe20003f66270 */
[----:B------:R-:W-:Y:S01]  /*7240*/  ULDC UR49, c[0x0][0x240] ;  /* 0x0000900000317ab9 */ /* 0x000fe20000000800 */
[----:B------:R-:W-:Y:S01]  /*7250*/  ISETP.GE.AND P4, PT, R6, RZ, PT ;  /* 0x000000ff0600720c */ /* 0x000fe20003f86270 */
[----:B------:R-:W-:Y:S01]  /*7260*/  STL [R1+0x2cb4], R20 ;  /* 0x002cb41401007387 */ /* 0x000fe20000100800 */
[----:B------:R-:W-:Y:S01]  /*7270*/  ISETP.GE.AND P2, PT, R29, RZ, PT ;  /* 0x000000ff1d00720c */ /* 0x000fe20003f46270 */
[----:B------:R-:W-:Y:S01]  /*7280*/  ULDC UR5, c[0x0][0x234] ;  /* 0x00008d0000057ab9 */ /* 0x000fe20000000800 */
[----:B------:R-:W-:Y:S01]  /*7290*/  ULDC.64 UR6, c[0x0][0x210] ;  /* 0x0000840000067ab9 */ /* 0x000fe20000000a00 */
[----:B------:R-:W-:Y:S01]  /*72a0*/  STL [R1+0x2cb0], R21 ;  /* 0x002cb01501007387 */ /* 0x000fe20000100800 */
[----:B------:R-:W-:Y:S01]  /*72b0*/  ULDC.64 UR8, c[0x0][0x218] ;  /* 0x0000860000087ab9 */ /* 0x000fe20000000a00 */
[----:B------:R-:W-:Y:S01]  /*72c0*/  ULDC UR47, c[0x0][0x238] ;  /* 0x00008e00002f7ab9 */ /* 0x000fe20000000800 */
[----:B------:R-:W-:Y:S01]  /*72d0*/  ULDC UR45, c[0x0][0x238] ;  /* 0x00008e00002d7ab9 */ /* 0x000fe20000000800 */
[----:B------:R-:W-:Y:S01]  /*72e0*/  STL [R1+0x2cac], R22 ;  /* 0x002cac1601007387 */ /* 0x000fe20000100800 */
[----:B------:R-:W-:Y:S01]  /*72f0*/  ULDC UR41, c[0x0][0x238] ;  /* 0x00008e0000297ab9 */ /* 0x000fe20000000800 */
        /* <DEDUP_REMOVED lines=42> */
[----:B------:R0:W-:Y:S01]  /*75a0*/  STL [R1+0x2c80], R10 ;  /* 0x002c800a01007387 */ /* 0x0001e20000100800 */
[----:B------:R-:W-:Y:S01]  /*75b0*/  ULDC UR61, c[0x0][0x238] ;  /* 0x00008e00003d7ab9 */ /* 0x000fe20000000800 */
        /* <DEDUP_REMOVED lines=8> */
[----:B0-----:R-:W2:Y:S01]  /*7640*/  LDL.LU R10, [R1] ;  /* 0x00000000010a7983 */ /* 0x001ea20000300800 */
[----:B------:R-:W-:Y:S01]  /*7650*/  ULDC UR59, c[0x0][0x238] ;  /* 0x00008e00003b7ab9 */ /* 0x000fe20000000800 */
[----:B------:R-:W-:Y:S01]  /*7660*/  ULDC UR57, c[0x0][0x238] ;  /* 0x00008e0000397ab9 */ /* 0x000fe20000000800 */
[----:B------:R-:W-:Y:S01]  /*7670*/  ULDC UR55, c[0x0][0x238] ;  /* 0x00008e0000377ab9 */ /* 0x000fe20000000800 */
[----:B------:R-:W3:Y:S01]  /*7680*/  LDL.LU R13, [R1+0xe0] ;  /* 0x0000e000010d7983 */ /* 0x000ee20000300800 */
[----:B------:R-:W-:-:S03]  /*7690*/  ULDC UR53, c[0x0][0x238] ;  /* 0x00008e0000357ab9 */ /* 0x000fc60000000800 */
[----:B------:R-:W-:Y:S04]  /*76a0*/  STL [R1+0x2c7c], R11 ;  /* 0x002c7c0b01007387 */ /* 0x000fe80000100800 */
[----:B------:R0:W-:Y:S01]  /*76b0*/  STL [R1+0x2c78], R252 ;  /* 0x002c78fc01007387 */ /* 0x0001e20000100800 */
[----:B------:R-:W-:Y:S02]  /*76c0*/  IMAD.MOV.U32 R18, RZ, RZ, R2 ;  /* 0x000000ffff127224 */ /* 0x000fe400078e0002 */
[----:B0-----:R-:W-:Y:S01]  /*76d0*/  IMAD.MOV.U32 R252, RZ, RZ, R250 ;  /* 0x000000fffffc7224 */ /* 0x001fe200078e00fa */
[----:B------:R-:W-:Y:S01]  /*76e0*/  IABS R250, R4 ;  /* 0x0000000400fa7213 */ /* 0x000fe20000000000 */
[----:B------:R-:W-:Y:S01]  /*76f0*/  IMAD.MOV.U32 R15, RZ, RZ, R3 ;  /* 0x000000ffff0f7224 */ /* 0x000fe200078e0003 */
[----:B------:R0:W-:Y:S02]  /*7700*/  STL [R1+0x2c74], R0 ;  /* 0x002c740001007387 */ /* 0x0001e40000100800 */
[----:B------:R-:W1:Y:S01]  /*7710*/  I2F.RP R126, R250 ;  /* 0x000000fa007e7306 */ /* 0x000e620000209400 */
[----:B------:R-:W-:-:S07]  /*7720*/  IABS R2, R5 ;  /* 0x0000000500027213 */ /* 0x000fce0000000000 */
[----:B------:R-:W4:Y:S01]  /*7730*/  I2F.RP R128, R2 ;  /* 0x0000000200807306 */ /* 0x000f220000209400 */
[----:B------:R-:W-:Y:S01]  /*7740*/  IMAD.MOV.U32 R12, RZ, RZ, R251 ;  /* 0x000000ffff0c7224 */ /* 0x000fe200078e00fb */
[----:B0-----:R-:W2:Y:S06]  /*7750*/  LDL.LU R0, [R1+0xdc] ;  /* 0x0000dc0001007983 */ /* 0x001eac0000300800 */
[----:B-1----:R-:W0:Y:S08]  /*7760*/  MUFU.RCP R126, R126 ;  /* 0x0000007e007e7308 */ /* 0x002e300000001000 */
[----:B----4-:R-:W1:Y:S01]  /*7770*/  MUFU.RCP R128, R128 ;  /* 0x0000008000807308 */ /* 0x010e620000001000 */
[----:B------:R-:W-:Y:S01]  /*7780*/  IABS R251, R7 ;  /* 0x0000000700fb7213 */ /* 0x000fe20000000000 */
[----:B------:R-:W4:Y:S04]  /*7790*/  LDL.LU R21, [R1+0x590] ;  /* 0x0005900001157983 */ /* 0x000f280000300800 */
[----:B------:R-:W2:Y:S01]  /*77a0*/  LDL.LU R14, [R1+0x13c] ;  /* 0x00013c00010e7983 */ /* 0x000ea20000300800 */
[----:B0-----:R-:W-:-:S03]  /*77b0*/  VIADD R126, R126, 0xffffffe ;  /* 0x0ffffffe7e7e7836 */ /* 0x001fc60000000000 */
[----:B------:R-:W3:Y:S01]  /*77c0*/  LDL.LU R22, [R1+0xa8] ;  /* 0x0000a80001167983 */ /* 0x000ee20000300800 */
[----:B------:R0:W0:Y:S03]  /*77d0*/  F2I.FTZ.U32.TRUNC.NTZ R127, R126 ;  /* 0x0000007e007f7305 */ /* 0x000026000021f000 */
[----:B------:R-:W2:Y:S01]  /*77e0*/  LDL.LU R11, [R1+0x580] ;  /* 0x00058000010b7983 */ /* 0x000ea20000300800 */
[----:B-1----:R-:W-:-:S03]  /*77f0*/  VIADD R128, R128, 0xffffffe ;  /* 0x0ffffffe80807836 */ /* 0x002fc60000000000 */
[----:B------:R-:W2:Y:S01]  /*7800*/  LDL.LU R9, [R1+0xc] ;  /* 0x00000c0001097983 */ /* 0x000ea20000300800 */
[----:B------:R1:W1:Y:S01]  /*7810*/  F2I.FTZ.U32.TRUNC.NTZ R129, R128 ;  /* 0x0000008000817305 */ /* 0x000262000021f000 */
[----:B0-----:R-:W-:Y:S02]  /*7820*/  IMAD.MOV.U32 R126, RZ, RZ, RZ ;  /* 0x000000ffff7e7224 */ /* 0x001fe400078e00ff */
[----:B------:R-:W2:Y:S04]  /*7830*/  LDL.LU R16, [R1+0x25c] ;  /* 0x00025c0001107983 */ /* 0x000ea80000300800 */
[----:B------:R-:W4:Y:S01]  /*7840*/  LDL.LU R8, [R1+0x16c] ;  /* 0x00016c0001087983 */ /* 0x000f220000300800 */
[----:B------:R-:W-:Y:S01]  /*7850*/  IMAD.MOV R3, RZ, RZ, -R127 ;  /* 0x000000ffff037224 */ /* 0x000fe200078e0a7f */
[----:B-1----:R-:W-:-:S02]  /*7860*/  IABS R128, R6 ;  /* 0x0000000600807213 */ /* 0x002fc40000000000 */
[----:B------:R-:W3:Y:S01]  /*7870*/  LDL.LU R19, [R1+0x3ec] ;  /* 0x0003ec0001137983 */ /* 0x000ee20000300800 */
[----:B------:R-:W-:-:S03]  /*7880*/  IMAD R3, R3, R250, RZ ;  /* 0x000000fa03037224 */ /* 0x000fc600078e02ff */
[----:B------:R-:W2:Y:S01]  /*7890*/  LDL.LU R20, [R1+0x104] ;  /* 0x0001040001147983 */ /* 0x000ea20000300800 */
[----:B------:R-:W-:-:S03]  /*78a0*/  IMAD.HI.U32 R127, R127, R3, R126 ;  /* 0x000000037f7f7227 */ /* 0x000fc600078e007e */
[----:B------:R-:W2:Y:S01]  /*78b0*/  LDL.LU R17, [R1+0x8] ;  /* 0x0000080001117983 */ /* 0x000ea20000300800 */
[----:B------:R-:W-:Y:S02]  /*78c0*/  IMAD.MOV.U32 R3, RZ, RZ, R128 ;  /* 0x000000ffff037224 */ /* 0x000fe400078e0080 */
[----:B------:R-:W-:Y:S02]  /*78d0*/  IMAD.MOV.U32 R126, RZ, RZ, R251 ;  /* 0x000000ffff7e7224 */ /* 0x000fe400078e00fb */
[----:B------:R-:W-:-:S04]  /*78e0*/  IMAD.HI.U32 R251, R127, R3, RZ ;  /* 0x000000037ffb7227 */ /* 0x000fc800078e00ff */
[----:B------:R-:W-:-:S04]  /*78f0*/  IMAD.HI.U32 R127, R127, R126, RZ ;  /* 0x0000007e7f7f7227 */ /* 0x000fc800078e00ff */
[----:B------:R-:W-:Y:S02]  /*7900*/  IMAD.MOV R251, RZ, RZ, -R251 ;  /* 0x000000fffffb7224 */ /* 0x000fe400078e0afb */
[----:B------:R-:W-:Y:S02]  /*7910*/  IMAD.MOV R128, RZ, RZ, -R127 ;  /* 0x000000ffff807224 */ /* 0x000fe400078e0a7f */
[C---:B------:R-:W-:Y:S01]  /*7920*/  IMAD R127, R250.reuse, R251, R3 ;  /* 0x000000fbfa7f7224 */ /* 0x040fe200078e0203 */
[----:B------:R-:W-:Y:S01]  /*7930*/  IABS R251, R29 ;  /* 0x0000001d00fb7213 */ /* 0x000fe20000000000 */
[----:B------:R-:W-:Y:S02]  /*7940*/  IMAD.MOV R23, RZ, RZ, -R129 ;  /* 0x000000ffff177224 */ /* 0x000fe400078e0a81 */
[C---:B------:R-:W-:Y:S01]  /*7950*/  IMAD R126, R250.reuse, R128, R126 ;  /* 0x00000080fa7e7224 */ /* 0x040fe200078e027e */
[----:B------:R-:W-:Y:S01]  /*7960*/  ISETP.GT.U32.AND P0, PT, R250, R127, PT ;  /* 0x0000007ffa00720c */ /* 0x000fe20003f04070 */
[----:B------:R-:W-:-:S02]  /*7970*/  IMAD R3, R23, R2, RZ ;  /* 0x0000000217037224 */ /* 0x000fc400078e02ff */
[----:B------:R-:W-:Y:S01]  /*7980*/  IMAD.MOV.U32 R128, RZ, RZ, RZ ;  /* 0x000000ffff807224 */ /* 0x000fe200078e00ff */
[----:B------:R-:W2:Y:S01]  /*7990*/  LDL.LU R23, [R1+0x2cb8] ;  /* 0x002cb80001177983 */ /* 0x000ea20000300800 */
[----:B------:R-:W-:Y:S02]  /*79a0*/  ISETP.GT.U32.AND P1, PT, R250, R126, PT ;  /* 0x0000007efa00720c */ /* 0x000fe40003f24070 */
[----:B------:R-:W-:Y:S01]  /*79b0*/  IMAD.HI.U32 R3, R129, R3, R128 ;  /* 0x0000000381037227 */ /* 0x000fe200078e0080 */
[----:B------:R-:W-:-:S03]  /*79c0*/  IABS R129, R30 ;  /* 0x0000001e00817213 */ /* 0x000fc60000000000 */
[----:B------:R-:W-:Y:S01]  /*79d0*/  IMAD.MOV.U32 R128, RZ, RZ, R251 ;  /* 0x000000ffff807224 */ /* 0x000fe200078e00fb */
[----:B------:R-:W-:Y:S01]  /*79e0*/  IABS R251, R31 ;  /* 0x0000001f00fb7213 */ /* 0x000fe20000000000 */
[----:B------:R-:W-:Y:S01]  /*79f0*/  @!P0 IMAD.IADD R127, R127, 0x1, -R250 ;  /* 0x000000017f7f8824 */ /* 0x000fe200078e0afa */
[----:B------:R-:W-:Y:S01]  /*7a00*/  ISETP.GE.AND P0, PT, R31, RZ, PT ;  /* 0x000000ff1f00720c */ /* 0x000fe20003f06270 */
[C---:B------:R-:W-:Y:S01]  /*7a10*/  IMAD.HI.U32 R30, R3.reuse, R129, RZ ;  /* 0x00000081031e7227 */ /* 0x040fe200078e00ff */
[----:B------:R-:W4:Y:S03]  /*7a20*/  LDL.LU R31, [R1+0xc8] ;  /* 0x0000c800011f7983 */ /* 0x000f260000300800 */
[----:B------:R-:W-:Y:S01]  /*7a30*/  IMAD.MOV R30, RZ, RZ, -R30 ;  /* 0x000000ffff1e7224 */ /* 0x000fe200078e0a1e */
[----:B------:R4:W-:Y:S01]  /*7a40*/  STL [R1+0x2b34], R6 ;  /* 0x002b340601007387 */ /* 0x0009e20000100800 */
[----:B------:R-:W-:-:S04]  /*7a50*/  IMAD.HI.U32 R29, R3, R128, RZ ;  /* 0x00000080031d7227 */ /* 0x000fc800078e00ff */
[----:B------:R-:W-:Y:S02]  /*7a60*/  IMAD R129, R2, R30, R129 ;  /* 0x0000001e02817224 */ /* 0x000fe400078e0281 */
[----:B------:R-:W-:-:S04]  /*7a70*/  IMAD.HI.U32 R30, R3, R251, RZ ;  /* 0x000000fb031e7227 */ /* 0x000fc800078e00ff */
[----:B------:R-:W-:Y:S02]  /*7a80*/  IMAD.MOV R30, RZ, RZ, -R30 ;  /* 0x000000ffff1e7224 */ /* 0x000fe400078e0a1e */
[----:B------:R-:W-:Y:S01]  /*7a90*/  @!P1 IMAD.IADD R126, R126, 0x1, -R250 ;  /* 0x000000017e7e9824 */ /* 0x000fe200078e0afa */
[----:B------:R-:W-:Y:S01]  /*7aa0*/  ISETP.GT.U32.AND P1, PT, R250, R127, PT ;  /* 0x0000007ffa00720c */ /* 0x000fe20003f24070 */
[----:B------:R-:W-:Y:S02]  /*7ab0*/  IMAD R251, R2, R30, R251 ;  /* 0x0000001e02fb7224 */ /* 0x000fe400078e02fb */
[----:B------:R-:W-:Y:S01]  /*7ac0*/  IMAD.MOV R29, RZ, RZ, -R29 ;  /* 0x000000ffff1d7224 */ /* 0x000fe200078e0a1d */
[----:B------:R-:W-:Y:S01]  /*7ad0*/  ISETP.GT.U32.AND P5, PT, R250, R126, PT ;  /* 0x0000007efa00720c */ /* 0x000fe20003fa4070 */
[----:B----4-:R-:W-:Y:S01]  /*7ae0*/  IMAD.MOV.U32 R6, RZ, RZ, R31 ;  /* 0x000000ffff067224 */ /* 0x010fe200078e001f */
[----:B------:R-:W-:-:S05]  /*7af0*/  IABS R31, R33 ;  /* 0x00000021001f7213 */ /* 0x000fca0000000000 */
[----:B------:R-:W-:Y:S02]  /*7b00*/  IMAD.MOV.U32 R30, RZ, RZ, R31 ;  /* 0x000000ffff1e7224 */ /* 0x000fe400078e001f */
[----:B------:R-:W4:Y:S01]  /*7b10*/  LDL.LU R31, [R1+0xa4] ;  /* 0x0000a400011f7983 */ /* 0x000f220000300800 */
[----:B------:R-:W-:-:S05]  /*7b20*/  IMAD R128, R2, R29, R128 ;  /* 0x0000001d02807224 */ /* 0x000fca00078e0280 */
[----:B------:R-:W-:Y:S01]  /*7b30*/  ISETP.GT.U32.AND P6, PT, R2, R128, PT ;  /* 0x000000800200720c */ /* 0x000fe20003fc4070 */
[--C-:B------:R-:W-:Y:S01]  /*7b40*/  @!P1 IMAD.IADD R127, R127, 0x1, -R250.reuse ;  /* 0x000000017f7f9824 */ /* 0x100fe200078e0afa */
[----:B------:R-:W-:Y:S01]  /*7b50*/  ISETP.GE.AND P1, PT, R7, RZ, PT ;  /* 0x000000ff0700720c */ /* 0x000fe20003f26270 */
[----:B------:R-:W-:Y:S01]  /*7b60*/  @!P5 IMAD.IADD R126, R126, 0x1, -R250 ;  /* 0x000000017e7ed824 */ /* 0x000fe200078e0afa */
[C---:B------:R-:W-:Y:S01]  /*7b70*/  ISETP.GT.U32.AND P5, PT, R2.reuse, R129, PT ;  /* 0x000000810200720c */ /* 0x040fe20003fa4070 */
[----:B------:R-:W-:Y:S01]  /*7b80*/  @!P4 IMAD.MOV R127, RZ, RZ, -R127 ;  /* 0x000000ffff7fc224 */ /* 0x000fe200078e0a7f */
[----:B------:R-:W-:-:S07]  /*7b90*/  ISETP.GT.U32.AND P4, PT, R2, R251, PT ;  /* 0x000000fb0200720c */ /* 0x000fce0003f84070 */
[----:B------:R-:W-:Y:S01]  /*7ba0*/  @!P6 IMAD.IADD R128, R128, 0x1, -R2 ;  /* 0x000000018080e824 */ /* 0x000fe200078e0a02 */
[----:B------:R-:W-:-:S04]  /*7bb0*/  IABS R29, R32 ;  /* 0x00000020001d7213 */ /* 0x000fc80000000000 */
[----:B------:R-:W-:Y:S01]  /*7bc0*/  ISETP.GT.U32.AND P6, PT, R2, R128, PT ;  /* 0x000000800200720c */ /* 0x000fe20003fc4070 */
[----:B------:R-:W-:Y:S01]  /*7bd0*/  STL [R1+0x2b38], R7 ;  /* 0x002b380701007387 */ /* 0x000fe20000100800 */
[----:B------:R-:W-:Y:S01]  /*7be0*/  @!P1 IMAD.MOV R126, RZ, RZ, -R126 ;  /* 0x000000ffff7e9224 */ /* 0x000fe200078e0a7e */
[----:B------:R-:W-:Y:S01]  /*7bf0*/  ISETP.GE.AND P1, PT, R32, RZ, PT ;  /* 0x000000ff2000720c */ /* 0x000fe20003f26270 */
[----:B------:R-:W-:Y:S01]  /*7c00*/  @!P5 IMAD.IADD R129, R129, 0x1, -R2 ;  /* 0x000000018181d824 */ /* 0x000fe200078e0a02 */
[----:B------:R-:W-:Y:S01]  /*7c10*/  ISETP.NE.AND P5, PT, R4, RZ, PT ;  /* 0x000000ff0400720c */ /* 0x000fe20003fa5270 */
[----:B------:R-:W-:Y:S01]  /*7c20*/  IMAD.HI.U32 R32, R3, R29, RZ ;  /* 0x0000001d03207227 */ /* 0x000fe200078e00ff */
[----:B------:R-:W-:-:S03]  /*7c30*/  LOP3.LUT R4, RZ, R4, RZ, 0x33, !PT ;  /* 0x00000004ff047212 */ /* 0x000fc600078e33ff */
[----:B------:R-:W-:Y:S01]  /*7c40*/  IMAD.MOV R32, RZ, RZ, -R32 ;  /* 0x000000ffff207224 */ /* 0x000fe200078e0a20 */
[----:B------:R-:W-:Y:S01]  /*7c50*/  SEL R127, R4, R127, !P5 ;  /* 0x0000007f047f7207 */ /* 0x000fe20006800000 */
[--C-:B------:R-:W-:Y:S01]  /*7c60*/  @!P4 IMAD.IADD R251, R251, 0x1, -R2.reuse ;  /* 0x00000001fbfbc824 */ /* 0x100fe200078e0a02 */
[----:B------:R-:W-:Y:S01]  /*7c70*/  ISETP.GT.U32.AND P4, PT, R2, R129, PT ;  /* 0x000000810200720c */ /* 0x000fe20003f84070 */
[----:B------:R-:W-:Y:S02]  /*7c80*/  @!P6 IMAD.IADD R128, R128, 0x1, -R2 ;  /* 0x000000018080e824 */ /* 0x000fe400078e0a02 */
[----:B------:R-:W-:Y:S01]  /*7c90*/  IMAD R29, R2, R32, R29 ;  /* 0x00000020021d7224 */ /* 0x000fe200078e021d */
[----:B------:R-:W-:Y:S01]  /*7ca0*/  SEL R4, R4, R126, !P5 ;  /* 0x0000007e04047207 */ /* 0x000fe20006800000 */
[----:B------:R0:W-:Y:S01]  /*7cb0*/  STL [R1+0x808], R127 ;  /* 0x0008087f01007387 */ /* 0x0001e20000100800 */
[C---:B------:R-:W-:Y:S02]  /*7cc0*/  ISETP.GT.U32.AND P5, PT, R2.reuse, R251, PT ;  /* 0x000000fb0200720c */ /* 0x040fe40003fa4070 */
[----:B------:R-:W-:Y:S01]  /*7cd0*/  ISETP.GT.U32.AND P6, PT, R2, R29, PT ;  /* 0x0000001d0200720c */ /* 0x000fe20003fc4070 */
[----:B0-----:R-:W-:Y:S01]  /*7ce0*/  IMAD.MOV.U32 R127, RZ, RZ, R128 ;  /* 0x000000ffff7f7224 */ /* 0x001fe200078e0080 */
[----:B------:R0:W-:Y:S03]  /*7cf0*/  STL [R1+0x804], R4 ;  /* 0x0008040401007387 */ /* 0x0001e60000100800 */
[----:B------:R-:W-:-:S02]  /*7d00*/  @!P2 IMAD.MOV R127, RZ, RZ, -R127 ;  /* 0x000000ffff7fa224 */ /* 0x000fc400078e0a7f */
[----:B------:R-:W-:-:S03]  /*7d10*/  @!P4 IMAD.IADD R129, R129, 0x1, -R2 ;  /* 0x000000018181c824 */ /* 0x000fc600078e0a02 */
[----:B------:R1:W-:Y:S01]  /*7d20*/  STL [R1+0x5c8], R127 ;  /* 0x0005c87f01007387 */ /* 0x0003e20000100800 */
[----:B0-----:R-:W-:Y:S01]  /*7d30*/  IABS R4, R36 ;  /* 0x0000002400047213 */ /* 0x001fe20000000000 */
[----:B------:R-:W-:Y:S01]  /*7d40*/  @!P5 IMAD.IADD R251, R251, 0x1, -R2 ;  /* 0x00000001fbfbd824 */ /* 0x000fe200078e0a02 */
[----:B------:R-:W-:-:S03]  /*7d50*/  ISETP.GE.AND P5, PT, R33, RZ, PT ;  /* 0x000000ff2100720c */ /* 0x000fc60003fa6270 */
[----:B------:R-:W-:Y:S01]  /*7d60*/  IMAD.HI.U32 R128, R3, R4, RZ ;  /* 0x0000000403807227 */ /* 0x000fe200078e00ff */
[----:B-1----:R-:W-:-:S05]  /*7d70*/  IABS R127, R37 ;  /* 0x00000025007f7213 */ /* 0x002fca0000000000 */
[----:B------:R-:W-:Y:S02]  /*7d80*/  IMAD.MOV.U32 R33, RZ, RZ, R127 ;  /* 0x000000ffff217224 */ /* 0x000fe400078e007f */
[----:B------:R-:W-:-:S05]  /*7d90*/  @!P6 IMAD.IADD R29, R29, 0x1, -R2 ;  /* 0x000000011d1de824 */ /* 0x000fca00078e0a02 */
[----:B------:R-:W-:-:S13]  /*7da0*/  ISETP.GT.U32.AND P6, PT, R2, R29, PT ;  /* 0x0000001d0200720c */ /* 0x000fda0003fc4070 */
[----:B------:R-:W-:Y:S02]  /*7db0*/  @!P6 IMAD.IADD R29, R29, 0x1, -R2 ;  /* 0x000000011d1de824 */ /* 0x000fe400078e0a02 */
[----:B----4-:R-:W-:-:S04]  /*7dc0*/  IMAD.MOV.U32 R250, RZ, RZ, R31 ;  /* 0x000000fffffa7224 */ /* 0x010fc800078e001f */
[----:B------:R-:W-:Y:S01]  /*7dd0*/  IMAD.MOV.U32 R7, RZ, RZ, R250 ;  /* 0x000000ffff077224 */ /* 0x000fe200078e00fa */
[----:B------:R-:W-:-:S05]  /*7de0*/  IABS R250, R34 ;  /* 0x0000002200fa7213 */ /* 0x000fca0000000000 */
[----:B------:R-:W-:-:S04]  /*7df0*/  IMAD.MOV.U32 R31, RZ, RZ, R250 ;  /* 0x000000ffff1f7224 */ /* 0x000fc800078e00fa */
[----:B------:R-:W-:-:S04]  /*7e00*/  IMAD.HI.U32 R32, R3, R31, RZ ;  /* 0x0000001f03207227 */ /* 0x000fc800078e00ff */
[----:B------:R-:W-:-:S04]  /*7e10*/  IMAD.MOV R32, RZ, RZ, -R32 ;  /* 0x000000ffff207224 */ /* 0x000fc800078e0a20 */
[----:B------:R-:W-:Y:S01]  /*7e20*/  IMAD R32, R2, R32, R31 ;  /* 0x0000002002207224 */ /* 0x000fe200078e021f */
[----:B------:R-:W-:-:S04]  /*7e30*/  IABS R31, R35 ;  /* 0x00000023001f7213 */ /* 0x000fc80000000000 */
[----:B------:R-:W-:Y:S01]  /*7e40*/  ISETP.GT.U32.AND P4, PT, R2, R32, PT ;  /* 0x000000200200720c */ /* 0x000fe20003f84070 */
[----:B------:R-:W-:-:S04]  /*7e50*/  IMAD.HI.U32 R126, R3, R31, RZ ;  /* 0x0000001f037e7227 */ /* 0x000fc800078e00ff */
[----:B------:R-:W-:Y:S02]  /*7e60*/  IMAD.MOV R127, RZ, RZ, -R126 ;  /* 0x000000ffff7f7224 */ /* 0x000fe400078e0a7e */
[----:B------:R-:W-:Y:S02]  /*7e70*/  IMAD.MOV R126, RZ, RZ, -R128 ;  /* 0x000000ffff7e7224 */ /* 0x000fe400078e0a80 */
[----:B------:R-:W-:-:S04]  /*7e80*/  IMAD.HI.U32 R250, R3, R30, RZ ;  /* 0x0000001e03fa7227 */ /* 0x000fc800078e00ff */
[----:B------:R-:W-:Y:S02]  /*7e90*/  IMAD R4, R2, R126, R4 ;  /* 0x0000007e02047224 */ /* 0x000fe400078e0204 */
[----:B------:R-:W-:-:S04]  /*7ea0*/  IMAD.HI.U32 R126, R3, R33, RZ ;  /* 0x00000021037e7227 */ /* 0x000fc800078e00ff */
[----:B------:R-:W-:Y:S02]  /*7eb0*/  IMAD.MOV R250, RZ, RZ, -R250 ;  /* 0x000000fffffa7224 */ /* 0x000fe400078e0afa */
[----:B------:R-:W-:Y:S01]  /*7ec0*/  @!P4 IMAD.IADD R32, R32, 0x1, -R2 ;  /* 0x000000012020c824 */ /* 0x000fe200078e0a02 */
[----:B------:R-:W-:Y:S01]  /*7ed0*/  ISETP.GE.AND P4, PT, R34, RZ, PT ;  /* 0x000000ff2200720c */ /* 0x000fe20003f86270 */
[----:B------:R-:W-:Y:S01]  /*7ee0*/  IMAD.MOV R128, RZ, RZ, -R126 ;  /* 0x000000ffff807224 */ /* 0x000fe200078e0a7e */
[----:B------:R-:W-:Y:S01]  /*7ef0*/  IABS R34, R38 ;  /* 0x0000002600227213 */ /* 0x000fe20000000000 */
[----:B------:R-:W-:Y:S02]  /*7f00*/  IMAD R30, R2, R250, R30 ;  /* 0x000000fa021e7224 */ /* 0x000fe400078e021e */
[----:B------:R-:W-:Y:S02]  /*7f10*/  IMAD.MOV.U32 R250, RZ, RZ, R7 ;  /* 0x000000fffffa7224 */ /* 0x000fe400078e0007 */
[----:B------:R-:W-:-:S02]  /*7f20*/  IMAD.MOV.U32 R7, RZ, RZ, R8 ;  /* 0x000000ffff077224 */ /* 0x000fc400078e0008 */
[----:B------:R-:W-:Y:S02]  /*7f30*/  IMAD R33, R2, R128, R33 ;  /* 0x0000008002217224 */ /* 0x000fe400078e0221 */
[----:B---3--:R-:W-:Y:S02]  /*7f40*/  IMAD.MOV.U32 R8, RZ, RZ, R19 ;  /* 0x000000ffff087224 */ /* 0x008fe400078e0013 */
[----:B------:R-:W-:-:S04]  /*7f50*/  IMAD.HI.U32 R128, R3, R34, RZ ;  /* 0x0000002203807227 */ /* 0x000fc800078e00ff */
[----:B--2---:R-:W-:Y:S02]  /*7f60*/  IMAD.MOV.U32 R19, RZ, RZ, R20 ;  /* 0x000000ffff137224 */ /* 0x004fe400078e0014 */
[----:B------:R-:W-:Y:S02]  /*7f70*/  IMAD.MOV.U32 R20, RZ, RZ, R129 ;  /* 0x000000ffff147224 */ /* 0x000fe400078e0081 */
[----:B------:R-:W-:Y:S01]  /*7f80*/  IMAD.MOV R128, RZ, RZ, -R128 ;  /* 0x000000ffff807224 */ /* 0x000fe200078e0a80 */
[----:B------:R-:W2:Y:S01]  /*7f90*/  LDL.LU R129, [R1+0x188] ;  /* 0x0001880001817983 */ /* 0x000ea20000300800 */
[----:B------:R-:W-:Y:S02]  /*7fa0*/  @!P3 IMAD.MOV R20, RZ, RZ, -R20 ;  /* 0x000000ffff14b224 */ /* 0x000fe400078e0a14 */
[----:B------:R-:W-:Y:S02]  /*7fb0*/  IMAD R34, R2, R128, R34 ;  /* 0x0000008002227224 */ /* 0x000fe400078e0222 */
[----:B------:R-:W-:Y:S01]  /*7fc0*/  IMAD.MOV.U32 R128, RZ, RZ, R21 ;  /* 0x000000ffff807224 */ /* 0x000fe200078e0015 */
[----:B------:R0:W-:Y:S01]  /*7fd0*/  STL [R1+0x5c4], R20 ;  /* 0x0005c41401007387 */ /* 0x0001e20000100800 */
[----:B------:R-:W-:-:S02]  /*7fe0*/  IMAD.MOV.U32 R21, RZ, RZ, R251 ;  /* 0x000000ffff157224 */ /* 0x000fc400078e00fb */
[----:B------:R-:W-:Y:S02]  /*7ff0*/  IMAD.MOV.U32 R251, RZ, RZ, R22 ;  /* 0x000000fffffb7224 */ /* 0x000fe400078e0016 */
[----:B------:R-:W-:Y:S01]  /*8000*/  IMAD.MOV.U32 R22, RZ, RZ, R29 ;  /* 0x000000ffff167224 */ /* 0x000fe200078e001d */
[----:B0-----:R-:W3:Y:S04]  /*8010*/  LDL.LU R20, [R1+0x2cb4] ;  /* 0x002cb40001147983 */ /* 0x001ee80000300800 */
[----:B------:R-:W4:Y:S01]  /*8020*/  LDL.LU R29, [R1+0x14c] ;  /* 0x00014c00011d7983 */ /* 0x000f220000300800 */
[----:B------:R-:W-:-:S13]  /*8030*/  ISETP.GT.U32.AND P2, PT, R2, R30, PT ;  /* 0x0000001e0200720c */ /* 0x000fda0003f44070 */
[----:B------:R-:W-:-:S05]  /*8040*/  @!P2 IMAD.IADD R30, R30, 0x1, -R2 ;  /* 0x000000011e1ea824 */ /* 0x000fca00078e0a02 */
[C---:B------:R-:W-:Y:S02]  /*8050*/  ISETP.GT.U32.AND P2, PT, R2.reuse, R30, PT ;  /* 0x0000001e0200720c */ /* 0x040fe40003f44070 */
[C---:B------:R-:W-:Y:S01]  /*8060*/  ISETP.GT.U32.AND P3, PT, R2.reuse, R32, PT ;  /* 0x000000200200720c */ /* 0x040fe20003f64070 */
[----:B------:R-:W-:-:S10]  /*8070*/  IMAD R31, R2, R127, R31 ;  /* 0x0000007f021f7224 */ /* 0x000fd400078e021f */
[--C-:B------:R-:W-:Y:S01]  /*8080*/  @!P2 IMAD.IADD R30, R30, 0x1, -R2.reuse ;  /* 0x000000011e1ea824 */ /* 0x100fe200078e0a02 */
[----:B------:R-:W-:Y:S01]  /*8090*/  ISETP.GT.U32.AND P2, PT, R2, R4, PT ;  /* 0x000000040200720c */ /* 0x000fe20003f44070 */
[----:B------:R-:W-:Y:S01]  /*80a0*/  @!P3 IMAD.IADD R32, R32, 0x1, -R2 ;  /* 0x000000012020b824 */ /* 0x000fe200078e0a02 */
[----:B------:R-:W-:Y:S01]  /*80b0*/  ISETP.GT.U32.AND P6, PT, R2, R31, PT ;  /* 0x0000001f0200720c */ /* 0x000fe20003fc4070 */
[----:B------:R-:W-:Y:S01]  /*80c0*/  @!P0 IMAD.MOV R21, RZ, RZ, -R21 ;  /* 0x000000ffff158224 */ /* 0x000fe200078e0a15 */
[----:B------:R-:W-:Y:S01]  /*80d0*/  ISETP.GE.AND P3, PT, R35, RZ, PT ;  /* 0x000000ff2300720c */ /* 0x000fe20003f66270 */
[----:B------:R-:W-:Y:S01]  /*80e0*/  @!P1 IMAD.MOV R22, RZ, RZ, -R22 ;  /* 0x000000ffff169224 */ /* 0x000fe200078e0a16 */
[----:B------:R-:W-:Y:S02]  /*80f0*/  IABS R35, R40 ;  /* 0x0000002800237213 */ /* 0x000fe40000000000 */
[----:B------:R0:W-:Y:S05]  /*8100*/  STL [R1+0x5ac], R21 ;  /* 0x0005ac1501007387 */ /* 0x0001ea0000100800 */
[--C-:B------:R-:W-:Y:S01]  /*8110*/  @!P2 IMAD.IADD R4, R4, 0x1, -R2.reuse ;  /* 0x000000010404a824 */ /* 0x100fe200078e0a02 */
[----:B------:R-:W-:Y:S01]  /*8120*/  ISETP.GE.AND P2, PT, R36, RZ, PT ;  /* 0x000000ff2400720c */ /* 0x000fe20003f46270 */
[----:B------:R-:W-:Y:S01]  /*8130*/  IMAD.HI.U32 R36, R3, R35, RZ ;  /* 0x0000002303247227 */ /* 0x000fe200078e00ff */
[----:B0-----:R-:W2:Y:S04]  /*8140*/  LDL.LU R21, [R1+0x2cb0] ;  /* 0x002cb00001157983 */ /* 0x001ea80000300800 */
[----:B------:R0:W-:Y:S01]  /*8150*/  STL [R1+0x5a8], R22 ;  /* 0x0005a81601007387 */ /* 0x0001e20000100800 */
[----:B------:R-:W-:-:S02]  /*8160*/  @!P6 IMAD.IADD R31, R31, 0x1, -R2 ;  /* 0x000000011f1fe824 */ /* 0x000fc400078e0a02 */
[----:B0-----:R-:W-:-:S03]  /*8170*/  IMAD.MOV.U32 R22, RZ, RZ, R30 ;  /* 0x000000ffff167224 */ /* 0x001fc600078e001e */
[C---:B------:R-:W-:Y:S02]  /*8180*/  ISETP.GT.U32.AND P0, PT, R2.reuse, R31, PT ;  /* 0x0000001f0200720c */ /* 0x040fe40003f04070 */
[----:B------:R-:W-:Y:S01]  /*8190*/  ISETP.GT.U32.AND P1, PT, R2, R4, PT ;  /* 0x000000040200720c */ /* 0x000fe20003f24070 */
[----:B------:R-:W-:-:S10]  /*81a0*/  @!P5 IMAD.MOV R22, RZ, RZ, -R22 ;  /* 0x000000ffff16d224 */ /* 0x000fd400078e0a16 */
[--C-:B------:R-:W-:Y:S02]  /*81b0*/  @!P0 IMAD.IADD R31, R31, 0x1, -R2.reuse ;  /* 0x000000011f1f8824 */ /* 0x100fe400078e0a02 */
[----:B------:R-:W-:Y:S01]  /*81c0*/  @!P1 IMAD.IADD R4, R4, 0x1, -R2 ;  /* 0x0000000104049824 */ /* 0x000fe200078e0a02 */
[----:B------:R-:W-:Y:S01]  /*81d0*/  ISETP.GE.AND P1, PT, R38, RZ, PT ;  /* 0x000000ff2600720c */ /* 0x000fe20003f26270 */
[----:B------:R-:W-:Y:S02]  /*81e0*/  IMAD.MOV.U32 R38, RZ, RZ, R18 ;  /* 0x000000ffff267224 */ /* 0x000fe400078e0012 */
[----:B------:R-:W-:Y:S02]  /*81f0*/  IMAD.MOV.U32 R18, RZ, RZ, R31 ;  /* 0x000000ffff127224 */ /* 0x000fe400078e001f */
[----:B----4-:R-:W-:Y:S02]  /*8200*/  IMAD.MOV.U32 R30, RZ, RZ, R29 ;  /* 0x000000ffff1e7224 */ /* 0x010fe400078e001d */
[----:B------:R-:W-:-:S02]  /*8210*/  IMAD.MOV R29, RZ, RZ, -R36 ;  /* 0x000000ffff1d7224 */ /* 0x000fc400078e0a24 */
[----:B------:R-:W-:Y:S02]  /*8220*/  IMAD.MOV.U32 R36, RZ, RZ, R17 ;  /* 0x000000ffff247224 */ /* 0x000fe400078e0011 */
[----:B------:R-:W-:Y:S02]  /*8230*/  IMAD.MOV.U32 R17, RZ, RZ, R32 ;  /* 0x000000ffff117224 */ /* 0x000fe400078e0020 */
[----:B------:R-:W4:Y:S02]  /*8240*/  LDL.LU R32, [R1+0xbc] ;  /* 0x0000bc0001207983 */ /* 0x000f240000300800 */
[----:B------:R-:W-:Y:S02]  /*8250*/  @!P4 IMAD.MOV R17, RZ, RZ, -R17 ;  /* 0x000000ffff11c224 */ /* 0x000fe400078e0a11 */
[----:B------:R0:W-:Y:S01]  /*8260*/  STL [R1+0x5a4], R22 ;  /* 0x0005a41601007387 */ /* 0x0001e20000100800 */
[----:B------:R-:W-:-:S03]  /*8270*/  ISETP.GE.AND P4, PT, R37, RZ, PT ;  /* 0x000000ff2500720c */ /* 0x000fc60003f86270 */
[----:B0-----:R-:W2:Y:S04]  /*8280*/  LDL.LU R22, [R1+0x2cac] ;  /* 0x002cac0001167983 */ /* 0x001ea80000300800 */
[----:B------:R0:W-:Y:S04]  /*8290*/  STL [R1+0x5a0], R17 ;  /* 0x0005a01101007387 */ /* 0x0001e80000100800 */
[----:B0-----:R-:W2:Y:S04]  /*82a0*/  LDL.LU R17, [R1+0x2ca8] ;  /* 0x002ca80001117983 */ /* 0x001ea80000300800 */
[----:B------:R-:W3:Y:S04]  /*82b0*/  LDL.LU R37, [R1+0xc4] ;  /* 0x0000c40001257983 */ /* 0x000ee80000300800 */
[----:B------:R-:W2:Y:S01]  /*82c0*/  LDL.LU R31, [R1+0x144] ;  /* 0x00014400011f7983 */ /* 0x000ea20000300800 */
[----:B------:R-:W-:-:S02]  /*82d0*/  ISETP.GT.U32.AND P6, PT, R2, R33, PT ;  /* 0x000000210200720c */ /* 0x000fc40003fc4070 */
[----:B------:R-:W-:-:S05]  /*82e0*/  IABS R127, R39 ;  /* 0x00000027007f7213 */ /* 0x000fca0000000000 */
[----:B------:R-:W-:-:S04]  /*82f0*/  IMAD.MOV.U32 R126, RZ, RZ, R127 ;  /* 0x000000ffff7e7224 */ /* 0x000fc800078e007f */
[----:B------:R-:W-:-:S04]  /*8300*/  IMAD.HI.U32 R127, R3, R126, RZ ;  /* 0x0000007e037f7227 */ /* 0x000fc800078e00ff */
[----:B------:R-:W-:Y:S02]  /*8310*/  @!P6 IMAD.IADD R33, R33, 0x1, -R2 ;  /* 0x000000012121e824 */ /* 0x000fe400078e0a02 */
[----:B------:R-:W-:Y:S01]  /*8320*/  IMAD.MOV R127, RZ, RZ, -R127 ;  /* 0x000000ffff7f7224 */ /* 0x000fe200078e0a7f */
[C---:B------:R-:W-:Y:S02]  /*8330*/  ISETP.GT.U32.AND P5, PT, R2.reuse, R34, PT ;  /* 0x000000220200720c */ /* 0x040fe40003fa4070 */
[C---:B------:R-:W-:Y:S01]  /*8340*/  ISETP.GT.U32.AND P6, PT, R2.reuse, R33, PT ;  /* 0x000000210200720c */ /* 0x040fe20003fc4070 */
[C---:B------:R-:W-:Y:S01]  /*8350*/  IMAD R126, R2.reuse, R127, R126 ;  /* 0x0000007f027e7224 */ /* 0x040fe200078e027e */
[----:B------:R-:W-:Y:S01]  /*8360*/  IABS R127, R41 ;  /* 0x00000029007f7213 */ /* 0x000fe20000000000 */
[----:B------:R-:W-:-:S03]  /*8370*/  IMAD R35, R2, R29, R35 ;  /* 0x0000001d02237224 */ /* 0x000fc600078e0223 */
[----:B------:R-:W-:Y:S01]  /*8380*/  ISETP.GT.U32.AND P0, PT, R2, R126, PT ;  /* 0x0000007e0200720c */ /* 0x000fe20003f04070 */
[----:B------:R-:W-:-:S04]  /*8390*/  IMAD.MOV.U32 R29, RZ, RZ, R127 ;  /* 0x000000ffff1d7224 */ /* 0x000fc800078e007f */
[--C-:B------:R-:W-:Y:S02]  /*83a0*/  @!P5 IMAD.IADD R34, R34, 0x1, -R2.reuse ;  /* 0x000000012222d824 */ /* 0x100fe400078e0a02 */
[----:B------:R-:W-:Y:S01]  /*83b0*/  @!P6 IMAD.IADD R33, R33, 0x1, -R2 ;  /* 0x000000012121e824 */ /* 0x000fe200078e0a02 */
[C---:B------:R-:W-:Y:S01]  /*83c0*/  ISETP.GT.U32.AND P6, PT, R2.reuse, R35, PT ;  /* 0x000000230200720c */ /* 0x040fe20003fc4070 */
[----:B------:R-:W-:Y:S01]  /*83d0*/  @!P3 IMAD.MOV R18, RZ, RZ, -R18 ;  /* 0x000000ffff12b224 */ /* 0x000fe200078e0a12 */
[----:B------:R-:W-:-:S03]  /*83e0*/  ISETP.GT.U32.AND P3, PT, R2, R34, PT ;  /* 0x000000220200720c */ /* 0x000fc60003f64070 */
[----:B------:R-:W-:Y:S01]  /*83f0*/  @!P0 IMAD.IADD R126, R126, 0x1, -R2 ;  /* 0x000000017e7e8824 */ /* 0x000fe200078e0a02 */
[----:B------:R-:W-:Y:S01]  /*8400*/  ISETP.GE.AND P5, PT, R39, RZ, PT ;  /* 0x000000ff2700720c */ /* 0x000fe20003fa6270 */
[----:B------:R-:W-:Y:S01]  /*8410*/  IMAD.MOV.U32 R39, RZ, RZ, R30 ;  /* 0x000000ffff277224 */ /* 0x000fe200078e001e */
[----:B------:R0:W-:Y:S01]  /*8420*/  STL [R1+0x598], R18 ;  /* 0x0005981201007387 */ /* 0x0001e20000100800 */
[----:B------:R-:W-:-:S04]  /*8430*/  ISETP.GE.AND P0, PT, R40, RZ, PT ;  /* 0x000000ff2800720c */ /* 0x000fc80003f06270 */
[--C-:B------:R-:W-:Y:S01]  /*8440*/  @!P6 IMAD.IADD R35, R35, 0x1, -R2.reuse ;  /* 0x000000012323e824 */ /* 0x100fe200078e0a02 */
[----:B0-----:R-:W3:Y:S01]  /*8450*/  LDL.LU R18, [R1+0x2ca4] ;  /* 0x002ca40001127983 */ /* 0x001ee20000300800 */
[----:B------:R-:W-:-:S03]  /*8460*/  @!P3 IMAD.IADD R34, R34, 0x1, -R2 ;  /* 0x000000012222b824 */ /* 0x000fc600078e0a02 */
[----:B------:R-:W-:-:S13]  /*8470*/  ISETP.GT.U32.AND P6, PT, R2, R35, PT ;  /* 0x000000230200720c */ /* 0x000fda0003fc4070 */
[----:B------:R-:W-:Y:S02]  /*8480*/  @!P6 IMAD.IADD R35, R35, 0x1, -R2 ;  /* 0x000000012323e824 */ /* 0x000fe400078e0a02 */
[----:B----4-:R-:W-:Y:S02]  /*8490*/  IMAD.MOV.U32 R127, RZ, RZ, R32 ;  /* 0x000000ffff7f7224 */ /* 0x010fe400078e0020 */
[----:B------:R-:W-:-:S04]  /*84a0*/  IMAD.HI.U32 R32, R3, R29, RZ ;  /* 0x0000001d03207227 */ /* 0x000fc800078e00ff */
[----:B------:R-:W-:-:S04]  /*84b0*/  IMAD.MOV R32, RZ, RZ, -R32 ;  /* 0x000000ffff207224 */ /* 0x000fc800078e0a20 */
[----:B------:R-:W-:Y:S02]  /*84c0*/  IMAD R29, R2, R32, R29 ;  /* 0x00000020021d7224 */ /* 0x000fe400078e021d */
[----:B------:R-:W-:-:S04]  /*84d0*/  IMAD.MOV.U32 R32, RZ, RZ, R4 ;  /* 0x000000ffff207224 */ /* 0x000fc800078e0004 */
[----:B------:R-:W-:Y:S01]  /*84e0*/  @!P2 IMAD.MOV R32, RZ, RZ, -R32 ;  /* 0x000000ffff20a224 */ /* 0x000fe200078e0a20 */
[----:B------:R-:W-:-:S04]  /*84f0*/  ISETP.GT.U32.AND P2, PT, R2, R126, PT ;  /* 0x0000007e0200720c */ /* 0x000fc80003f44070 */
[----:B------:R0:W-:Y:S01]  /*8500*/  STL [R1+0x58c], R32 ;  /* 0x00058c2001007387 */ /* 0x0001e20000100800 */
[----:B------:R-:W-:Y:S01]  /*8510*/  ISETP.GT.U32.AND P3, PT, R2, R29, PT ;  /* 0x0000001d0200720c */ /* 0x000fe20003f64070 */
[----:B0-----:R-:W-:Y:S02]  /*8520*/  IMAD.MOV.U32 R32, RZ, RZ, R39 ;  /* 0x000000ffff207224 */ /* 0x001fe400078e0027 */
[----:B------:R-:W-:Y:S02]  /*8530*/  IMAD.MOV.U32 R39, RZ, RZ, R38 ;  /* 0x000000ffff277224 */ /* 0x000fe400078e0026 */
[----:B------:R-:W-:Y:S02]  /*8540*/  IMAD.MOV.U32 R38, RZ, RZ, R7 ;  /* 0x000000ffff267224 */ /* 0x000fe400078e0007 */
[----:B--2---:R-:W-:Y:S01]  /*8550*/  IMAD.MOV.U32 R40, RZ, RZ, R31 ;  /* 0x000000ffff287224 */ /* 0x004fe200078e001f */
[----:B------:R-:W-:Y:S01]  /*8560*/  IABS R31, R43 ;  /* 0x0000002b001f7213 */ /* 0x000fe20000000000 */
[----:B------:R-:W-:-:S02]  /*8570*/  IMAD.MOV.U32 R7, RZ, RZ, R19 ;  /* 0x000000ffff077224 */ /* 0x000fc400078e0013 */
[----:B------:R-:W-:Y:S02]  /*8580*/  IMAD.MOV.U32 R19, RZ, RZ, R33 ;  /* 0x000000ffff137224 */ /* 0x000fe400078e0021 */
[----:B------:R-:W-:Y:S02]  /*8590*/  IMAD.MOV.U32 R33, RZ, RZ, R15 ;  /* 0x000000ffff217224 */ /* 0x000fe400078e000f */
[----:B------:R-:W-:Y:S02]  /*85a0*/  IMAD.MOV.U32 R15, RZ, RZ, R34 ;  /* 0x000000ffff0f7224 */ /* 0x000fe400078e0022 */
[----:B------:R-:W-:Y:S02]  /*85b0*/  IMAD.MOV.U32 R4, RZ, RZ, R31 ;  /* 0x000000ffff047224 */ /* 0x000fe400078e001f */
[----:B------:R-:W-:Y:S02]  /*85c0*/  @!P4 IMAD.MOV R19, RZ, RZ, -R19 ;  /* 0x000000ffff13c224 */ /* 0x000fe400078e0a13 */
[----:B------:R-:W-:-:S02]  /*85d0*/  @!P2 IMAD.IADD R126, R126, 0x1, -R2 ;  /* 0x000000017e7ea824 */ /* 0x000fc400078e0a02 */
[----:B------:R-:W-:Y:S02]  /*85e0*/  IMAD.MOV.U32 R34, RZ, RZ, R33 ;  /* 0x000000ffff227224 */ /* 0x000fe400078e0021 */
[----:B------:R-:W-:Y:S02]  /*85f0*/  @!P1 IMAD.MOV R15, RZ, RZ, -R15 ;  /* 0x000000ffff0f9224 */ /* 0x000fe400078e0a0f */
[----:B------:R-:W-:Y:S01]  /*8600*/  IMAD.MOV.U32 R33, RZ, RZ, R32 ;  /* 0x000000ffff217224 */ /* 0x000fe200078e0020 */
[----:B------:R0:W-:Y:S01]  /*8610*/  STL [R1+0x588], R19 ;  /* 0x0005881301007387 */ /* 0x0001e20000100800 */
[----:B------:R-:W-:-:S04]  /*8620*/  IMAD.HI.U32 R32, R3, R4, RZ ;  /* 0x0000000403207227 */ /* 0x000fc800078e00ff */
[----:B------:R-:W-:Y:S02]  /*8630*/  @!P5 IMAD.MOV R126, RZ, RZ, -R126 ;  /* 0x000000ffff7ed224 */ /* 0x000fe400078e0a7e */
[----:B------:R-:W-:Y:S01]  /*8640*/  IMAD.MOV R32, RZ, RZ, -R32 ;  /* 0x000000ffff207224 */ /* 0x000fe200078e0a20 */
[----:B0-----:R-:W2:Y:S01]  /*8650*/  LDL.LU R19, [R1+0x2ca0] ;  /* 0x002ca00001137983 */ /* 0x001ea20000300800 */
[----:B------:R-:W-:-:S03]  /*8660*/  @!P3 IMAD.IADD R29, R29, 0x1, -R2 ;  /* 0x000000011d1db824 */ /* 0x000fc600078e0a02 */
[----:B------:R0:W-:Y:S01]  /*8670*/  STL [R1+0x584], R15 ;  /* 0x0005840f01007387 */ /* 0x0001e20000100800 */
[C---:B------:R-:W-:Y:S01]  /*8680*/  IMAD R4, R2.reuse, R32, R4 ;  /* 0x0000002002047224 */ /* 0x040fe200078e0204 */
[----:B------:R-:W-:Y:S02]  /*8690*/  ISETP.GT.U32.AND P5, PT, R2, R29, PT ;  /* 0x0000001d0200720c */ /* 0x000fe40003fa4070 */
[----:B0-----:R-:W4:Y:S04]  /*86a0*/  LDL.LU R15, [R1+0x2c9c] ;  /* 0x002c9c00010f7983 */ /* 0x001f280000300800 */
[----:B------:R3:W-:Y:S02]  /*86b0*/  STL [R1+0x57c], R126 ;  /* 0x00057c7e01007387 */ /* 0x0007e40000100800 */
[----:B---3--:R-:W-:-:S02]  /*86c0*/  IMAD.MOV.U32 R126, RZ, RZ, R37 ;  /* 0x000000ffff7e7224 */ /* 0x008fc400078e0025 */
[----:B------:R-:W-:Y:S02]  /*86d0*/  IMAD.MOV.U32 R37, RZ, RZ, R16 ;  /* 0x000000ffff257224 */ /* 0x000fe400078e0010 */
[----:B------:R-:W-:-:S04]  /*86e0*/  IMAD.MOV.U32 R16, RZ, RZ, R35 ;  /* 0x000000ffff107224 */ /* 0x000fc800078e0023 */
[----:B------:R-:W-:Y:S01]  /*86f0*/  @!P0 IMAD.MOV R16, RZ, RZ, -R16 ;  /* 0x000000ffff108224 */ /* 0x000fe200078e0a10 */
[----:B------:R-:W-:Y:S01]  /*8700*/  ISETP.GT.U32.AND P0, PT, R2, R4, PT ;  /* 0x000000040200720c */ /* 0x000fe20003f04070 */
[--C-:B------:R-:W-:Y:S01]  /*8710*/  @!P5 IMAD.IADD R29, R29, 0x1, -R2.reuse ;  /* 0x000000011d1dd824 */ /* 0x100fe200078e0a02 */
[----:B------:R-:W-:Y:S02]  /*8720*/  IABS R32, R45 ;  /* 0x0000002d00207213 */ /* 0x000fe40000000000 */
[----:B------:R0:W-:Y:S09]  /*8730*/  STL [R1+0x578], R16 ;  /* 0x0005781001007387 */ /* 0x0001f20000100800 */
[----:B------:R-:W-:Y:S01]  /*8740*/  @!P0 IMAD.IADD R4, R4, 0x1, -R2 ;  /* 0x0000000104048824 */ /* 0x000fe200078e0a02 */
[----:B------:R-:W-:Y:S01]  /*8750*/  ISETP.GE.AND P0, PT, R45, RZ, PT ;  /* 0x000000ff2d00720c */ /* 0x000fe20003f06270 */
[----:B------:R-:W-:Y:S01]  /*8760*/  IMAD.MOV.U32 R45, RZ, RZ, R12 ;  /* 0x000000ffff2d7224 */ /* 0x000fe200078e000c */
[----:B0-----:R-:W3:Y:S01]  /*8770*/  LDL.LU R16, [R1+0x2c98] ;  /* 0x002c980001107983 */ /* 0x001ee20000300800 */
[----:B------:R-:W-:-:S03]  /*8780*/  IMAD.MOV.U32 R12, RZ, RZ, R29 ;  /* 0x000000ffff0c7224 */ /* 0x000fc600078e001d */
[----:B------:R-:W2:Y:S01]  /*8790*/  LDL.LU R29, [R1+0xf4] ;  /* 0x0000f400011d7983 */ /* 0x000ea20000300800 */
[----:B------:R-:W-:-:S05]  /*87a0*/  IABS R30, R42 ;  /* 0x0000002a001e7213 */ /* 0x000fca0000000000 */
[----:B------:R-:W-:-:S04]  /*87b0*/  IMAD.HI.U32 R31, R3, R30, RZ ;  /* 0x0000001e031f7227 */ /* 0x000fc800078e00ff */
[----:B------:R-:W-:-:S04]  /*87c0*/  IMAD.MOV R31, RZ, RZ, -R31 ;  /* 0x000000ffff1f7224 */ /* 0x000fc800078e0a1f */
[----:B------:R-:W-:-:S05]  /*87d0*/  IMAD R30, R2, R31, R30 ;  /* 0x0000001f021e7224 */ /* 0x000fca00078e021e */
[----:B------:R-:W-:Y:S02]  /*87e0*/  ISETP.GT.U32.AND P6, PT, R2, R30, PT ;  /* 0x0000001e0200720c */ /* 0x000fe40003fc4070 */
[----:B------:R-:W-:Y:S02]  /*87f0*/  ISETP.GE.AND P3, PT, R44, RZ, PT ;  /* 0x000000ff2c00720c */ /* 0x000fe40003f66270 */
[----:B------:R-:W-:Y:S02]  /*8800*/  IABS R44, R44 ;  /* 0x0000002c002c7213 */ /* 0x000fe40000000000 */
[----:B------:R-:W-:Y:S01]  /*8810*/  ISETP.GE.AND P4, PT, R41, RZ, PT ;  /* 0x000000ff2900720c */ /* 0x000fe20003f86270 */
[----:B------:R-:W-:Y:S02]  /*8820*/  IMAD.MOV.U32 R41, RZ, RZ, R36 ;  /* 0x000000ffff297224 */ /* 0x000fe400078e0024 */
[----:B------:R-:W-:-:S04]  /*8830*/  IMAD.HI.U32 R36, R3, R44, RZ ;  /* 0x0000002c03247227 */ /* 0x000fc800078e00ff */
[----:B------:R-:W-:Y:S01]  /*8840*/  @!P6 IMAD.IADD R30, R30, 0x1, -R2 ;  /* 0x000000011e1ee824 */ /* 0x000fe200078e0a02 */
[----:B------:R-:W-:Y:S01]  /*8850*/  ISETP.GE.AND P1, PT, R42, RZ, PT ;  /* 0x000000ff2a00720c */ /* 0x000fe20003f26270 */
[----:B------:R-:W-:Y:S02]  /*8860*/  IMAD.MOV.U32 R42, RZ, RZ, R33 ;  /* 0x000000ffff2a7224 */ /* 0x000fe400078e0021 */
[----:B------:R-:W-:Y:S01]  /*8870*/  IMAD.HI.U32 R33, R3, R32, RZ ;  /* 0x0000002003217227 */ /* 0x000fe200078e00ff */
[----:B------:R-:W-:-:S03]  /*8880*/  ISETP.GT.U32.AND P6, PT, R2, R30, PT ;  /* 0x0000001e0200720c */ /* 0x000fc60003fc4070 */
[----:B------:R-:W-:Y:S02]  /*8890*/  IMAD.MOV R36, RZ, RZ, -R36 ;  /* 0x000000ffff247224 */ /* 0x000fe400078e0a24 */
[----:B------:R-:W-:Y:S02]  /*88a0*/  IMAD.MOV R35, RZ, RZ, -R33 ;  /* 0x000000ffff237224 */ /* 0x000fe400078e0a21 */
[C---:B------:R-:W-:Y:S02]  /*88b0*/  IMAD R36, R2.reuse, R36, R44 ;  /* 0x0000002402247224 */ /* 0x040fe400078e022c */
[----:B------:R-:W-:-:S03]  /*88c0*/  IMAD R35, R2, R35, R32 ;  /* 0x0000002302237224 */ /* 0x000fc600078e0220 */
[----:B------:R-:W-:Y:S01]  /*88d0*/  ISETP.GT.U32.AND P5, PT, R2, R36, PT ;  /* 0x000000240200720c */ /* 0x000fe20003fa4070 */
[----:B------:R-:W-:Y:S01]  /*88e0*/  @!P6 IMAD.IADD R30, R30, 0x1, -R2 ;  /* 0x000000011e1ee824 */ /* 0x000fe200078e0a02 */
[----:B------:R-:W-:Y:S01]  /*88f0*/  ISETP.GE.AND P2, PT, R43, RZ, PT ;  /* 0x000000ff2b00720c */ /* 0x000fe20003f46270 */
[----:B------:R-:W-:Y:S01]  /*8900*/  IMAD.MOV.U32 R43, RZ, RZ, R34 ;  /* 0x000000ffff2b7224 */ /* 0x000fe200078e0022 */
[----:B------:R-:W-:Y:S02]  /*8910*/  ISETP.GT.U32.AND P6, PT, R2, R35, PT ;  /* 0x000000230200720c */ /* 0x000fe40003fc4070 */
[----:B------:R-:W-:Y:S02]  /*8920*/  IABS R34, R47 ;  /* 0x0000002f00227213 */ /* 0x000fe40000000000 */
[----:B------:R-:W-:Y:S01]  /*8930*/  IABS R31, R46 ;  /* 0x0000002e001f7213 */ /* 0x000fe20000000000 */
[----:B------:R-:W-:Y:S02]  /*8940*/  IMAD.MOV.U32 R44, RZ, RZ, R37 ;  /* 0x000000ffff2c7224 */ /* 0x000fe400078e0025 */
[----:B------:R-:W-:Y:S01]  /*8950*/  IMAD.HI.U32 R37, R3, R34, RZ ;  /* 0x0000002203257227 */ /* 0x000fe200078e00ff */
[----:B------:R-:W-:-:S03]  /*8960*/  IABS R33, R48 ;  /* 0x0000003000217213 */ /* 0x000fc60000000000 */
[----:B------:R-:W-:-:S04]  /*8970*/  IMAD.HI.U32 R32, R3, R31, RZ ;  /* 0x0000001f03207227 */ /* 0x000fc800078e00ff */
[----:B------:R-:W-:Y:S01]  /*8980*/  @!P5 IMAD.IADD R36, R36, 0x1, -R2 ;  /* 0x000000012424d824 */ /* 0x000fe200078e0a02 */
[C---:B------:R-:W-:Y:S01]  /*8990*/  ISETP.GT.U32.AND P5, PT, R2.reuse, R4, PT ;  /* 0x000000040200720c */ /* 0x040fe20003fa4070 */
[----:B------:R-:W-:Y:S02]  /*89a0*/  IMAD.MOV R37, RZ, RZ, -R37 ;  /* 0x000000ffff257224 */ /* 0x000fe400078e0a25 */
[----:B------:R-:W-:Y:S02]  /*89b0*/  IMAD.MOV R32, RZ, RZ, -R32 ;  /* 0x000000ffff207224 */ /* 0x000fe400078e0a20 */
[----:B------:R-:W-:Y:S01]  /*89c0*/  @!P6 IMAD.IADD R35, R35, 0x1, -R2 ;  /* 0x000000012323e824 */ /* 0x000fe200078e0a02 */
[C---:B------:R-:W-:Y:S01]  /*89d0*/  ISETP.GT.U32.AND P6, PT, R2.reuse, R36, PT ;  /* 0x000000240200720c */ /* 0x040fe20003fc4070 */
[C---:B------:R-:W-:Y:S02]  /*89e0*/  IMAD R34, R2.reuse, R37, R34 ;  /* 0x0000002502227224 */ /* 0x040fe400078e0222 */
[----:B------:R-:W-:-:S02]  /*89f0*/  IMAD R31, R2, R32, R31 ;  /* 0x00000020021f7224 */ /* 0x000fc400078e021f */
[----:B------:R-:W-:-:S04]  /*8a00*/  IMAD.HI.U32 R37, R3, R33, RZ ;  /* 0x0000002103257227 */ /* 0x000fc800078e00ff */
[----:B------:R-:W-:Y:S02]  /*8a10*/  IMAD.MOV R37, RZ, RZ, -R37 ;  /* 0x000000ffff257224 */ /* 0x000fe400078e0a25 */
[----:B------:R-:W-:Y:S01]  /*8a20*/  @!P1 IMAD.MOV R30, RZ, RZ, -R30 ;  /* 0x000000ffff1e9224 */ /* 0x000fe200078e0a1e */
[C---:B------:R-:W-:Y:S01]  /*8a30*/  ISETP.GT.U32.AND P1, PT, R2.reuse, R31, PT ;  /* 0x0000001f0200720c */ /* 0x040fe20003f24070 */
[----:B------:R-:W-:Y:S02]  /*8a40*/  IMAD R33, R2, R37, R33 ;  /* 0x0000002502217224 */ /* 0x000fe400078e0221 */
[----:B------:R-:W-:Y:S01]  /*8a50*/  @!P5 IMAD.IADD R4, R4, 0x1, -R2 ;  /* 0x000000010404d824 */ /* 0x000fe200078e0a02 */
[C---:B------:R-:W-:Y:S01]  /*8a60*/  ISETP.GT.U32.AND P5, PT, R2.reuse, R34, PT ;  /* 0x000000220200720c */ /* 0x040fe20003fa4070 */
[----:B------:R-:W-:Y:S01]  /*8a70*/  @!P4 IMAD.MOV R12, RZ, RZ, -R12 ;  /* 0x000000ffff0cc224 */ /* 0x000fe200078e0a0c */
[----:B------:R-:W-:Y:S01]  /*8a80*/  ISETP.GT.U32.AND P4, PT, R2, R35, PT ;  /* 0x000000230200720c */ /* 0x000fe20003f84070 */
[----:B------:R-:W-:Y:S01]  /*8a90*/  @!P6 IMAD.IADD R36, R36, 0x1, -R2 ;  /* 0x000000012424e824 */ /* 0x000fe200078e0a02 */
[----:B------:R-:W-:-:S02]  /*8aa0*/  ISETP.GT.U32.AND P6, PT, R2, R33, PT ;  /* 0x000000210200720c */ /* 0x000fc40003fc4070 */
[----:B------:R-:W-:Y:S01]  /*8ab0*/  IABS R32, R49 ;  /* 0x0000003100207213 */ /* 0x000fe20000000000 */
[----:B------:R0:W-:Y:S02]  /*8ac0*/  STL [R1+0x570], R12 ;  /* 0x0005700c01007387 */ /* 0x0001e40000100800 */
[----:B------:R-:W-:Y:S01]  /*8ad0*/  @!P1 IMAD.IADD R31, R31, 0x1, -R2 ;  /* 0x000000011f1f9824 */ /* 0x000fe200078e0a02 */
[----:B------:R-:W-:Y:S01]  /*8ae0*/  ISETP.GE.AND P1, PT, R47, RZ, PT ;  /* 0x000000ff2f00720c */ /* 0x000fe20003f26270 */
[----:B------:R-:W-:Y:S02]  /*8af0*/  IMAD.MOV.U32 R47, RZ, RZ, R13 ;  /* 0x000000ffff2f7224 */ /* 0x000fe400078e000d */
[----:B------:R-:W-:Y:S02]  /*8b00*/  IMAD.MOV.U32 R13, RZ, RZ, R4 ;  /* 0x000000ffff0d7224 */ /* 0x000fe400078e0004 */
[--C-:B------:R-:W-:Y:S01]  /*8b10*/  @!P5 IMAD.IADD R34, R34, 0x1, -R2.reuse ;  /* 0x000000012222d824 */ /* 0x100fe200078e0a02 */
[----:B0-----:R-:W3:Y:S01]  /*8b20*/  LDL.LU R12, [R1+0x2c94] ;  /* 0x002c9400010c7983 */ /* 0x001ee20000300800 */
[----:B------:R-:W-:-:S03]  /*8b30*/  @!P4 IMAD.IADD R35, R35, 0x1, -R2 ;  /* 0x000000012323c824 */ /* 0x000fc600078e0a02 */
[----:B------:R0:W-:Y:S01]  /*8b40*/  STL [R1+0x56c], R30 ;  /* 0x00056c1e01007387 */ /* 0x0001e20000100800 */
[----:B------:R-:W-:Y:S01]  /*8b50*/  @!P2 IMAD.MOV R13, RZ, RZ, -R13 ;  /* 0x000000ffff0da224 */ /* 0x000fe200078e0a0d */
[----:B------:R-:W-:Y:S01]  /*8b60*/  ISETP.GE.AND P4, PT, R46, RZ, PT ;  /* 0x000000ff2e00720c */ /* 0x000fe20003f86270 */
[----:B------:R-:W-:Y:S02]  /*8b70*/  IMAD.MOV.U32 R4, RZ, RZ, R14 ;  /* 0x000000ffff047224 */ /* 0x000fe400078e000e */
[----:B------:R-:W-:Y:S01]  /*8b80*/  @!P6 IMAD.IADD R33, R33, 0x1, -R2 ;  /* 0x000000012121e824 */ /* 0x000fe200078e0a02 */
[----:B------:R-:W-:Y:S01]  /*8b90*/  ISETP.GT.U32.AND P6, PT, R2, R34, PT ;  /* 0x000000220200720c */ /* 0x000fe20003fc4070 */
[----:B0-----:R-:W-:Y:S01]  /*8ba0*/  IMAD.HI.U32 R30, R3, R32, RZ ;  /* 0x00000020031e7227 */ /* 0x001fe200078e00ff */
[----:B------:R0:W-:Y:S03]  /*8bb0*/  STL [R1+0x564], R13 ;  /* 0x0005640d01007387 */ /* 0x0001e60000100800 */
[----:B------:R-:W-:-:S02]  /*8bc0*/  IMAD.MOV R30, RZ, RZ, -R30 ;  /* 0x000000ffff1e7224 */ /* 0x000fc400078e0a1e */
[----:B------:R-:W-:Y:S02]  /*8bd0*/  IMAD.MOV.U32 R14, RZ, RZ, R36 ;  /* 0x000000ffff0e7224 */ /* 0x000fe400078e0024 */
[----:B------:R-:W-:Y:S02]  /*8be0*/  IMAD.MOV.U32 R36, RZ, RZ, R47 ;  /* 0x000000ffff247224 */ /* 0x000fe400078e002f */
[----:B------:R-:W-:Y:S01]  /*8bf0*/  IMAD.MOV.U32 R47, RZ, RZ, R38 ;  /* 0x000000ffff2f7224 */ /* 0x000fe200078e0026 */
[----:B0-----:R-:W3:Y:S01]  /*8c00*/  LDL.LU R13, [R1+0x2c90] ;  /* 0x002c9000010d7983 */ /* 0x001ee20000300800 */
[----:B------:R-:W-:Y:S02]  /*8c10*/  IMAD.MOV.U32 R38, RZ, RZ, R8 ;  /* 0x000000ffff267224 */ /* 0x000fe400078e0008 */
[----:B------:R-:W-:Y:S02]  /*8c20*/  IMAD R32, R2, R30, R32 ;  /* 0x0000001e02207224 */ /* 0x000fe400078e0220 */
[----:B------:R-:W-:-:S02]  /*8c30*/  IMAD.MOV.U32 R8, RZ, RZ, R35 ;  /* 0x000000ffff087224 */ /* 0x000fc400078e0023 */
[----:B------:R-:W4:Y:S01]  /*8c40*/  LDL.LU R35, [R1+0x234] ;  /* 0x0002340001237983 */ /* 0x000f220000300800 */
[C---:B------:R-:W-:Y:S01]  /*8c50*/  ISETP.GT.U32.AND P5, PT, R2.reuse, R31, PT ;  /* 0x0000001f0200720c */ /* 0x040fe20003fa4070 */
[----:B------:R-:W-:Y:S01]  /*8c60*/  @!P0 IMAD.MOV R8, RZ, RZ, -R8 ;  /* 0x000000ffff088224 */ /* 0x000fe200078e0a08 */
[----:B------:R-:W-:Y:S01]  /*8c70*/  ISETP.GT.U32.AND P0, PT, R2, R32, PT ;  /* 0x000000200200720c */ /* 0x000fe20003f04070 */
[----:B------:R-:W-:Y:S01]  /*8c80*/  @!P6 IMAD.IADD R34, R34, 0x1, -R2 ;  /* 0x000000012222e824 */ /* 0x000fe200078e0a02 */
[----:B------:R-:W-:-:S09]  /*8c90*/  IABS R30, R51 ;  /* 0x00000033001e7213 */ /* 0x000fd20000000000 */
[--C-:B------:R-:W-:Y:S02]  /*8ca0*/  @!P5 IMAD.IADD R31, R31, 0x1, -R2.reuse ;  /* 0x000000011f1fd824 */ /* 0x100fe400078e0a02 */
[----:B------:R-:W-:Y:S01]  /*8cb0*/  @!P0 IMAD.IADD R32, R32, 0x1, -R2 ;  /* 0x0000000120208824 */ /* 0x000fe200078e0a02 */
[----:B------:R-:W-:Y:S01]  /*8cc0*/  ISETP.GE.AND P0, PT, R51, RZ, PT ;  /* 0x000000ff3300720c */ /* 0x000fe20003f06270 */
[----:B------:R-:W-:Y:S02]  /*8cd0*/  IMAD.MOV.U32 R51, RZ, RZ, R9 ;  /* 0x000000ffff337224 */ /* 0x000fe400078e0009 */
[----:B------:R-:W-:Y:S01]  /*8ce0*/  IMAD.MOV.U32 R9, RZ, RZ, R31 ;  /* 0x000000ffff097224 */ /* 0x000fe200078e001f */
[C---:B------:R-:W-:Y:S01]  /*8cf0*/  ISETP.GT.U32.AND P2, PT, R2.reuse, R33, PT ;  /* 0x000000210200720c */ /* 0x040fe20003f44070 */
[----:B------:R-:W-:Y:S02]  /*8d00*/  @!P1 IMAD.MOV R34, RZ, RZ, -R34 ;  /* 0x000000ffff229224 */ /* 0x000fe400078e0a22 */
[----:B------:R-:W-:Y:S01]  /*8d10*/  @!P4 IMAD.MOV R9, RZ, RZ, -R9 ;  /* 0x000000ffff09c224 */ /* 0x000fe200078e0a09 */
[----:B------:R-:W-:Y:S01]  /*8d20*/  ISETP.GT.U32.AND P4, PT, R2, R32, PT ;  /* 0x000000200200720c */ /* 0x000fe20003f84070 */
[----:B------:R-:W-:Y:S01]  /*8d30*/  @!P3 IMAD.MOV R14, RZ, RZ, -R14 ;  /* 0x000000ffff0eb224 */ /* 0x000fe200078e0a0e */
[----:B------:R-:W-:-:S02]  /*8d40*/  ISETP.GE.AND P3, PT, R48, RZ, PT ;  /* 0x000000ff3000720c */ /* 0x000fc40003f66270 */
[----:B------:R-:W-:Y:S02]  /*8d50*/  ISETP.GE.AND P5, PT, R49, RZ, PT ;  /* 0x000000ff3100720c */ /* 0x000fe40003fa6270 */
[----:B------:R0:W-:Y:S03]  /*8d60*/  STL [R1+0x560], R14 ;  /* 0x0005600e01007387 */ /* 0x0001e60000100800 */
[----:B------:R-:W-:Y:S01]  /*8d70*/  @!P2 IMAD.IADD R33, R33, 0x1, -R2 ;  /* 0x000000012121a824 */ /* 0x000fe200078e0a02 */
[----:B------:R-:W-:-:S03]  /*8d80*/  ISETP.GE.AND P2, PT, R50, RZ, PT ;  /* 0x000000ff3200720c */ /* 0x000fc60003f46270 */
[----:B------:R-:W-:Y:S01]  /*8d90*/  @!P4 IMAD.IADD R32, R32, 0x1, -R2 ;  /* 0x000000012020c824 */ /* 0x000fe200078e0a02 */
[----:B0-----:R-:W3:Y:S04]  /*8da0*/  LDL.LU R14, [R1+0x2c8c] ;  /* 0x002c8c00010e7983 */ /* 0x001ee80000300800 */
[----:B------:R0:W-:Y:S04]  /*8db0*/  STL [R1+0x55c], R8 ;  /* 0x00055c0801007387 */ /* 0x0001e80000100800 */
[----:B0-----:R-:W3:Y:S04]  /*8dc0*/  LDL.LU R8, [R1+0x2c88] ;  /* 0x002c880001087983 */ /* 0x001ee80000300800 */
[----:B------:R0:W-:Y:S04]  /*8dd0*/  STL [R1+0x550], R9 ;  /* 0x0005500901007387 */ /* 0x0001e80000100800 */
[----:B0-----:R-:W3:Y:S04]  /*8de0*/  LDL.LU R9, [R1+0x2c84] ;  /* 0x002c840001097983 */ /* 0x001ee80000300800 */
[----:B------:R0:W-:Y:S02]  /*8df0*/  STL [R1+0x54c], R34 ;  /* 0x00054c2201007387 */ /* 0x0001e40000100800 */
[----:B0-----:R-:W-:-:S04]  /*8e00*/  IMAD.MOV.U32 R34, RZ, RZ, R33 ;  /* 0x000000ffff227224 */ /* 0x001fc800078e0021 */
[----:B------:R-:W-:-:S05]  /*8e10*/  @!P3 IMAD.MOV R34, RZ, RZ, -R34 ;  /* 0x000000ffff22b224 */ /* 0x000fca00078e0a22 */
[----:B------:R-:W-:Y:S01]  /*8e20*/  STL [R1+0x544], R34 ;  /* 0x0005442201007387 */ /* 0x000fe20000100800 */
[----:B--2---:R-:W-:Y:S01]  /*8e30*/  IMAD.MOV.U32 R37, RZ, RZ, R29 ;  /* 0x000000ffff257224 */ /* 0x004fe200078e001d */
[----:B------:R-:W-:-:S03]  /*8e40*/  IABS R29, R50 ;  /* 0x00000032001d7213 */ /* 0x000fc60000000000 */
[----:B------:R-:W-:Y:S02]  /*8e50*/  IMAD.MOV.U32 R46, RZ, RZ, R37 ;  /* 0x000000ffff2e7224 */ /* 0x000fe400078e0025 */
[----:B------:R-:W-:-:S04]  /*8e60*/  IMAD.HI.U32 R37, R3, R29, RZ ;  /* 0x0000001d03257227 */ /* 0x000fc800078e00ff */
[----:B------:R-:W-:-:S04]  /*8e70*/  IMAD.MOV R37, RZ, RZ, -R37 ;  /* 0x000000ffff257224 */ /* 0x000fc800078e0a25 */
[----:B------:R-:W-:-:S05]  /*8e80*/  IMAD R29, R2, R37, R29 ;  /* 0x00000025021d7224 */ /* 0x000fca00078e021d */
[----:B------:R-:W-:-:S13]  /*8e90*/  ISETP.GT.U32.AND P6, PT, R2, R29, PT ;  /* 0x0000001d0200720c */ /* 0x000fda0003fc4070 */
[----:B------:R-:W-:-:S05]  /*8ea0*/  @!P6 IMAD.IADD R29, R29, 0x1, -R2 ;  /* 0x000000011d1de824 */ /* 0x000fca00078e0a02 */
[----:B------:R-:W-:Y:S01]  /*8eb0*/  ISETP.GT.U32.AND P1, PT, R2, R29, PT ;  /* 0x0000001d0200720c */ /* 0x000fe20003f24070 */
[----:B------:R-:W-:Y:S01]  /*8ec0*/  IMAD.MOV.U32 R50, RZ, RZ, R36 ;  /* 0x000000ffff327224 */ /* 0x000fe200078e0024 */
[----:B------:R-:W-:-:S11]  /*8ed0*/  IABS R36, R53 ;  /* 0x0000003500247213 */ /* 0x000fd60000000000 */
[----:B------:R-:W-:Y:S01]  /*8ee0*/  @!P1 IMAD.IADD R29, R29, 0x1, -R2 ;  /* 0x000000011d1d9824 */ /* 0x000fe200078e0a02 */
[----:B------:R-:W-:Y:S01]  /*8ef0*/  ISETP.GE.AND P1, PT, R53, RZ, PT ;  /* 0x000000ff3500720c */ /* 0x000fe20003f26270 */
[----:B------:R-:W-:-:S04]  /*8f00*/  IMAD.MOV.U32 R53, RZ, RZ, R32 ;  /* 0x000000ffff357224 */ /* 0x000fc800078e0020 */
[----:B------:R-:W-:-:S05]  /*8f10*/  @!P5 IMAD.MOV R53, RZ, RZ, -R53 ;  /* 0x000000ffff35d224 */ /* 0x000fca00078e0a35 */
[----:B------:R0:W-:Y:S02]  /*8f20*/  STL [R1+0x538], R53 ;  /* 0x0005383501007387 */ /* 0x0001e40000100800 */
[----:B0-----:R-:W-:Y:S02]  /*8f30*/  IMAD.MOV.U32 R53, RZ, RZ, R50 ;  /* 0x000000ffff357224 */ /* 0x001fe400078e0032 */
[----:B------:R-:W-:Y:S02]  /*8f40*/  IMAD.MOV.U32 R50, RZ, RZ, R45 ;  /* 0x000000ffff327224 */ /* 0x000fe400078e002d */
[----:B------:R-:W-:Y:S02]  /*8f50*/  IMAD.MOV.U32 R45, RZ, RZ, R43 ;  /* 0x000000ffff2d7224 */ /* 0x000fe400078e002b */
[----:B------:R-:W-:Y:S02]  /*8f60*/  IMAD.MOV.U32 R43, RZ, RZ, R10 ;  /* 0x000000ffff2b7224 */ /* 0x000fe400078e000a */
[----:B------:R-:W-:-:S02]  /*8f70*/  IMAD.MOV.U32 R10, RZ, RZ, R29 ;  /* 0x000000ffff0a7224 */ /* 0x000fc400078e001d */
[----:B------:R-:W2:Y:S01]  /*8f80*/  LDL.LU R29, [R1+0x8c] ;  /* 0x00008c00011d7983 */ /* 0x000ea20000300800 */
[----:B------:R-:W-:Y:S02]  /*8f90*/  IMAD.MOV.U32 R49, RZ, RZ, R4 ;  /* 0x000000ffff317224 */ /* 0x000fe400078e0004 */
[----:B------:R-:W-:-:S04]  /*8fa0*/  IMAD.HI.U32 R4, R3, R30, RZ ;  /* 0x0000001e03047227 */ /* 0x000fc800078e00ff */
[----:B------:R-:W-:-:S04]  /*8fb0*/  IMAD.MOV R4, RZ, RZ, -R4 ;  /* 0x000000ffff047224 */ /* 0x000fc800078e0a04 */
[----:B------:R-:W-:Y:S02]  /*8fc0*/  IMAD R37, R2, R4, R30 ;  /* 0x0000000402257224 */ /* 0x000fe400078e021e */
[----:B------:R-:W-:-:S03]  /*8fd0*/  IMAD.HI.U32 R31, R3, R36, RZ ;  /* 0x00000024031f7227 */ /* 0x000fc600078e00ff */
[----:B------:R-:W-:Y:S01]  /*8fe0*/  ISETP.GT.U32.AND P6, PT, R2, R37, PT ;  /* 0x000000250200720c */ /* 0x000fe20003fc4070 */
[----:B------:R-:W-:Y:S01]  /*8ff0*/  IMAD.MOV R31, RZ, RZ, -R31 ;  /* 0x000000ffff1f7224 */ /* 0x000fe200078e0a1f */
[----:B------:R-:W-:-:S03]  /*9000*/  IABS R30, R54 ;  /* 0x00000036001e7213 */ /* 0x000fc60000000000 */
[----:B------:R-:W-:Y:S02]  /*9010*/  IMAD R31, R2, R31, R36 ;  /* 0x0000001f021f7224 */ /* 0x000fe400078e0224 */
[----:B------:R-:W-:-:S06]  /*9020*/  IMAD.HI.U32 R33, R3, R30, RZ ;  /* 0x0000001e03217227 */ /* 0x000fcc00078e00ff */
[----:B------:R-:W-:Y:S01]  /*9030*/  @!P6 IMAD.IADD R37, R37, 0x1, -R2 ;  /* 0x000000012525e824 */ /* 0x000fe200078e0a02 */
[----:B------:R-:W-:Y:S01]  /*9040*/  ISETP.GT.U32.AND P6, PT, R2, R31, PT ;  /* 0x0000001f0200720c */ /* 0x000fe20003fc4070 */
[----:B------:R-:W-:Y:S02]  /*9050*/  IMAD.MOV R33, RZ, RZ, -R33 ;  /* 0x000000ffff217224 */ /* 0x000fe400078e0a21 */
[----:B----4-:R-:W-:Y:S01]  /*9060*/  IMAD.MOV.U32 R48, RZ, RZ, R35 ;  /* 0x000000ffff307224 */ /* 0x010fe200078e0023 */
[----:B------:R-:W-:-:S05]  /*9070*/  IABS R35, R52 ;  /* 0x0000003400237213 */ /* 0x000fca0000000000 */
[----:B------:R-:W-:-:S04]  /*9080*/  IMAD.HI.U32 R4, R3, R35, RZ ;  /* 0x0000002303047227 */ /* 0x000fc800078e00ff */
[----:B------:R-:W-:-:S04]  /*9090*/  IMAD.MOV R4, RZ, RZ, -R4 ;  /* 0x000000ffff047224 */ /* 0x000fc800078e0a04 */
[----:B------:R-:W-:-:S05]  /*90a0*/  IMAD R4, R2, R4, R35 ;  /* 0x0000000402047224 */ /* 0x000fca00078e0223 */
[C---:B------:R-:W-:Y:S01]  /*90b0*/  ISETP.GT.U32.AND P4, PT, R2.reuse, R4, PT ;  /* 0x000000040200720c */ /* 0x040fe20003f84070 */
[----:B------:R-:W-:Y:S01]  /*90c0*/  IMAD R36, R2, R33, R30 ;  /* 0x0000002102247224 */ /* 0x000fe200078e021e */
[----:B------:R-:W-:Y:S01]  /*90d0*/  IABS R33, R55 ;  /* 0x0000003700217213 */ /* 0x000fe20000000000 */
[----:B------:R-:W-:-:S04]  /*90e0*/  @!P6 IMAD.IADD R31, R31, 0x1, -R2 ;  /* 0x000000011f1fe824 */ /* 0x000fc800078e0a02 */
[----:B------:R-:W-:-:S06]  /*90f0*/  IMAD.HI.U32 R32, R3, R33, RZ ;  /* 0x0000002103207227 */ /* 0x000fcc00078e00ff */
[----:B------:R-:W-:Y:S01]  /*9100*/  @!P4 IMAD.IADD R4, R4, 0x1, -R2 ;  /* 0x000000010404c824 */ /* 0x000fe200078e0a02 */
[----:B------:R-:W-:-:S04]  /*9110*/  ISETP.GT.U32.AND P4, PT, R2, R37, PT ;  /* 0x000000250200720c */ /* 0x000fc80003f84070 */
[----:B------:R-:W-:Y:S01]  /*9120*/  ISETP.GT.U32.AND P6, PT, R2, R4, PT ;  /* 0x000000040200720c */ /* 0x000fe20003fc4070 */
[----:B------:R-:W-:Y:S01]  /*9130*/  IMAD.MOV R32, RZ, RZ, -R32 ;  /* 0x000000ffff207224 */ /* 0x000fe200078e0a20 */
[----:B------:R-:W-:Y:S02]  /*9140*/  IABS R30, R56 ;  /* 0x00000038001e7213 */ /* 0x000fe40000000000 */
[----:B------:R-:W-:Y:S01]  /*9150*/  ISETP.GE.AND P3, PT, R52, RZ, PT ;  /* 0x000000ff3400720c */ /* 0x000fe20003f66270 */
[----:B------:R-:W-:Y:S02]  /*9160*/  IMAD.MOV.U32 R52, RZ, RZ, R51 ;  /* 0x000000ffff347224 */ /* 0x000fe400078e0033 */
[----:B------:R-:W-:Y:S02]  /*9170*/  IMAD.MOV.U32 R51, RZ, RZ, R48 ;  /* 0x000000ffff337224 */ /* 0x000fe400078e0030 */
[----:B------:R-:W-:Y:S02]  /*9180*/  IMAD R32, R2, R32, R33 ;  /* 0x0000002002207224 */ /* 0x000fe400078e0221 */
[----:B------:R-:W-:-:S02]  /*9190*/  IMAD.MOV.U32 R48, RZ, RZ, R38 ;  /* 0x000000ffff307224 */ /* 0x000fc400078e0026 */
[----:B------:R-:W-:Y:S01]  /*91a0*/  IMAD.HI.U32 R38, R3, R30, RZ ;  /* 0x0000001e03267227 */ /* 0x000fe200078e00ff */
[----:B------:R-:W-:-:S03]  /*91b0*/  IABS R35, R57 ;  /* 0x0000003900237213 */ /* 0x000fc60000000000 */
[--C-:B------:R-:W-:Y:S01]  /*91c0*/  @!P6 IMAD.IADD R4, R4, 0x1, -R2.reuse ;  /* 0x000000010404e824 */ /* 0x100fe200078e0a02 */
[----:B------:R-:W-:Y:S01]  /*91d0*/  ISETP.GT.U32.AND P6, PT, R2, R32, PT ;  /* 0x000000200200720c */ /* 0x000fe20003fc4070 */
[----:B------:R-:W-:Y:S01]  /*91e0*/  @!P4 IMAD.IADD R37, R37, 0x1, -R2 ;  /* 0x000000012525c824 */ /* 0x000fe200078e0a02 */
[----:B------:R-:W-:Y:S01]  /*91f0*/  ISETP.GE.AND P4, PT, R54, RZ, PT ;  /* 0x000000ff3600720c */ /* 0x000fe20003f86270 */
[----:B------:R-:W-:Y:S02]  /*9200*/  IMAD.MOV R38, RZ, RZ, -R38 ;  /* 0x000000ffff267224 */ /* 0x000fe400078e0a26 */
[----:B------:R-:W-:Y:S02]  /*9210*/  IMAD.MOV.U32 R54, RZ, RZ, R11 ;  /* 0x000000ffff367224 */ /* 0x000fe400078e000b */
[----:B------:R-:W-:Y:S02]  /*9220*/  IMAD.MOV.U32 R11, RZ, RZ, R37 ;  /* 0x000000ffff0b7224 */ /* 0x000fe400078e0025 */
[----:B------:R-:W-:-:S02]  /*9230*/  @!P2 IMAD.MOV R10, RZ, RZ, -R10 ;  /* 0x000000ffff0aa224 */ /* 0x000fc400078e0a0a */
[----:B------:R-:W-:Y:S02]  /*9240*/  IMAD R30, R2, R38, R30 ;  /* 0x00000026021e7224 */ /* 0x000fe400078e021e */
[----:B------:R-:W-:Y:S01]  /*9250*/  @!P0 IMAD.MOV R11, RZ, RZ, -R11 ;  /* 0x000000ffff0b8224 */ /* 0x000fe200078e0a0b */
[----:B------:R0:W-:Y:S01]  /*9260*/  STL [R1+0x534], R10 ;  /* 0x0005340a01007387 */ /* 0x0001e20000100800 */
[----:B------:R-:W-:Y:S01]  /*9270*/  @!P6 IMAD.IADD R32, R32, 0x1, -R2 ;  /* 0x000000012020e824 */ /* 0x000fe200078e0a02 */
[----:B------:R-:W-:Y:S02]  /*9280*/  ISETP.GE.AND P6, PT, R56, RZ, PT ;  /* 0x000000ff3800720c */ /* 0x000fe40003fc6270 */
[----:B0-----:R-:W4:Y:S04]  /*9290*/  LDL.LU R10, [R1+0x2c80] ;  /* 0x002c8000010a7983 */ /* 0x001f280000300800 */
[----:B------:R-:W3:Y:S04]  /*92a0*/  LDL.LU R37, [R1+0x238] ;  /* 0x0002380001257983 */ /* 0x000ee80000300800 */
[----:B------:R0:W-:Y:S04]  /*92b0*/  STL [R1+0x528], R11 ;  /* 0x0005280b01007387 */ /* 0x0001e80000100800 */
[----:B0-----:R-:W4:Y:S04]  /*92c0*/  LDL.LU R11, [R1+0x2c7c] ;  /* 0x002c7c00010b7983 */ /* 0x001f280000300800 */
[----:B------:R-:W4:Y:S01]  /*92d0*/  LDL.LU R56, [R1+0x10] ;  /* 0x0000100001387983 */ /* 0x000f220000300800 */
[----:B--2---:R-:W-:-:S02]  /*92e0*/  IMAD.MOV.U32 R38, RZ, RZ, R29 ;  /* 0x000000ffff267224 */ /* 0x004fc400078e001d */
[----:B------:R-:W-:-:S04]  /*92f0*/  IMAD.HI.U32 R29, R3, R35, RZ ;  /* 0x00000023031d7227 */ /* 0x000fc800078e00ff */
[----:B------:R-:W-:-:S04]  /*9300*/  IMAD.MOV R29, RZ, RZ, -R29 ;  /* 0x000000ffff1d7224 */ /* 0x000fc800078e0a1d */
[C---:B------:R-:W-:Y:S02]  /*9310*/  IMAD R29, R2.reuse, R29, R35 ;  /* 0x0000001d021d7224 */ /* 0x040fe400078e0223 */
[----:B------:R-:W2:Y:S01]  /*9320*/  LDL.LU R35, [R1+0x4] ;  /* 0x0000040001237983 */ /* 0x000ea20000300800 */
[----:B------:R-:W-:Y:S02]  /*9330*/  ISETP.GT.U32.AND P2, PT, R2, R36, PT ;  /* 0x000000240200720c */ /* 0x000fe40003f44070 */
[----:B------:R-:W-:-:S05]  /*9340*/  IABS R34, R58 ;  /* 0x0000003a00227213 */ /* 0x000fca0000000000 */
[----:B------:R-:W-:-:S04]  /*9350*/  IMAD.HI.U32 R33, R3, R34, RZ ;  /* 0x0000002203217227 */ /* 0x000fc800078e00ff */
[----:B------:R-:W-:Y:S02]  /*9360*/  IMAD.MOV R33, RZ, RZ, -R33 ;  /* 0x000000ffff217224 */ /* 0x000fe400078e0a21 */
[----:B------:R-:W-:Y:S01]  /*9370*/  @!P2 IMAD.IADD R36, R36, 0x1, -R2 ;  /* 0x000000012424a824 */ /* 0x000fe200078e0a02 */
[C---:B------:R-:W-:Y:S01]  /*9380*/  ISETP.GT.U32.AND P5, PT, R2.reuse, R31, PT ;  /* 0x0000001f0200720c */ /* 0x040fe20003fa4070 */
[C---:B------:R-:W-:Y:S02]  /*9390*/  IMAD R33, R2.reuse, R33, R34 ;  /* 0x0000002102217224 */ /* 0x040fe400078e0222 */
[----:B------:R-:W-:Y:S01]  /*93a0*/  IMAD.MOV.U32 R34, RZ, RZ, R4 ;  /* 0x000000ffff227224 */ /* 0x000fe200078e0004 */
[----:B------:R-:W-:-:S03]  /*93b0*/  ISETP.GT.U32.AND P2, PT, R2, R36, PT ;  /* 0x000000240200720c */ /* 0x000fc60003f44070 */
[----:B------:R-:W-:Y:S01]  /*93c0*/  @!P3 IMAD.MOV R34, RZ, RZ, -R34 ;  /* 0x000000ffff22b224 */ /* 0x000fe200078e0a22 */
[----:B------:R-:W-:Y:S01]  /*93d0*/  ISETP.GE.AND P0, PT, R55, RZ, PT ;  /* 0x000000ff3700720c */ /* 0x000fe20003f06270 */
[----:B------:R0:W-:Y:S04]  /*93e0*/  STL [R1+0x520], R4 ;  /* 0x0005200401007387 */ /* 0x0001e80000100800 */
[----:B------:R2:W-:Y:S01]  /*93f0*/  @!P3 STL [R1+0x520], R34 ;  /* 0x000520220100b387 */ /* 0x0005e20000100800 */
[--C-:B------:R-:W-:Y:S01]  /*9400*/  @!P5 IMAD.IADD R31, R31, 0x1, -R2.reuse ;  /* 0x000000011f1fd824 */ /* 0x100fe200078e0a02 */
[----:B------:R-:W-:Y:S02]  /*9410*/  ISETP.GT.U32.AND P3, PT, R2, R32, PT ;  /* 0x000000200200720c */ /* 0x000fe40003f64070 */
[----:B------:R-:W-:Y:S01]  /*9420*/  @!P2 IMAD.IADD R36, R36, 0x1, -R2 ;  /* 0x000000012424a824 */ /* 0x000fe200078e0a02 */
[----:B------:R-:W-:-:S02]  /*9430*/  ISETP.GT.U32.AND P5, PT, R2, R30, PT ;  /* 0x0000001e0200720c */ /* 0x000fc40003fa4070 */
[----:B------:R-:W-:-:S08]  /*9440*/  ISETP.GT.U32.AND P2, PT, R2, R29, PT ;  /* 0x0000001d0200720c */ /* 0x000fd00003f44070 */
[----:B------:R-:W-:-:S03]  /*9450*/  @!P3 IMAD.IADD R32, R32, 0x1, -R2 ;  /* 0x000000012020b824 */ /* 0x000fc600078e0a02 */
[----:B------:R-:W-:-:S05]  /*9460*/  @!P5 IMAD.IADD R30, R30, 0x1, -R2 ;  /* 0x000000011e1ed824 */ /* 0x000fca00078e0a02 */
[----:B------:R-:W-:Y:S01]  /*9470*/  ISETP.GT.U32.AND P5, PT, R2, R30, PT ;  /* 0x0000001e0200720c */ /* 0x000fe20003fa4070 */
[----:B------:R-:W-:Y:S02]  /*9480*/  @!P2 IMAD.IADD R29, R29, 0x1, -R2 ;  /* 0x000000011d1da824 */ /* 0x000fe400078e0a02 */
[----:B------:R-:W-:-:S10]  /*9490*/  @!P0 IMAD.MOV R32, RZ, RZ, -R32 ;  /* 0x000000ffff208224 */ /* 0x000fd400078e0a20 */
[----:B------:R-:W-:Y:S01]  /*94a0*/  @!P5 IMAD.IADD R30, R30, 0x1, -R2 ;  /* 0x000000011e1ed824 */ /* 0x000fe200078e0a02 */
[----:B------:R-:W-:-:S03]  /*94b0*/  ISETP.GE.AND P5, PT, R58, RZ, PT ;  /* 0x000000ff3a00720c */ /* 0x000fc60003fa6270 */
[----:B------:R-:W-:Y:S02]  /*94c0*/  @!P6 IMAD.MOV R30, RZ, RZ, -R30 ;  /* 0x000000ffff1ee224 */ /* 0x000fe400078e0a1e */
[----:B---3--:R-:W-:Y:S01]  /*94d0*/  IMAD.MOV.U32 R55, RZ, RZ, R37 ;  /* 0x000000ffff377224 */ /* 0x008fe200078e0025 */
[----:B------:R-:W-:-:S05]  /*94e0*/  IABS R37, R59 ;  /* 0x0000003b00257213 */ /* 0x000fca0000000000 */
[----:B0-----:R-:W-:-:S04]  /*94f0*/  IMAD.HI.U32 R4, R3, R37, RZ ;  /* 0x0000002503047227 */ /* 0x001fc800078e00ff */
[----:B------:R-:W-:-:S04]  /*9500*/  IMAD.MOV R4, RZ, RZ, -R4 ;  /* 0x000000ffff047224 */ /* 0x000fc800078e0a04 */
[----:B------:R-:W-:-:S05]  /*9510*/  IMAD R4, R2, R4, R37 ;  /* 0x0000000402047224 */ /* 0x000fca00078e0225 */
[----:B------:R-:W-:-:S13]  /*9520*/  ISETP.GT.U32.AND P3, PT, R2, R4, PT ;  /* 0x000000040200720c */ /* 0x000fda0003f64070 */
[----:B------:R-:W-:Y:S01]  /*9530*/  @!P3 IMAD.IADD R4, R4, 0x1, -R2 ;  /* 0x000000010404b824 */ /* 0x000fe200078e0a02 */
[----:B------:R-:W-:Y:S02]  /*9540*/  ISETP.GE.AND P2, PT, R59, RZ, PT ;  /* 0x000000ff3b00720c */ /* 0x000fe40003f46270 */
[----:B------:R-:W-:Y:S02]  /*9550*/  ISETP.GE.AND P6, PT, R60, RZ, PT ;  /* 0x000000ff3c00720c */ /* 0x000fe40003fc6270 */
[----:B------:R-:W-:-:S13]  /*9560*/  ISETP.GT.U32.AND P0, PT, R2, R4, PT ;  /* 0x000000040200720c */ /* 0x000fda0003f04070 */
[----:B------:R-:W-:-:S04]  /*9570*/  @!P0 IMAD.IADD R4, R4, 0x1, -R2 ;  /* 0x0000000104048824 */ /* 0x000fc800078e0a02 */
[----:B------:R-:W-:Y:S01]  /*9580*/  @!P2 IMAD.MOV R4, RZ, RZ, -R4 ;  /* 0x000000ffff04a224 */ /* 0x000fe200078e0a04 */
[----:B------:R-:W-:Y:S01]  /*9590*/  ISETP.GE.AND P0, PT, R62, RZ, PT ;  /* 0x000000ff3e00720c */ /* 0x000fe20003f06270 */
[----:B--2---:R-:W-:Y:S02]  /*95a0*/  IMAD.MOV.U32 R34, RZ, RZ, R35 ;  /* 0x000000ffff227224 */ /* 0x004fe400078e0023 */
[----:B------:R-:W-:Y:S02]  /*95b0*/  IMAD.MOV.U32 R35, RZ, RZ, R38 ;  /* 0x000000ffff237224 */ /* 0x000fe400078e0026 */
[----:B------:R-:W-:Y:S02]  /*95c0*/  IMAD.MOV.U32 R38, RZ, RZ, R53 ;  /* 0x000000ffff267224 */ /* 0x000fe400078e0035 */
[----:B------:R-:W-:Y:S02]  /*95d0*/  IMAD.MOV.U32 R53, RZ, RZ, R126 ;  /* 0x000000ffff357224 */ /* 0x000fe400078e007e */
[----:B------:R-:W-:-:S02]  /*95e0*/  IMAD.MOV.U32 R126, RZ, RZ, R128 ;  /* 0x000000ffff7e7224 */ /* 0x000fc400078e0080 */
[----:B------:R-:W-:Y:S02]  /*95f0*/  IMAD.MOV.U32 R128, RZ, RZ, R250 ;  /* 0x000000ffff807224 */ /* 0x000fe400078e00fa */
[----:B------:R-:W-:Y:S02]  /*9600*/  IMAD.MOV.U32 R250, RZ, RZ, R252 ;  /* 0x000000fffffa7224 */ /* 0x000fe400078e00fc */
[----:B------:R-:W-:Y:S02]  /*9610*/  IMAD.MOV.U32 R252, RZ, RZ, R31 ;  /* 0x000000fffffc7224 */ /* 0x000fe400078e001f */
[----:B------:R-:W-:Y:S02]  /*9620*/  IMAD.MOV.U32 R31, RZ, RZ, R0 ;  /* 0x000000ffff1f7224 */ /* 0x000fe400078e0000 */
[----:B------:R-:W-:-:S04]  /*9630*/  IMAD.MOV.U32 R0, RZ, RZ, R36 ;  /* 0x000000ffff007224 */ /* 0x000fc800078e0024 */
[----:B------:R-:W-:Y:S01]  /*9640*/  @!P4 IMAD.MOV R0, RZ, RZ, -R0 ;  /* 0x000000ffff00c224 */ /* 0x000fe200078e0a00 */
[----:B------:R-:W-:Y:S01]  /*9650*/  ISETP.GT.U32.AND P4, PT, R2, R33, PT ;  /* 0x000000210200720c */ /* 0x000fe20003f84070 */
[----:B------:R-:W-:Y:S01]  /*9660*/  IMAD.MOV.U32 R36, RZ, RZ, R31 ;  /* 0x000000ffff247224 */ /* 0x000fe200078e001f */
[----:B------:R-:W-:Y:S01]  /*9670*/  IABS R31, R60 ;  /* 0x0000003c001f7213 */ /* 0x000fe20000000000 */
[----:B------:R-:W-:Y:S01]  /*9680*/  @!P1 IMAD.MOV R252, RZ, RZ, -R252 ;  /* 0x000000fffffc9224 */ /* 0x000fe200078e0afc */
[----:B------:R-:W-:Y:S01]  /*9690*/  ISETP.GE.AND P1, PT, R57, RZ, PT ;  /* 0x000000ff3900720c */ /* 0x000fe20003f26270 */
[----:B------:R-:W-:Y:S02]  /*96a0*/  IMAD.MOV.U32 R57, RZ, RZ, R36 ;  /* 0x000000ffff397224 */ /* 0x000fe400078e0024 */
[----:B------:R-:W-:-:S06]  /*96b0*/  IMAD.HI.U32 R36, R3, R31, RZ ;  /* 0x0000001f03247227 */ /* 0x000fcc00078e00ff */
[----:B------:R-:W-:-:S05]  /*96c0*/  @!P4 IMAD.IADD R33, R33, 0x1, -R2 ;  /* 0x000000012121c824 */ /* 0x000fca00078e0a02 */
[C---:B------:R-:W-:Y:S01]  /*96d0*/  ISETP.GT.U32.AND P3, PT, R2.reuse, R33, PT ;  /* 0x000000210200720c */ /* 0x040fe20003f64070 */
[----:B------:R-:W-:Y:S01]  /*96e0*/  IMAD.MOV R36, RZ, RZ, -R36 ;  /* 0x000000ffff247224 */ /* 0x000fe200078e0a24 */
[----:B------:R-:W-:-:S03]  /*96f0*/  ISETP.GT.U32.AND P4, PT, R2, R29, PT ;  /* 0x0000001d0200720c */ /* 0x000fc60003f84070 */
[----:B------:R-:W-:Y:S01]  /*9700*/  IMAD R31, R2, R36, R31 ;  /* 0x00000024021f7224 */ /* 0x000fe200078e021f */
[----:B------:R0:W-:Y:S01]  /*9710*/  STL [R1+0x518], R252 ;  /* 0x000518fc01007387 */ /* 0x0001e20000100800 */
[----:B------:R-:W-:Y:S01]  /*9720*/  IMAD.MOV.U32 R58, RZ, RZ, R34 ;  /* 0x000000ffff3a7224 */ /* 0x000fe200078e0022 */
[----:B------:R-:W-:-:S05]  /*9730*/  IABS R34, R61 ;  /* 0x0000003d00227213 */ /* 0x000fca0000000000 */
[--C-:B------:R-:W-:Y:S01]  /*9740*/  @!P3 IMAD.IADD R33, R33, 0x1, -R2.reuse ;  /* 0x000000012121b824 */ /* 0x100fe200078e0a02 */
[----:B------:R-:W-:Y:S01]  /*9750*/  ISETP.GT.U32.AND P3, PT, R2, R31, PT ;  /* 0x0000001f0200720c */ /* 0x000fe20003f64070 */
[----:B0-----:R-:W2:Y:S04]  /*9760*/  LDL.LU R252, [R1+0x2c78] ;  /* 0x002c780001fc7983 */ /* 0x001ea80000300800 */
[----:B------:R0:W-:Y:S01]  /*9770*/  STL [R1+0x514], R0 ;  /* 0x0005140001007387 */ /* 0x0001e20000100800 */
[----:B------:R-:W-:Y:S01]  /*9780*/  IMAD.MOV.U32 R37, RZ, RZ, R35 ;  /* 0x000000ffff257224 */ /* 0x000fe200078e0023 */
[----:B------:R-:W-:Y:S01]  /*9790*/  IABS R35, R62 ;  /* 0x0000003e00237213 */ /* 0x000fe20000000000 */
[----:B------:R-:W-:Y:S01]  /*97a0*/  @!P4 IMAD.IADD R29, R29, 0x1, -R2 ;  /* 0x000000011d1dc824 */ /* 0x000fe200078e0a02 */
[----:B0-----:R-:W3:Y:S04]  /*97b0*/  LDL.LU R0, [R1+0x2c74] ;  /* 0x002c740001007983 */ /* 0x001ee80000300800 */
[----:B------:R-:W-:Y:S04]  /*97c0*/  STL [R1+0x510], R32 ;  /* 0x0005102001007387 */ /* 0x000fe80000100800 */
[----:B------:R0:W-:Y:S01]  /*97d0*/  STL [R1+0x424], R30 ;  /* 0x0004241e01007387 */ /* 0x0001e20000100800 */
[----:B------:R-:W-:Y:S01]  /*97e0*/  ISETP.GE.AND P4, PT, R61, RZ, PT ;  /* 0x000000ff3d00720c */ /* 0x000fe20003f86270 */
[----:B------:R-:W-:-:S02]  /*97f0*/  IMAD.MOV.U32 R61, RZ, RZ, R29 ;  /* 0x000000ffff3d7224 */ /* 0x000fc400078e001d */
[----:B0-----:R-:W-:-:S04]  /*9800*/  IMAD.HI.U32 R30, R3, R34, RZ ;  /* 0x00000022031e7227 */ /* 0x001fc800078e00ff */
[----:B------:R-:W-:Y:S02]  /*9810*/  IMAD.MOV R30, RZ, RZ, -R30 ;  /* 0x000000ffff1e7224 */ /* 0x000fe400078e0a1e */
[----:B------:R-:W-:-:S04]  /*9820*/  IMAD.HI.U32 R32, R3, R35, RZ ;  /* 0x0000002303207227 */ /* 0x000fc800078e00ff */
[C---:B------:R-:W-:Y:S02]  /*9830*/  IMAD R34, R2.reuse, R30, R34 ;  /* 0x0000001e02227224 */ /* 0x040fe400078e0222 */
[----:B------:R-:W-:Y:S02]  /*9840*/  @!P3 IMAD.IADD R31, R31, 0x1, -R2 ;  /* 0x000000011f1fb824 */ /* 0x000fe400078e0a02 */
[----:B------:R-:W-:Y:S02]  /*9850*/  IMAD.MOV R32, RZ, RZ, -R32 ;  /* 0x000000ffff207224 */ /* 0x000fe400078e0a20 */
[----:B------:R-:W-:Y:S01]  /*9860*/  @!P1 IMAD.MOV R61, RZ, RZ, -R61 ;  /* 0x000000ffff3d9224 */ /* 0x000fe200078e0a3d */
[C---:B------:R-:W-:Y:S02]  /*9870*/  ISETP.GT.U32.AND P3, PT, R2.reuse, R31, PT ;  /* 0x0000001f0200720c */ /* 0x040fe40003f64070 */
[----:B------:R-:W-:Y:S01]  /*9880*/  ISETP.GT.U32.AND P1, PT, R2, R34, PT ;  /* 0x000000220200720c */ /* 0x000fe20003f24070 */
[----:B------:R-:W-:-:S02]  /*9890*/  IMAD.MOV.U32 R59, RZ, RZ, R37 ;  /* 0x000000ffff3b7224 */ /* 0x000fc400078e0025 */
[----:B------:R-:W-:Y:S01]  /*98a0*/  IMAD R37, R2, R32, R35 ;  /* 0x0000002002257224 */ /* 0x000fe200078e0223 */
[----:B------:R-:W-:Y:S01]  /*98b0*/  IABS R32, R64 ;  /* 0x0000004000207213 */ /* 0x000fe20000000000 */
[----:B------:R-:W-:-:S04]  /*98c0*/  IMAD.MOV.U32 R60, RZ, RZ, R38 ;  /* 0x000000ffff3c7224 */ /* 0x000fc800078e0026 */
[----:B------:R-:W-:Y:S01]  /*98d0*/  IMAD.HI.U32 R38, R3, R32, RZ ;  /* 0x0000002003267227 */ /* 0x000fe200078e00ff */
[----:B------:R-:W-:-:S03]  /*98e0*/  IABS R35, R63 ;  /* 0x0000003f00237213 */ /* 0x000fc60000000000 */
[----:B------:R-:W-:Y:S01]  /*98f0*/  @!P5 IMAD.MOV R33, RZ, RZ, -R33 ;  /* 0x000000ffff21d224 */ /* 0x000fe200078e0a21 */
[----:B------:R-:W-:Y:S01]  /*9900*/  ISETP.GT.U32.AND P5, PT, R2, R37, PT ;  /* 0x000000250200720c */ /* 0x000fe20003fa4070 */
[----:B------:R-:W-:Y:S02]  /*9910*/  IMAD.MOV R38, RZ, RZ, -R38 ;  /* 0x000000ffff267224 */ /* 0x000fe400078e0a26 */
[--C-:B------:R-:W-:Y:S02]  /*9920*/  @!P3 IMAD.IADD R31, R31, 0x1, -R2.reuse ;  /* 0x000000011f1fb824 */ /* 0x100fe400078e0a02 */
[----:B------:R-:W-:Y:S01]  /*9930*/  @!P1 IMAD.IADD R34, R34, 0x1, -R2 ;  /* 0x0000000122229824 */ /* 0x000fe200078e0a02 */
[----:B------:R0:W-:Y:S01]  /*9940*/  STL [R1+0x428], R61 ;  /* 0x0004283d01007387 */ /* 0x0001e20000100800 */
[C---:B------:R-:W-:Y:S02]  /*9950*/  IMAD R32, R2.reuse, R38, R32 ;  /* 0x0000002602207224 */ /* 0x040fe400078e0220 */
[----:B------:R-:W-:Y:S01]  /*9960*/  IMAD.HI.U32 R29, R3, R35, RZ ;  /* 0x00000023031d7227 */ /* 0x000fe200078e00ff */
[----:B------:R-:W-:-:S03]  /*9970*/  ISETP.GT.U32.AND P1, PT, R2, R34, PT ;  /* 0x000000220200720c */ /* 0x000fc60003f24070 */
[----:B0-----:R-:W-:Y:S02]  /*9980*/  IMAD.MOV.U32 R61, RZ, RZ, R31 ;  /* 0x000000ffff3d7224 */ /* 0x001fe400078e001f */
[----:B------:R-:W-:Y:S02]  /*9990*/  IMAD.MOV R29, RZ, RZ, -R29 ;  /* 0x000000ffff1d7224 */ /* 0x000fe400078e0a1d */
[----:B------:R-:W-:Y:S01]  /*99a0*/  @!P6 IMAD.MOV R61, RZ, RZ, -R61 ;  /* 0x000000ffff3de224 */ /* 0x000fe200078e0a3d */
[C---:B------:R-:W-:Y:S01]  /*99b0*/  ISETP.GT.U32.AND P6, PT, R2.reuse, R32, PT ;  /* 0x000000200200720c */ /* 0x040fe20003fc4070 */
[----:B------:R-:W-:Y:S01]  /*99c0*/  IMAD R29, R2, R29, R35 ;  /* 0x0000001d021d7224 */ /* 0x000fe200078e0223 */
[----:B------:R-:W-:Y:S01]  /*99d0*/  IABS R30, R65 ;  /* 0x00000041001e7213 */ /* 0x000fe20000000000 */
[--C-:B------:R-:W-:Y:S01]  /*99e0*/  @!P5 IMAD.IADD R37, R37, 0x1, -R2.reuse ;  /* 0x000000012525d824 */ /* 0x100fe200078e0a02 */
[----:B------:R-:W-:Y:S01]  /*99f0*/  IABS R36, R66 ;  /* 0x0000004200247213 */ /* 0x000fe20000000000 */
[----:B------:R0:W-:Y:S01]  /*9a00*/  STL [R1+0x42c], R33 ;  /* 0x00042c2101007387 */ /* 0x0001e20000100800 */
[----:B------:R-:W-:Y:S01]  /*9a10*/  @!P1 IMAD.IADD R34, R34, 0x1, -R2 ;  /* 0x0000000122229824 */ /* 0x000fe200078e0a02 */
[----:B------:R-:W-:-:S02]  /*9a20*/  ISETP.GT.U32.AND P3, PT, R2, R29, PT ;  /* 0x0000001d0200720c */ /* 0x000fc40003f64070 */
[----:B------:R1:W-:Y:S01]  /*9a30*/  STL [R1+0x430], R4 ;  /* 0x0004300401007387 */ /* 0x0003e20000100800 */
[----:B------:R-:W-:Y:S01]  /*9a40*/  ISETP.GT.U32.AND P5, PT, R2, R37, PT ;  /* 0x000000250200720c */ /* 0x000fe20003fa4070 */
[----:B------:R-:W-:Y:S02]  /*9a50*/  IMAD.MOV.U32 R35, RZ, RZ, R34 ;  /* 0x000000ffff237224 */ /* 0x000fe400078e0022 */
[----:B------:R-:W-:Y:S02]  /*9a60*/  @!P6 IMAD.IADD R32, R32, 0x1, -R2 ;  /* 0x000000012020e824 */ /* 0x000fe400078e0a02 */
[----:B0-----:R-:W-:-:S04]  /*9a70*/  IMAD.HI.U32 R33, R3, R36, RZ ;  /* 0x0000002403217227 */ /* 0x001fc800078e00ff */
[----:B-1----:R-:W-:-:S04]  /*9a80*/  IMAD.HI.U32 R4, R3, R30, RZ ;  /* 0x0000001e03047227 */ /* 0x002fc800078e00ff */
[----:B------:R-:W-:Y:S02]  /*9a90*/  IMAD.MOV R4, RZ, RZ, -R4 ;  /* 0x000000ffff047224 */ /* 0x000fe400078e0a04 */
[----:B------:R-:W-:Y:S02]  /*9aa0*/  IMAD.MOV R33, RZ, RZ, -R33 ;  /* 0x000000ffff217224 */ /* 0x000fe400078e0a21 */
[C---:B------:R-:W-:Y:S01]  /*9ab0*/  IMAD R4, R2.reuse, R4, R30 ;  /* 0x0000000402047224 */ /* 0x040fe200078e021e */
[----:B------:R-:W-:Y:S01]  /*9ac0*/  IABS R30, R67 ;  /* 0x00000043001e7213 */ /* 0x000fe20000000000 */
[----:B------:R-:W-:Y:S01]  /*9ad0*/  @!P4 IMAD.MOV R35, RZ, RZ, -R35 ;  /* 0x000000ffff23c224 */ /* 0x000fe200078e0a23 */
[C---:B------:R-:W-:Y:S01]  /*9ae0*/  ISETP.GT.U32.AND P4, PT, R2.reuse, R32, PT ;  /* 0x000000200200720c */ /* 0x040fe20003f84070 */
[C---:B------:R-:W-:Y:S01]  /*9af0*/  IMAD R36, R2.reuse, R33, R36 ;  /* 0x0000002102247224 */ /* 0x040fe200078e0224 */
[----:B------:R-:W-:Y:S01]  /*9b00*/  IABS R31, R68 ;  /* 0x00000044001f7213 */ /* 0x000fe20000000000 */
[--C-:B------:R-:W-:Y:S01]  /*9b10*/  @!P3 IMAD.IADD R29, R29, 0x1, -R2.reuse ;  /* 0x000000011d1db824 */ /* 0x100fe200078e0a02 */
[C---:B------:R-:W-:Y:S01]  /*9b20*/  ISETP.GT.U32.AND P1, PT, R2.reuse, R4, PT ;  /* 0x000000040200720c */ /* 0x040fe20003f24070 */
[----:B------:R-:W-:Y:S01]  /*9b30*/  @!P5 IMAD.IADD R37, R37, 0x1, -R2 ;  /* 0x000000012525d824 */ /* 0x000fe200078e0a02 */
[----:B------:R-:W-:Y:S01]  /*9b40*/  ISETP.GT.U32.AND P5, PT, R2, R36, PT ;  /* 0x000000240200720c */ /* 0x000fe20003fa4070 */
[----:B------:R-:W-:Y:S01]  /*9b50*/  IMAD.HI.U32 R33, R3, R30, RZ ;  /* 0x0000001e03217227 */ /* 0x000fe200078e00ff */
[----:B------:R-:W-:-:S02]  /*9b60*/  ISETP.GE.AND P6, PT, R64, RZ, PT ;  /* 0x000000ff4000720c */ /* 0x000fc40003fc6270 */
[----:B------:R-:W-:Y:S01]  /*9b70*/  ISETP.GT.U32.AND P3, PT, R2, R29, PT ;  /* 0x0000001d0200720c */ /* 0x000fe20003f64070 */
[----:B------:R-:W-:-:S04]  /*9b80*/  IMAD.HI.U32 R34, R3, R31, RZ ;  /* 0x0000001f03227227 */ /* 0x000fc800078e00ff */
[----:B------:R-:W-:Y:S02]  /*9b90*/  IMAD.MOV R33, RZ, RZ, -R33 ;  /* 0x000000ffff217224 */ /* 0x000fe400078e0a21 */
[----:B------:R-:W-:Y:S02]  /*9ba0*/  IMAD.MOV R34, RZ, RZ, -R34 ;  /* 0x000000ffff227224 */ /* 0x000fe400078e0a22 */
[----:B------:R-:W-:Y:S02]  /*9bb0*/  IMAD R30, R2, R33, R30 ;  /* 0x00000021021e7224 */ /* 0x000fe400078e021e */
[----:B------:R-:W-:Y:S01]  /*9bc0*/  @!P4 IMAD.IADD R32, R32, 0x1, -R2 ;  /* 0x000000012020c824 */ /* 0x000fe200078e0a02 */
[----:B------:R-:W-:Y:S01]  /*9bd0*/  STL [R1+0x434], R61 ;  /* 0x0004343d01007387 */ /* 0x000fe20000100800 */
[----:B------:R-:W-:Y:S01]  /*9be0*/  IMAD R31, R2, R34, R31 ;  /* 0x00000022021f7224 */ /* 0x000fe200078e021f */
[----:B------:R-:W-:Y:S01]  /*9bf0*/  ISETP.GE.AND P2, PT, R63, RZ, PT ;  /* 0x000000ff3f00720c */ /* 0x000fe20003f46270 */
[----:B------:R-:W-:Y:S01]  /*9c00*/  IMAD.MOV.U32 R33, RZ, RZ, R32 ;  /* 0x000000ffff217224 */ /* 0x000fe200078e0020 */
[----:B------:R0:W-:Y:S01]  /*9c10*/  STL [R1+0x438], R35 ;  /* 0x0004382301007387 */ /* 0x0001e20000100800 */
[--C-:B------:R-:W-:Y:S01]  /*9c20*/  @!P1 IMAD.IADD R4, R4, 0x1, -R2.reuse ;  /* 0x0000000104049824 */ /* 0x100fe200078e0a02 */
[----:B------:R-:W-:Y:S01]  /*9c30*/  ISETP.GT.U32.AND P4, PT, R2, R30, PT ;  /* 0x0000001e0200720c */ /* 0x000fe20003f84070 */
[----:B------:R-:W-:-:S02]  /*9c40*/  @!P5 IMAD.IADD R36, R36, 0x1, -R2 ;  /* 0x000000012424d824 */ /* 0x000fc400078e0a02 */
[----:B------:R-:W-:Y:S01]  /*9c50*/  @!P6 IMAD.MOV R33, RZ, RZ, -R33 ;  /* 0x000000ffff21e224 */ /* 0x000fe200078e0a21 */
[C---:B------:R-:W-:Y:S01]  /*9c60*/  ISETP.GT.U32.AND P6, PT, R2.reuse, R31, PT ;  /* 0x0000001f0200720c */ /* 0x040fe20003fc4070 */
[----:B0-----:R-:W-:Y:S01]  /*9c70*/  IMAD.MOV.U32 R35, RZ, RZ, R37 ;  /* 0x000000ffff237224 */ /* 0x001fe200078e0025 */
[C---:B------:R-:W-:Y:S01]  /*9c80*/  ISETP.GT.U32.AND P5, PT, R2.reuse, R36, PT ;  /* 0x000000240200720c */ /* 0x040fe20003fa4070 */
[--C-:B------:R-:W-:Y:S02]  /*9c90*/  @!P3 IMAD.IADD R29, R29, 0x1, -R2.reuse ;  /* 0x000000011d1db824 */ /* 0x100fe400078e0a02 */
[----:B------:R-:W-:Y:S01]  /*9ca0*/  @!P0 IMAD.MOV R35, RZ, RZ, -R35 ;  /* 0x000000ffff238224 */ /* 0x000fe200078e0a23 */
[----:B------:R-:W-:Y:S01]  /*9cb0*/  ISETP.GT.U32.AND P0, PT, R2, R4, PT ;  /* 0x000000040200720c */ /* 0x000fe20003f04070 */
[----:B------:R-:W-:Y:S01]  /*9cc0*/  IMAD.MOV.U32 R34, RZ, RZ, R29 ;  /* 0x000000ffff227224 */ /* 0x000fe200078e001d */
[----:B------:R-:W-:Y:S01]  /*9cd0*/  ISETP.GE.AND P3, PT, R65, RZ, PT ;  /* 0x000000ff4100720c */ /* 0x000fe20003f66270 */
[----:B------:R-:W-:Y:S01]  /*9ce0*/  @!P4 IMAD.IADD R30, R30, 0x1, -R2 ;  /* 0x000000011e1ec824 */ /* 0x000fe200078e0a02 */
[----:B------:R-:W-:Y:S01]  /*9cf0*/  ISETP.GE.AND P1, PT, R66, RZ, PT ;  /* 0x000000ff4200720c */ /* 0x000fe20003f26270 */
[----:B------:R-:W-:Y:S01]  /*9d00*/  @!P2 IMAD.MOV R34, RZ, RZ, -R34 ;  /* 0x000000ffff22a224 */ /* 0x000fe200078e0a22 */
[----:B------:R-:W-:Y:S01]  /*9d10*/  IABS R29, R69 ;  /* 0x00000045001d7213 */ /* 0x000fe20000000000 */
[----:B------:R-:W-:Y:S01]  /*9d20*/  STL [R1+0x43c], R35 ;  /* 0x00043c2301007387 */ /* 0x000fe20000100800 */
[--C-:B------:R-:W-:Y:S01]  /*9d30*/  @!P6 IMAD.IADD R31, R31, 0x1, -R2.reuse ;  /* 0x000000011f1fe824 */ /* 0x100fe200078e0a02 */
[----:B------:R-:W-:Y:S01]  /*9d40*/  ISETP.GT.U32.AND P6, PT, R2, R30, PT ;  /* 0x0000001e0200720c */ /* 0x000fe20003fc4070 */
[--C-:B------:R-:W-:Y:S01]  /*9d50*/  @!P5 IMAD.IADD R36, R36, 0x1, -R2.reuse ;  /* 0x000000012424d824 */ /* 0x100fe200078e0a02 */
[----:B------:R0:W-:Y:S02]  /*9d60*/  STL [R1+0x440], R34 ;  /* 0x0004402201007387 */ /* 0x0001e40000100800 */
[----:B------:R-:W-:Y:S01]  /*9d70*/  @!P0 IMAD.IADD R4, R4, 0x1, -R2 ;  /* 0x0000000104048824 */ /* 0x000fe200078e0a02 */
[----:B------:R-:W-:Y:S01]  /*9d80*/  IABS R32, R70 ;  /* 0x0000004600207213 */ /* 0x000fe20000000000 */
[----:B------:R-:W-:-:S02]  /*9d90*/  IMAD.MOV.U32 R37, RZ, RZ, R36 ;  /* 0x000000ffff257224 */ /* 0x000fc400078e0024 */
[----:B------:R-:W-:Y:S02]  /*9da0*/  IMAD.MOV.U32 R38, RZ, RZ, R4 ;  /* 0x000000ffff267224 */ /* 0x000fe400078e0004 */
[----:B0-----:R-:W-:Y:S01]  /*9db0*/  IMAD.HI.U32 R34, R3, R29, RZ ;  /* 0x0000001d03227227 */ /* 0x001fe200078e00ff */
[----:B------:R0:W-:Y:S03]  /*9dc0*/  STL [R1+0x444], R33 ;  /* 0x0004442101007387 */ /* 0x0001e60000100800 */
[----:B------:R-:W-:Y:S02]  /*9dd0*/  IMAD.MOV R34, RZ, RZ, -R34 ;  /* 0x000000ffff227224 */ /* 0x000fe400078e0a22 */
[----:B------:R-:W-:Y:S02]  /*9de0*/  @!P3 IMAD.MOV R38, RZ, RZ, -R38 ;  /* 0x000000ffff26b224 */ /* 0x000fe400078e0a26 */
[----:B------:R-:W-:-:S02]  /*9df0*/  @!P1 IMAD.MOV R37, RZ, RZ, -R37 ;  /* 0x000000ffff259224 */ /* 0x000fc400078e0a25 */
[C---:B------:R-:W-:Y:S02]  /*9e00*/  IMAD R4, R2.reuse, R34, R29 ;  /* 0x0000002202047224 */ /* 0x040fe400078e021d */
[----:B0-----:R-:W-:Y:S01]  /*9e10*/  IMAD.MOV.U32 R33, RZ, RZ, R32 ;  /* 0x000000ffff217224 */ /* 0x001fe200078e0020 */
[----:B------:R-:W-:Y:S02]  /*9e20*/  IABS R32, R71 ;  /* 0x0000004700207213 */ /* 0x000fe40000000000 */
[----:B------:R-:W-:Y:S01]  /*9e30*/  ISETP.GT.U32.AND P3, PT, R2, R31, PT ;  /* 0x0000001f0200720c */ /* 0x000fe20003f64070 */
[----:B------:R-:W-:Y:S01]  /*9e40*/  IMAD.HI.U32 R35, R3, R33, RZ ;  /* 0x0000002103237227 */ /* 0x000fe200078e00ff */
[----:B------:R-:W-:Y:S03]  /*9e50*/  STL [R1+0x448], R38 ;  /* 0x0004482601007387 */ /* 0x000fe60000100800 */
[----:B------:R-:W-:Y:S01]  /*9e60*/  @!P6 IMAD.IADD R30, R30, 0x1, -R2 ;  /* 0x000000011e1ee824 */ /* 0x000fe200078e0a02 */
[----:B------:R0:W-:Y:S01]  /*9e70*/  STL [R1+0x44c], R37 ;  /* 0x00044c2501007387 */ /* 0x0001e20000100800 */
[----:B------:R-:W-:Y:S01]  /*9e80*/  ISETP.GT.U32.AND P6, PT, R2, R4, PT ;  /* 0x000000040200720c */ /* 0x000fe20003fc4070 */
[----:B------:R-:W-:Y:S01]  /*9e90*/  IMAD.MOV R35, RZ, RZ, -R35 ;  /* 0x000000ffff237224 */ /* 0x000fe200078e0a23 */
[----:B------:R-:W-:Y:S01]  /*9ea0*/  ISETP.GE.AND P2, PT, R67, RZ, PT ;  /* 0x000000ff4300720c */ /* 0x000fe20003f46270 */
[----:B0-----:R-:W-:-:S04]  /*9eb0*/  IMAD.HI.U32 R37, R3, R32, RZ ;  /* 0x0000002003257227 */ /* 0x001fc800078e00ff */
[----:B------:R-:W-:Y:S02]  /*9ec0*/  IMAD.MOV R37, RZ, RZ, -R37 ;  /* 0x000000ffff257224 */ /* 0x000fe400078e0a25 */
[C---:B------:R-:W-:Y:S02]  /*9ed0*/  IMAD R29, R2.reuse, R35, R33 ;  /* 0x00000023021d7224 */ /* 0x040fe400078e0221 */
[C---:B------:R-:W-:Y:S02]  /*9ee0*/  IMAD R32, R2.reuse, R37, R32 ;  /* 0x0000002502207224 */ /* 0x040fe400078e0220 */
[--C-:B------:R-:W-:Y:S01]  /*9ef0*/  @!P3 IMAD.IADD R31, R31, 0x1, -R2.reuse ;  /* 0x000000011f1fb824 */ /* 0x100fe200078e0a02 */
[----:B------:R-:W-:Y:S01]  /*9f00*/  ISETP.GT.U32.AND P3, PT, R2, R29, PT ;  /* 0x0000001d0200720c */ /* 0x000fe20003f64070 */
[----:B------:R-:W-:Y:S01]  /*9f10*/  @!P6 IMAD.IADD R4, R4, 0x1, -R2 ;  /* 0x000000010404e824 */ /* 0x000fe200078e0a02 */
[----:B------:R-:W-:Y:S01]  /*9f20*/  ISETP.GT.U32.AND P6, PT, R2, R32, PT ;  /* 0x000000200200720c */ /* 0x000fe20003fc4070 */
[----:B------:R-:W-:Y:S01]  /*9f30*/  IMAD.MOV.U32 R64, RZ, RZ, R30 ;  /* 0x000000ffff407224 */ /* 0x000fe200078e001e */
[----:B------:R-:W-:-:S03]  /*9f40*/  ISETP.GE.AND P0, PT, R68, RZ, PT ;  /* 0x000000ff4400720c */ /* 0x000fc60003f06270 */
[----:B------:R-:W-:Y:S01]  /*9f50*/  @!P2 IMAD.MOV R64, RZ, RZ, -R64 ;  /* 0x000000ffff40a224 */ /* 0x000fe200078e0a40 */
[----:B------:R-:W-:Y:S01]  /*9f60*/  ISETP.GT.U32.AND P2, PT, R2, R4, PT ;  /* 0x000000040200720c */ /* 0x000fe20003f44070 */
[----:B------:R-:W-:Y:S01]  /*9f70*/  IMAD.MOV.U32 R61, RZ, RZ, R59 ;  /* 0x000000ffff3d7224 */ /* 0x000fe200078e003b */
[----:B------:R-:W-:Y:S01]  /*9f80*/  IABS R35, R74 ;  /* 0x0000004a00237213 */ /* 0x000fe20000000000 */
[----:B------:R-:W-:Y:S02]  /*9f90*/  IMAD.MOV.U32 R59, RZ, RZ, R58 ;  /* 0x000000ffff3b7224 */ /* 0x000fe400078e003a */
[----:B------:R-:W-:Y:S02]  /*9fa0*/  @!P3 IMAD.IADD R29, R29, 0x1, -R2 ;  /* 0x000000011d1db824 */ /* 0x000fe400078e0a02 */
[----:B------:R-:W-:Y:S01]  /*9fb0*/  IMAD.MOV.U32 R58, RZ, RZ, R57 ;  /* 0x000000ffff3a7224 */ /* 0x000fe200078e0039 */
[----:B------:R-:W-:Y:S01]  /*9fc0*/  ISETP.GE.AND P5, PT, R69, RZ, PT ;  /* 0x000000ff4500720c */ /* 0x000fe20003fa6270 */
[----:B------:R-:W-:Y:S01]  /*9fd0*/  IMAD.MOV.U32 R57, RZ, RZ, R53 ;  /* 0x000000ffff397224 */ /* 0x000fe200078e0035 */
[----:B------:R-:W-:Y:S01]  /*9fe0*/  IABS R36, R75 ;  /* 0x0000004b00247213 */ /* 0x000fe20000000000 */
[----:B------:R-:W-:-:S02]  /*9ff0*/  IMAD.MOV.U32 R63, RZ, RZ, R31 ;  /* 0x000000ffff3f7224 */ /* 0x000fc400078e001f */
[----:B------:R-:W-:Y:S01]  /*a000*/  @!P6 IMAD.IADD R32, R32, 0x1, -R2 ;  /* 0x000000012020e824 */ /* 0x000fe200078e0a02 */
[C---:B------:R-:W-:Y:S01]  /*a010*/  ISETP.GT.U32.AND P3, PT, R2.reuse, R29, PT ;  /* 0x0000001d0200720c */ /* 0x040fe20003f64070 */
[----:B------:R-:W-:Y:S02]  /*a020*/  IMAD.MOV.U32 R53, RZ, RZ, R39 ;  /* 0x000000ffff357224 */ /* 0x000fe400078e0027 */
[----:B----4-:R-:W-:Y:S02]  /*a030*/  IMAD.MOV.U32 R62, RZ, RZ, R56 ;  /* 0x000000ffff3e7224 */ /* 0x010fe400078e0038 */
[----:B------:R-:W-:Y:S01]  /*a040*/  IMAD.HI.U32 R39, R3, R35, RZ ;  /* 0x0000002303277227 */ /* 0x000fe200078e00ff */
[----:B------:R-:W-:-:S03]  /*a050*/  ISETP.GT.U32.AND P6, PT, R2, R32, PT ;  /* 0x000000200200720c */ /* 0x000fc60003fc4070 */
[----:B------:R-:W-:Y:S02]  /*a060*/  IMAD.MOV.U32 R56, RZ, RZ, R52 ;  /* 0x000000ffff387224 */ /* 0x000fe400078e0034 */
[----:B------:R-:W-:Y:S02]  /*a070*/  IMAD.MOV.U32 R52, RZ, RZ, R42 ;  /* 0x000000ffff347224 */ /* 0x000fe400078e002a */
[----:B------:R-:W-:Y:S02]  /*a080*/  @!P0 IMAD.MOV R63, RZ, RZ, -R63 ;  /* 0x000000ffff3f8224 */ /* 0x000fe400078e0a3f */
[----:B------:R-:W-:Y:S02]  /*a090*/  IMAD.MOV.U32 R42, RZ, RZ, R40 ;  /* 0x000000ffff2a7224 */ /* 0x000fe400078e0028 */
[----:B------:R-:W-:Y:S01]  /*a0a0*/  IMAD.HI.U32 R40, R3, R36, RZ ;  /* 0x0000002403287227 */ /* 0x000fe200078e00ff */
[----:B------:R-:W-:Y:S03]  /*a0b0*/  STL [R1+0x450], R64 ;  /* 0x0004504001007387 */ /* 0x000fe60000100800 */
[----:B------:R-:W-:-:S02]  /*a0c0*/  IMAD.MOV R39, RZ, RZ, -R39 ;  /* 0x000000ffff277224 */ /* 0x000fc400078e0a27 */
[----:B------:R-:W-:Y:S01]  /*a0d0*/  @!P2 IMAD.IADD R4, R4, 0x1, -R2 ;  /* 0x000000010404a824 */ /* 0x000fe200078e0a02 */
[----:B------:R0:W-:Y:S01]  /*a0e0*/  STL [R1+0x454], R63 ;  /* 0x0004543f01007387 */ /* 0x0001e20000100800 */
[----:B------:R-:W-:Y:S01]  /*a0f0*/  ISETP.GE.AND P4, PT, R70, RZ, PT ;  /* 0x000000ff4600720c */ /* 0x000fe20003f86270 */
[----:B------:R-:W-:Y:S02]  /*a100*/  IMAD.MOV R40, RZ, RZ, -R40 ;  /* 0x000000ffff287224 */ /* 0x000fe400078e0a28 */
[C---:B------:R-:W-:Y:S02]  /*a110*/  IMAD R35, R2.reuse, R39, R35 ;  /* 0x0000002702237224 */ /* 0x040fe400078e0223 */
[----:B------:R-:W-:Y:S02]  /*a120*/  IMAD R36, R2, R40, R36 ;  /* 0x0000002802247224 */ /* 0x000fe400078e0224 */
[----:B0-----:R-:W-:Y:S02]  /*a130*/  IMAD.MOV.U32 R63, RZ, RZ, R4 ;  /* 0x000000ffff3f7224 */ /* 0x001fe400078e0004 */
[----:B------:R-:W-:-:S02]  /*a140*/  @!P3 IMAD.IADD R29, R29, 0x1, -R2 ;  /* 0x000000011d1db824 */ /* 0x000fc400078e0a02 */
[----:B------:R-:W-:Y:S01]  /*a150*/  @!P5 IMAD.MOV R63, RZ, RZ, -R63 ;  /* 0x000000ffff3fd224 */ /* 0x000fe200078e0a3f */
[----:B------:R-:W-:Y:S01]  /*a160*/  ISETP.GT.U32.AND P5, PT, R2, R35, PT ;  /* 0x000000230200720c */ /* 0x000fe20003fa4070 */
[--C-:B------:R-:W-:Y:S01]  /*a170*/  @!P6 IMAD.IADD R32, R32, 0x1, -R2.reuse ;  /* 0x000000012020e824 */ /* 0x100fe200078e0a02 */
[----:B------:R-:W-:Y:S01]  /*a180*/  ISETP.GT.U32.AND P6, PT, R2, R36, PT ;  /* 0x000000240200720c */ /* 0x000fe20003fc4070 */
[----:B------:R-:W-:Y:S01]  /*a190*/  IMAD.MOV.U32 R31, RZ, RZ, R29 ;  /* 0x000000ffff1f7224 */ /* 0x000fe200078e001d */
[----:B------:R-:W-:Y:S02]  /*a1a0*/  IABS R34, R73 ;  /* 0x0000004900227213 */ /* 0x000fe40000000000 */
[----:B------:R-:W-:Y:S01]  /*a1b0*/  IABS R30, R76 ;  /* 0x0000004c001e7213 */ /* 0x000fe20000000000 */
[----:B------:R-:W-:Y:S01]  /*a1c0*/  @!P4 IMAD.MOV R31, RZ, RZ, -R31 ;  /* 0x000000ffff1fc224 */ /* 0x000fe200078e0a1f */
[----:B------:R-:W-:Y:S01]  /*a1d0*/  IABS R29, R77 ;  /* 0x0000004d001d7213 */ /* 0x000fe20000000000 */
[C---:B------:R-:W-:Y:S01]  /*a1e0*/  IMAD.HI.U32 R38, R3.reuse, R34, RZ ;  /* 0x0000002203267227 */ /* 0x040fe200078e00ff */
[----:B------:R-:W-:Y:S03]  /*a1f0*/  STL [R1+0x458], R63 ;  /* 0x0004583f01007387 */ /* 0x000fe60000100800 */
[----:B------:R-:W-:Y:S01]  /*a200*/  IMAD.HI.U32 R4, R3, R30, RZ ;  /* 0x0000001e03047227 */ /* 0x000fe200078e00ff */
[----:B------:R-:W-:Y:S01]  /*a210*/  IABS R33, R72 ;  /* 0x0000004800217213 */ /* 0x000fe20000000000 */
[----:B------:R0:W-:Y:S02]  /*a220*/  STL [R1+0x45c], R31 ;  /* 0x00045c1f01007387 */ /* 0x0001e40000100800 */
[----:B------:R-:W-:-:S02]  /*a230*/  @!P5 IMAD.IADD R35, R35, 0x1, -R2 ;  /* 0x000000012323d824 */ /* 0x000fc400078e0a02 */
[----:B------:R-:W-:Y:S02]  /*a240*/  IMAD.MOV R38, RZ, RZ, -R38 ;  /* 0x000000ffff267224 */ /* 0x000fe400078e0a26 */
[----:B------:R-:W-:Y:S02]  /*a250*/  @!P6 IMAD.IADD R36, R36, 0x1, -R2 ;  /* 0x000000012424e824 */ /* 0x000fe400078e0a02 */
[----:B0-----:R-:W-:Y:S02]  /*a260*/  IMAD.MOV R31, RZ, RZ, -R4 ;  /* 0x000000ffff1f7224 */ /* 0x001fe400078e0a04 */
[----:B------:R-:W-:Y:S01]  /*a270*/  IMAD.MOV.U32 R4, RZ, RZ, R29 ;  /* 0x000000ffff047224 */ /* 0x000fe200078e001d */
[----:B------:R-:W-:Y:S01]  /*a280*/  ISETP.GT.U32.AND P6, PT, R2, R35, PT ;  /* 0x000000230200720c */ /* 0x000fe20003fc4070 */
[----:B------:R-:W-:-:S04]  /*a290*/  IMAD.HI.U32 R37, R3, R33, RZ ;  /* 0x0000002103257227 */ /* 0x000fc800078e00ff */
[C---:B------:R-:W-:Y:S02]  /*a2a0*/  IMAD R34, R2.reuse, R38, R34 ;  /* 0x0000002602227224 */ /* 0x040fe400078e0222 */
[C---:B------:R-:W-:Y:S02]  /*a2b0*/  IMAD R30, R2.reuse, R31, R30 ;  /* 0x0000001f021e7224 */ /* 0x040fe400078e021e */
[----:B------:R-:W-:Y:S01]  /*a2c0*/  IMAD.HI.U32 R31, R3, R4, RZ ;  /* 0x00000004031f7227 */ /* 0x000fe200078e00ff */
[----:B------:R-:W-:-:S03]  /*a2d0*/  ISETP.GT.U32.AND P3, PT, R2, R34, PT ;  /* 0x000000220200720c */ /* 0x000fc60003f64070 */
[----:B------:R-:W-:Y:S02]  /*a2e0*/  IMAD.MOV R37, RZ, RZ, -R37 ;  /* 0x000000ffff257224 */ /* 0x000fe400078e0a25 */
[----:B------:R-:W-:Y:S01]  /*a2f0*/  IMAD.MOV R31, RZ, RZ, -R31 ;  /* 0x000000ffff1f7224 */ /* 0x000fe200078e0a1f */
[----:B------:R-:W-:Y:S01]  /*a300*/  ISETP.GE.AND P1, PT, R71, RZ, PT ;  /* 0x000000ff4700720c */ /* 0x000fe20003f26270 */
[C---:B------:R-:W-:Y:S02]  /*a310*/  IMAD R33, R2.reuse, R37, R33 ;  /* 0x0000002502217224 */ /* 0x040fe400078e0221 */
[C---:B------:R-:W-:Y:S02]  /*a320*/  IMAD R4, R2.reuse, R31, R4 ;  /* 0x0000001f02047224 */ /* 0x040fe400078e0204 */
[--C-:B------:R-:W-:Y:S01]  /*a330*/  @!P6 IMAD.IADD R35, R35, 0x1, -R2.reuse ;  /* 0x000000012323e824 */ /* 0x100fe200078e0a02 */
[C---:B------:R-:W-:Y:S02]  /*a340*/  ISETP.GT.U32.AND P2, PT, R2.reuse, R33, PT ;  /* 0x000000210200720c */ /* 0x040fe40003f44070 */
[----:B------:R-:W-:Y:S01]  /*a350*/  ISETP.GT.U32.AND P6, PT, R2, R4, PT ;  /* 0x000000040200720c */ /* 0x000fe20003fc4070 */
[----:B------:R-:W-:-:S02]  /*a360*/  @!P3 IMAD.IADD R34, R34, 0x1, -R2 ;  /* 0x000000012222b824 */ /* 0x000fc400078e0a02 */
[----:B------:R-:W-:Y:S01]  /*a370*/  IMAD.MOV.U32 R37, RZ, RZ, R32 ;  /* 0x000000ffff257224 */ /* 0x000fe200078e0020 */
[----:B------:R-:W-:Y:S02]  /*a380*/  IABS R29, R78 ;  /* 0x0000004e001d7213 */ /* 0x000fe40000000000 */
[----:B------:R-:W-:Y:S01]  /*a390*/  ISETP.GT.U32.AND P5, PT, R2, R34, PT ;  /* 0x000000220200720c */ /* 0x000fe20003fa4070 */
[----:B------:R-:W-:Y:S01]  /*a3a0*/  @!P1 IMAD.MOV R37, RZ, RZ, -R37 ;  /* 0x000000ffff259224 */ /* 0x000fe200078e0a25 */
[----:B------:R-:W-:-:S03]  /*a3b0*/  ISETP.GE.AND P4, PT, R73, RZ, PT ;  /* 0x000000ff4900720c */ /* 0x000fc60003f86270 */
[--C-:B------:R-:W-:Y:S01]  /*a3c0*/  @!P2 IMAD.IADD R33, R33, 0x1, -R2.reuse ;  /* 0x000000012121a824 */ /* 0x100fe200078e0a02 */
[----:B------:R0:W-:Y:S01]  /*a3d0*/  STL [R1+0x460], R37 ;  /* 0x0004602501007387 */ /* 0x0001e20000100800 */
[----:B------:R-:W-:Y:S02]  /*a3e0*/  @!P6 IMAD.IADD R4, R4, 0x1, -R2 ;  /* 0x000000010404e824 */ /* 0x000fe400078e0a02 */
[----:B------:R-:W-:Y:S01]  /*a3f0*/  IMAD.HI.U32 R32, R3, R29, RZ ;  /* 0x0000001d03207227 */ /* 0x000fe200078e00ff */
[C---:B------:R-:W-:Y:S02]  /*a400*/  ISETP.GT.U32.AND P3, PT, R2.reuse, R33, PT ;  /* 0x000000210200720c */ /* 0x040fe40003f64070 */
[----:B------:R-:W-:Y:S02]  /*a410*/  ISETP.GT.U32.AND P6, PT, R2, R4, PT ;  /* 0x000000040200720c */ /* 0x000fe40003fc4070 */
[----:B0-----:R-:W-:Y:S01]  /*a420*/  IABS R37, R79 ;  /* 0x0000004f00257213 */ /* 0x001fe20000000000 */
[----:B------:R-:W-:-:S04]  /*a430*/  IMAD.MOV R32, RZ, RZ, -R32 ;  /* 0x000000ffff207224 */ /* 0x000fc800078e0a20 */
[----:B------:R-:W-:Y:S01]  /*a440*/  IMAD.HI.U32 R38, R3, R37, RZ ;  /* 0x0000002503267227 */ /* 0x000fe200078e00ff */
[----:B------:R-:W-:-:S03]  /*a450*/  ISETP.GT.U32.AND P1, PT, R2, R36, PT ;  /* 0x000000240200720c */ /* 0x000fc60003f24070 */
[----:B------:R-:W-:Y:S01]  /*a460*/  @!P5 IMAD.IADD R34, R34, 0x1, -R2 ;  /* 0x000000012222d824 */ /* 0x000fe200078e0a02 */
[C---:B------:R-:W-:Y:S01]  /*a470*/  ISETP.GT.U32.AND P5, PT, R2.reuse, R30, PT ;  /* 0x0000001e0200720c */ /* 0x040fe20003fa4070 */
[----:B------:R-:W-:Y:S02]  /*a480*/  IMAD R29, R2, R32, R29 ;  /* 0x00000020021d7224 */ /* 0x000fe400078e021d */
[----:B------:R-:W-:Y:S01]  /*a490*/  IMAD.MOV R38, RZ, RZ, -R38 ;  /* 0x000000ffff267224 */ /* 0x000fe200078e0a26 */
[----:B------:R-:W-:Y:S01]  /*a4a0*/  ISETP.GE.AND P0, PT, R72, RZ, PT ;  /* 0x000000ff4800720c */ /* 0x000fe20003f06270 */
[----:B------:R-:W-:Y:S01]  /*a4b0*/  @!P4 IMAD.MOV R34, RZ, RZ, -R34 ;  /* 0x000000ffff22c224 */ /* 0x000fe200078e0a22 */
[C---:B------:R-:W-:Y:S01]  /*a4c0*/  ISETP.GT.U32.AND P4, PT, R2.reuse, R29, PT ;  /* 0x0000001d0200720c */ /* 0x040fe20003f84070 */
[----:B------:R-:W-:Y:S01]  /*a4d0*/  IMAD R37, R2, R38, R37 ;  /* 0x0000002602257224 */ /* 0x000fe200078e0225 */
[----:B------:R-:W-:Y:S01]  /*a4e0*/  ISETP.GE.AND P2, PT, R74, RZ, PT ;  /* 0x000000ff4a00720c */ /* 0x000fe20003f46270 */
[--C-:B------:R-:W-:Y:S01]  /*a4f0*/  @!P3 IMAD.IADD R33, R33, 0x1, -R2.reuse ;  /* 0x000000012121b824 */ /* 0x100fe200078e0a02 */
[----:B------:R-:W-:Y:S01]  /*a500*/  ISETP.GE.AND P3, PT, R75, RZ, PT ;  /* 0x000000ff4b00720c */ /* 0x000fe20003f66270 */
[--C-:B------:R-:W-:Y:S01]  /*a510*/  @!P6 IMAD.IADD R4, R4, 0x1, -R2.reuse ;  /* 0x000000010404e824 */ /* 0x100fe200078e0a02 */
[----:B------:R-:W-:Y:S01]  /*a520*/  ISETP.GT.U32.AND P6, PT, R2, R37, PT ;  /* 0x000000250200720c */ /* 0x000fe20003fc4070 */
[----:B------:R-:W-:-:S02]  /*a530*/  @!P1 IMAD.IADD R36, R36, 0x1, -R2 ;  /* 0x0000000124249824 */ /* 0x000fc400078e0a02 */
[----:B------:R-:W-:Y:S02]  /*a540*/  @!P5 IMAD.IADD R30, R30, 0x1, -R2 ;  /* 0x000000011e1ed824 */ /* 0x000fe400078e0a02 */
[----:B------:R-:W-:Y:S02]  /*a550*/  IMAD.MOV.U32 R39, RZ, RZ, R33 ;  /* 0x000000ffff277224 */ /* 0x000fe400078e0021 */
[----:B------:R-:W-:Y:S02]  /*a560*/  IMAD.MOV.U32 R33, RZ, RZ, R36 ;  /* 0x000000ffff217224 */ /* 0x000fe400078e0024 */
[----:B------:R-:W-:Y:S01]  /*a570*/  @!P0 IMAD.MOV R39, RZ, RZ, -R39 ;  /* 0x000000ffff278224 */ /* 0x000fe200078e0a27 */
[----:B------:R-:W-:Y:S01]  /*a580*/  ISETP.GT.U32.AND P0, PT, R2, R30, PT ;  /* 0x0000001e0200720c */ /* 0x000fe20003f04070 */
[----:B------:R-:W-:Y:S01]  /*a590*/  @!P4 IMAD.IADD R29, R29, 0x1, -R2 ;  /* 0x000000011d1dc824 */ /* 0x000fe200078e0a02 */
[----:B------:R-:W-:Y:S01]  /*a5a0*/  IABS R31, R80 ;  /* 0x00000050001f7213 */ /* 0x000fe20000000000 */
[----:B------:R-:W-:-:S02]  /*a5b0*/  @!P2 IMAD.MOV R35, RZ, RZ, -R35 ;  /* 0x000000ffff23a224 */ /* 0x000fc400078e0a23 */
[----:B------:R-:W-:Y:S01]  /*a5c0*/  @!P3 IMAD.MOV R33, RZ, RZ, -R33 ;  /* 0x000000ffff21b224 */ /* 0x000fe200078e0a21 */
[----:B------:R-:W-:Y:S01]  /*a5d0*/  STL [R1+0x464], R39 ;  /* 0x0004642701007387 */ /* 0x000fe20000100800 */
[----:B------:R-:W-:Y:S01]  /*a5e0*/  @!P6 IMAD.IADD R37, R37, 0x1, -R2 ;  /* 0x000000012525e824 */ /* 0x000fe200078e0a02 */
[----:B------:R-:W-:Y:S01]  /*a5f0*/  IABS R38, R81 ;  /* 0x0000005100267213 */ /* 0x000fe20000000000 */
[----:B------:R-:W-:Y:S01]  /*a600*/  IMAD.HI.U32 R32, R3, R31, RZ ;  /* 0x0000001f03207227 */ /* 0x000fe200078e00ff */
[----:B------:R-:W-:Y:S01]  /*a610*/  ISETP.GT.U32.AND P4, PT, R2, R29, PT ;  /* 0x0000001d0200720c */ /* 0x000fe20003f84070 */
[----:B------:R-:W-:Y:S01]  /*a620*/  STL [R1+0x46c], R34 ;  /* 0x00046c2201007387 */ /* 0x000fe20000100800 */
[----:B------:R-:W-:-:S03]  /*a630*/  ISETP.GE.AND P1, PT, R76, RZ, PT ;  /* 0x000000ff4c00720c */ /* 0x000fc60003f26270 */
[----:B------:R-:W-:Y:S01]  /*a640*/  STL [R1+0x470], R35 ;  /* 0x0004702301007387 */ /* 0x000fe20000100800 */
[----:B------:R-:W-:Y:S01]  /*a650*/  ISETP.GE.AND P5, PT, R77, RZ, PT ;  /* 0x000000ff4d00720c */ /* 0x000fe20003fa6270 */
[----:B------:R-:W-:Y:S01]  /*a660*/  IMAD.MOV R32, RZ, RZ, -R32 ;  /* 0x000000ffff207224 */ /* 0x000fe200078e0a20 */
[----:B------:R-:W-:Y:S01]  /*a670*/  ISETP.GT.U32.AND P6, PT, R2, R37, PT ;  /* 0x000000250200720c */ /* 0x000fe20003fc4070 */
[----:B------:R0:W-:Y:S01]  /*a680*/  STL [R1+0x474], R33 ;  /* 0x0004742101007387 */ /* 0x0001e20000100800 */
[----:B------:R-:W-:Y:S02]  /*a690*/  @!P0 IMAD.IADD R30, R30, 0x1, -R2 ;  /* 0x000000011e1e8824 */ /* 0x000fe400078e0a02 */
[----:B------:R-:W-:Y:S02]  /*a6a0*/  IMAD R31, R2, R32, R31 ;  /* 0x00000020021f7224 */ /* 0x000fe400078e021f */
[----:B0-----:R-:W-:Y:S02]  /*a6b0*/  IMAD.MOV.U32 R33, RZ, RZ, R4 ;  /* 0x000000ffff217224 */ /* 0x001fe400078e0004 */
[----:B------:R-:W-:-:S04]  /*a6c0*/  IMAD.HI.U32 R4, R3, R38, RZ ;  /* 0x0000002603047227 */ /* 0x000fc800078e00ff */
[----:B------:R-:W-:Y:S02]  /*a6d0*/  IMAD.MOV R4, RZ, RZ, -R4 ;  /* 0x000000ffff047224 */ /* 0x000fe400078e0a04 */
[----:B------:R-:W-:Y:S02]  /*a6e0*/  IMAD.MOV.U32 R34, RZ, RZ, R30 ;  /* 0x000000ffff227224 */ /* 0x000fe400078e001e */
[----:B------:R-:W-:Y:S01]  /*a6f0*/  @!P4 IMAD.IADD R29, R29, 0x1, -R2 ;  /* 0x000000011d1dc824 */ /* 0x000fe200078e0a02 */
[C---:B------:R-:W-:Y:S01]  /*a700*/  ISETP.GT.U32.AND P4, PT, R2.reuse, R31, PT ;  /* 0x0000001f0200720c */ /* 0x040fe20003f84070 */
[----:B------:R-:W-:Y:S02]  /*a710*/  IMAD R38, R2, R4, R38 ;  /* 0x0000000402267224 */ /* 0x000fe400078e0226 */
[----:B------:R-:W-:Y:S02]  /*a720*/  @!P1 IMAD.MOV R34, RZ, RZ, -R34 ;  /* 0x000000ffff229224 */ /* 0x000fe400078e0a22 */
[----:B------:R-:W-:-:S02]  /*a730*/  @!P5 IMAD.MOV R33, RZ, RZ, -R33 ;  /* 0x000000ffff21d224 */ /* 0x000fc400078e0a21 */
[----:B------:R-:W-:Y:S01]  /*a740*/  @!P6 IMAD.IADD R37, R37, 0x1, -R2 ;  /* 0x000000012525e824 */ /* 0x000fe200078e0a02 */
[----:B------:R-:W-:Y:S01]  /*a750*/  ISETP.GT.U32.AND P6, PT, R2, R38, PT ;  /* 0x000000260200720c */ /* 0x000fe20003fc4070 */
[----:B------:R-:W-:Y:S01]  /*a760*/  STL [R1+0x478], R34 ;  /* 0x0004782201007387 */ /* 0x000fe20000100800 */
[----:B------:R-:W-:-:S03]  /*a770*/  IABS R36, R82 ;  /* 0x0000005200247213 */ /* 0x000fc60000000000 */
[----:B------:R0:W-:Y:S01]  /*a780*/  STL [R1+0x47c], R33 ;  /* 0x00047c2101007387 */ /* 0x0001e20000100800 */
[----:B------:R-:W-:Y:S01]  /*a790*/  @!P4 IMAD.IADD R31, R31, 0x1, -R2 ;  /* 0x000000011f1fc824 */ /* 0x000fe200078e0a02 */
[----:B------:R-:W-:Y:S01]  /*a7a0*/  ISETP.GE.AND P2, PT, R78, RZ, PT ;  /* 0x000000ff4e00720c */ /* 0x000fe20003f46270 */
[----:B------:R-:W-:Y:S01]  /*a7b0*/  IMAD.HI.U32 R30, R3, R36, RZ ;  /* 0x00000024031e7227 */ /* 0x000fe200078e00ff */
[----:B------:R-:W-:Y:S02]  /*a7c0*/  ISETP.GE.AND P3, PT, R79, RZ, PT ;  /* 0x000000ff4f00720c */ /* 0x000fe40003f66270 */
[----:B0-----:R-:W-:Y:S02]  /*a7d0*/  IABS R33, R85 ;  /* 0x0000005500217213 */ /* 0x001fe40000000000 */
[----:B------:R-:W-:Y:S02]  /*a7e0*/  IABS R35, R83 ;  /* 0x0000005300237213 */ /* 0x000fe40000000000 */
[----:B------:R-:W-:Y:S01]  /*a7f0*/  IABS R34, R84 ;  /* 0x0000005400227213 */ /* 0x000fe20000000000 */
[----:B------:R-:W-:-:S04]  /*a800*/  IMAD.HI.U32 R32, R3, R33, RZ ;  /* 0x0000002103207227 */ /* 0x000fc800078e00ff */
[----:B------:R-:W-:Y:S01]  /*a810*/  @!P6 IMAD.IADD R38, R38, 0x1, -R2 ;  /* 0x000000012626e824 */ /* 0x000fe200078e0a02 */
[----:B------:R-:W-:Y:S01]  /*a820*/  ISETP.GT.U32.AND P6, PT, R2, R31, PT ;  /* 0x0000001f0200720c */ /* 0x000fe20003fc4070 */
[----:B------:R-:W-:Y:S02]  /*a830*/  IMAD.MOV R32, RZ, RZ, -R32 ;  /* 0x000000ffff207224 */ /* 0x000fe400078e0a20 */
[----:B------:R-:W-:-:S04]  /*a840*/  IMAD.HI.U32 R4, R3, R35, RZ ;  /* 0x0000002303047227 */ /* 0x000fc800078e00ff */
[----:B------:R-:W-:-:S04]  /*a850*/  IMAD.HI.U32 R39, R3, R34, RZ ;  /* 0x0000002203277227 */ /* 0x000fc800078e00ff */
[----:B------:R-:W-:Y:S02]  /*a860*/  IMAD.MOV R30, RZ, RZ, -R30 ;  /* 0x000000ffff1e7224 */ /* 0x000fe400078e0a1e */
[C---:B------:R-:W-:Y:S02]  /*a870*/  IMAD R32, R2.reuse, R32, R33 ;  /* 0x0000002002207224 */ /* 0x040fe400078e0221 */
[----:B------:R-:W-:Y:S02]  /*a880*/  IMAD.MOV R4, RZ, RZ, -R4 ;  /* 0x000000ffff047224 */ /* 0x000fe400078e0a04 */
[----:B------:R-:W-:Y:S02]  /*a890*/  IMAD.MOV R39, RZ, RZ, -R39 ;  /* 0x000000ffff277224 */ /* 0x000fe400078e0a27 */
[----:B------:R-:W-:Y:S02]  /*a8a0*/  IMAD R30, R2, R30, R36 ;  /* 0x0000001e021e7224 */ /* 0x000fe400078e0224 */
[----:B------:R-:W-:-:S02]  /*a8b0*/  IMAD.MOV.U32 R40, RZ, RZ, R29 ;  /* 0x000000ffff287224 */ /* 0x000fc400078e001d */
[----:B------:R-:W-:Y:S02]  /*a8c0*/  IMAD.MOV.U32 R33, RZ, RZ, R37 ;  /* 0x000000ffff217224 */ /* 0x000fe400078e0025 */
[C---:B------:R-:W-:Y:S02]  /*a8d0*/  IMAD R4, R2.reuse, R4, R35 ;  /* 0x0000000402047224 */ /* 0x040fe400078e0223 */
[C---:B------:R-:W-:Y:S01]  /*a8e0*/  IMAD R34, R2.reuse, R39, R34 ;  /* 0x0000002702227224 */ /* 0x040fe200078e0222 */
[----:B------:R-:W-:Y:S01]  /*a8f0*/  IABS R39, R86 ;  /* 0x0000005600277213 */ /* 0x000fe20000000000 */
[----:B------:R-:W-:Y:S01]  /*a900*/  @!P2 IMAD.MOV R40, RZ, RZ, -R40 ;  /* 0x000000ffff28a224 */ /* 0x000fe200078e0a28 */
[C---:B------:R-:W-:Y:S01]  /*a910*/  ISETP.GT.U32.AND P2, PT, R2.reuse, R38, PT ;  /* 0x000000260200720c */ /* 0x040fe20003f44070 */
[----:B------:R-:W-:Y:S01]  /*a920*/  @!P3 IMAD.MOV R33, RZ, RZ, -R33 ;  /* 0x000000ffff21b224 */ /* 0x000fe200078e0a21 */
[C---:B------:R-:W-:Y:S01]  /*a930*/  ISETP.GT.U32.AND P3, PT, R2.reuse, R30, PT ;  /* 0x0000001e0200720c */ /* 0x040fe20003f64070 */
[----:B------:R-:W-:Y:S01]  /*a940*/  @!P6 IMAD.IADD R31, R31, 0x1, -R2 ;  /* 0x000000011f1fe824 */ /* 0x000fe200078e0a02 */
[----:B------:R0:W-:Y:S01]  /*a950*/  STL [R1+0x480], R40 ;  /* 0x0004802801007387 */ /* 0x0001e20000100800 */
[----:B------:R-:W-:Y:S01]  /*a960*/  ISETP.GT.U32.AND P6, PT, R2, R4, PT ;  /* 0x000000040200720c */ /* 0x000fe20003fc4070 */
[----:B0-----:R-:W-:-:S04]  /*a970*/  IMAD.HI.U32 R40, R3, R39, RZ ;  /* 0x0000002703287227 */ /* 0x001fc800078e00ff */
[----:B------:R-:W-:-:S03]  /*a980*/  IMAD.MOV R40, RZ, RZ, -R40 ;  /* 0x000000ffff287224 */ /* 0x000fc600078e0a28 */
[--C-:B------:R-:W-:Y:S01]  /*a990*/  @!P2 IMAD.IADD R38, R38, 0x1, -R2.reuse ;  /* 0x000000012626a824 */ /* 0x100fe200078e0a02 */
[----:B------:R-:W-:Y:S01]  /*a9a0*/  ISETP.GT.U32.AND P2, PT, R2, R34, PT ;  /* 0x000000220200720c */ /* 0x000fe20003f44070 */
[--C-:B------:R-:W-:Y:S01]  /*a9b0*/  @!P3 IMAD.IADD R30, R30, 0x1, -R2.reuse ;  /* 0x000000011e1eb824 */ /* 0x100fe200078e0a02 */
[C---:B------:R-:W-:Y:S01]  /*a9c0*/  ISETP.GT.U32.AND P3, PT, R2.reuse, R32, PT ;  /* 0x000000200200720c */ /* 0x040fe20003f64070 */
[----:B------:R-:W-:Y:S02]  /*a9d0*/  IMAD R40, R2, R40, R39 ;  /* 0x0000002802287224 */ /* 0x000fe400078e0227 */
[--C-:B------:R-:W-:Y:S01]  /*a9e0*/  @!P6 IMAD.IADD R4, R4, 0x1, -R2.reuse ;  /* 0x000000010404e824 */ /* 0x100fe200078e0a02 */
[----:B------:R-:W-:Y:S02]  /*a9f0*/  ISETP.GE.AND P0, PT, R80, RZ, PT ;  /* 0x000000ff5000720c */ /* 0x000fe40003f06270 */
[----:B------:R-:W-:Y:S02]  /*aa00*/  ISETP.GT.U32.AND P6, PT, R2, R40, PT ;  /* 0x000000280200720c */ /* 0x000fe40003fc4070 */
[----:B------:R-:W-:Y:S01]  /*aa10*/  IABS R29, R87 ;  /* 0x00000057001d7213 */ /* 0x000fe20000000000 */
[----:B------:R-:W-:Y:S01]  /*aa20*/  IMAD.MOV.U32 R63, RZ, RZ, R31 ;  /* 0x000000ffff3f7224 */ /* 0x000fe200078e001f */
[----:B------:R-:W-:Y:S01]  /*aa30*/  IABS R35, R89 ;  /* 0x0000005900237213 */ /* 0x000fe20000000000 */
[----:B------:R-:W-:-:S02]  /*aa40*/  @!P2 IMAD.IADD R34, R34, 0x1, -R2 ;  /* 0x000000012222a824 */ /* 0x000fc400078e0a02 */
[----:B------:R-:W-:Y:S01]  /*aa50*/  IMAD.MOV.U32 R37, RZ, RZ, R29 ;  /* 0x000000ffff257224 */ /* 0x000fe200078e001d */
[----:B------:R-:W-:Y:S01]  /*aa60*/  ISETP.GT.U32.AND P2, PT, R2, R30, PT ;  /* 0x0000001e0200720c */ /* 0x000fe20003f44070 */
[--C-:B------:R-:W-:Y:S01]  /*aa70*/  @!P3 IMAD.IADD R32, R32, 0x1, -R2.reuse ;  /* 0x000000012020b824 */ /* 0x100fe200078e0a02 */
[----:B------:R-:W-:Y:S01]  /*aa80*/  IABS R36, R88 ;  /* 0x0000005800247213 */ /* 0x000fe20000000000 */
[----:B------:R-:W-:Y:S01]  /*aa90*/  IMAD.HI.U32 R29, R3, R37, RZ ;  /* 0x00000025031d7227 */ /* 0x000fe200078e00ff */
[----:B------:R-:W-:Y:S01]  /*aaa0*/  ISETP.GE.AND P1, PT, R81, RZ, PT ;  /* 0x000000ff5100720c */ /* 0x000fe20003f26270 */
[----:B------:R0:W-:Y:S02]  /*aab0*/  STL [R1+0x484], R33 ;  /* 0x0004842101007387 */ /* 0x0001e40000100800 */
[----:B------:R-:W-:Y:S01]  /*aac0*/  @!P6 IMAD.IADD R40, R40, 0x1, -R2 ;  /* 0x000000012828e824 */ /* 0x000fe200078e0a02 */
[C---:B------:R-:W-:Y:S01]  /*aad0*/  ISETP.GT.U32.AND P6, PT, R2.reuse, R32, PT ;  /* 0x000000200200720c */ /* 0x040fe20003fc4070 */
[----:B------:R-:W-:Y:S01]  /*aae0*/  @!P0 IMAD.MOV R63, RZ, RZ, -R63 ;  /* 0x000000ffff3f8224 */ /* 0x000fe200078e0a3f */
[----:B------:R-:W-:Y:S01]  /*aaf0*/  ISETP.GT.U32.AND P0, PT, R2, R4, PT ;  /* 0x000000040200720c */ /* 0x000fe20003f04070 */
[----:B------:R-:W-:-:S02]  /*ab00*/  IMAD.MOV R29, RZ, RZ, -R29 ;  /* 0x000000ffff1d7224 */ /* 0x000fc400078e0a1d */
[----:B------:R-:W-:-:S04]  /*ab10*/  IMAD.HI.U32 R39, R3, R35, RZ ;  /* 0x0000002303277227 */ /* 0x000fc800078e00ff */
[----:B0-----:R-:W-:Y:S01]  /*ab20*/  IMAD.HI.U32 R33, R3, R36, RZ ;  /* 0x0000002403217227 */ /* 0x001fe200078e00ff */
[----:B------:R-:W-:-:S03]  /*ab30*/  ISETP.GT.U32.AND P3, PT, R2, R34, PT ;  /* 0x000000220200720c */ /* 0x000fc60003f64070 */
[C---:B------:R-:W-:Y:S02]  /*ab40*/  IMAD R29, R2.reuse, R29, R37 ;  /* 0x0000001d021d7224 */ /* 0x040fe400078e0225 */
[----:B------:R-:W-:Y:S02]  /*ab50*/  IMAD.MOV R39, RZ, RZ, -R39 ;  /* 0x000000ffff277224 */ /* 0x000fe400078e0a27 */
[----:B------:R-:W-:Y:S02]  /*ab60*/  IMAD.MOV R33, RZ, RZ, -R33 ;  /* 0x000000ffff217224 */ /* 0x000fe400078e0a21 */
[----:B------:R-:W-:Y:S02]  /*ab70*/  IMAD.MOV.U32 R31, RZ, RZ, R38 ;  /* 0x000000ffff1f7224 */ /* 0x000fe400078e0026 */
[----:B------:R-:W-:Y:S02]  /*ab80*/  IMAD R35, R2, R39, R35 ;  /* 0x0000002702237224 */ /* 0x000fe400078e0223 */
[----:B------:R-:W-:Y:S01]  /*ab90*/  @!P2 IMAD.IADD R30, R30, 0x1, -R2 ;  /* 0x000000011e1ea824 */ /* 0x000fe200078e0a02 */
[C---:B------:R-:W-:Y:S01]  /*aba0*/  ISETP.GT.U32.AND P2, PT, R2.reuse, R29, PT ;  /* 0x0000001d0200720c */ /* 0x040fe20003f44070 */
[----:B------:R-:W-:-:S02]  /*abb0*/  IMAD R33, R2, R33, R36 ;  /* 0x0000002102217224 */ /* 0x000fc400078e0224 */
[----:B------:R-:W-:Y:S01]  /*abc0*/  @!P1 IMAD.MOV R31, RZ, RZ, -R31 ;  /* 0x000000ffff1f9224 */ /* 0x000fe200078e0a1f */
[----:B------:R-:W-:Y:S01]  /*abd0*/  ISETP.GT.U32.AND P1, PT, R2, R40, PT ;  /* 0x000000280200720c */ /* 0x000fe20003f24070 */
[--C-:B------:R-:W-:Y:S01]  /*abe0*/  @!P6 IMAD.IADD R32, R32, 0x1, -R2.reuse ;  /* 0x000000012020e824 */ /* 0x100fe200078e0a02 */
[----:B------:R-:W-:Y:S01]  /*abf0*/  ISETP.GT.U32.AND P6, PT, R2, R35, PT ;  /* 0x000000230200720c */ /* 0x000fe20003fc4070 */
[--C-:B------:R-:W-:Y:S01]  /*ac00*/  @!P0 IMAD.IADD R4, R4, 0x1, -R2.reuse ;  /* 0x0000000104048824 */ /* 0x100fe200078e0a02 */
[----:B------:R-:W-:Y:S01]  /*ac10*/  ISETP.GT.U32.AND P0, PT, R2, R33, PT ;  /* 0x000000210200720c */ /* 0x000fe20003f04070 */
[----:B------:R-:W-:Y:S01]  /*ac20*/  @!P3 IMAD.IADD R34, R34, 0x1, -R2 ;  /* 0x000000012222b824 */ /* 0x000fe200078e0a02 */
[----:B------:R-:W-:Y:S02]  /*ac30*/  ISETP.GE.AND P5, PT, R82, RZ, PT ;  /* 0x000000ff5200720c */ /* 0x000fe40003fa6270 */
[----:B------:R-:W-:Y:S02]  /*ac40*/  ISETP.GE.AND P4, PT, R83, RZ, PT ;  /* 0x000000ff5300720c */ /* 0x000fe40003f86270 */
[----:B------:R-:W-:-:S02]  /*ac50*/  IABS R36, R90 ;  /* 0x0000005a00247213 */ /* 0x000fc40000000000 */
[----:B------:R-:W-:Y:S01]  /*ac60*/  ISETP.GE.AND P3, PT, R84, RZ, PT ;  /* 0x000000ff5400720c */ /* 0x000fe20003f66270 */
[--C-:B------:R-:W-:Y:S02]  /*ac70*/  @!P2 IMAD.IADD R29, R29, 0x1, -R2.reuse ;  /* 0x000000011d1da824 */ /* 0x100fe400078e0a02 */
[----:B------:R-:W-:Y:S01]  /*ac80*/  IMAD.HI.U32 R37, R3, R36, RZ ;  /* 0x0000002403257227 */ /* 0x000fe200078e00ff */
[----:B------:R0:W-:Y:S03]  /*ac90*/  STL [R1+0x488], R63 ;  /* 0x0004883f01007387 */ /* 0x0001e60000100800 */
[--C-:B------:R-:W-:Y:S01]  /*aca0*/  @!P1 IMAD.IADD R40, R40, 0x1, -R2.reuse ;  /* 0x0000000128289824 */ /* 0x100fe200078e0a02 */
[----:B------:R-:W-:Y:S01]  /*acb0*/  ISETP.GE.AND P1, PT, R85, RZ, PT ;  /* 0x000000ff5500720c */ /* 0x000fe20003f26270 */
[--C-:B------:R-:W-:Y:S01]  /*acc0*/  @!P6 IMAD.IADD R35, R35, 0x1, -R2.reuse ;  /* 0x000000012323e824 */ /* 0x100fe200078e0a02 */
[----:B------:R-:W-:Y:S01]  /*acd0*/  ISETP.GT.U32.AND P6, PT, R2, R29, PT ;  /* 0x0000001d0200720c */ /* 0x000fe20003fc4070 */
[----:B------:R-:W-:Y:S01]  /*ace0*/  @!P0 IMAD.IADD R33, R33, 0x1, -R2 ;  /* 0x0000000121218824 */ /* 0x000fe200078e0a02 */
[----:B------:R1:W-:Y:S01]  /*acf0*/  STL [R1+0x48c], R31 ;  /* 0x00048c1f01007387 */ /* 0x0003e20000100800 */
[----:B------:R-:W-:-:S02]  /*ad00*/  IMAD.MOV.U32 R64, RZ, RZ, R30 ;  /* 0x000000ffff407224 */ /* 0x000fc400078e001e */
[----:B------:R-:W-:Y:S02]  /*ad10*/  IMAD.MOV R37, RZ, RZ, -R37 ;  /* 0x000000ffff257224 */ /* 0x000fe400078e0a25 */
[----:B0-----:R-:W-:Y:S01]  /*ad20*/  IMAD.MOV.U32 R63, RZ, RZ, R4 ;  /* 0x000000ffff3f7224 */ /* 0x001fe200078e0004 */
[----:B------:R-:W-:Y:S01]  /*ad30*/  ISETP.GE.AND P2, PT, R86, RZ, PT ;  /* 0x000000ff5600720c */ /* 0x000fe20003f46270 */
[----:B------:R-:W-:Y:S01]  /*ad40*/  IMAD.MOV.U32 R30, RZ, RZ, R34 ;  /* 0x000000ffff1e7224 */ /* 0x000fe200078e0022 */
[----:B-1----:R-:W-:Y:S01]  /*ad50*/  IABS R31, R91 ;  /* 0x0000005b001f7213 */ /* 0x002fe20000000000 */
[----:B------:R-:W-:Y:S01]  /*ad60*/  @!P5 IMAD.MOV R64, RZ, RZ, -R64 ;  /* 0x000000ffff40d224 */ /* 0x000fe200078e0a40 */
[C---:B------:R-:W-:Y:S01]  /*ad70*/  ISETP.GT.U32.AND P5, PT, R2.reuse, R33, PT ;  /* 0x000000210200720c */ /* 0x040fe20003fa4070 */
[----:B------:R-:W-:Y:S02]  /*ad80*/  IMAD R36, R2, R37, R36 ;  /* 0x0000002502247224 */ /* 0x000fe400078e0224 */
[----:B------:R-:W-:-:S02]  /*ad90*/  @!P4 IMAD.MOV R63, RZ, RZ, -R63 ;  /* 0x000000ffff3fc224 */ /* 0x000fc400078e0a3f */
[----:B------:R-:W-:Y:S01]  /*ada0*/  @!P3 IMAD.MOV R30, RZ, RZ, -R30 ;  /* 0x000000ffff1eb224 */ /* 0x000fe200078e0a1e */
[----:B------:R-:W-:Y:S01]  /*adb0*/  ISETP.GE.AND P0, PT, R87, RZ, PT ;  /* 0x000000ff5700720c */ /* 0x000fe20003f06270 */
[----:B------:R-:W-:Y:S01]  /*adc0*/  IMAD.HI.U32 R38, R3, R31, RZ ;  /* 0x0000001f03267227 */ /* 0x000fe200078e00ff */
[----:B------:R-:W-:Y:S01]  /*add0*/  STL [R1+0x490], R64 ;  /* 0x0004904001007387 */ /* 0x000fe20000100800 */
[C---:B------:R-:W-:Y:S02]  /*ade0*/  ISETP.GT.U32.AND P4, PT, R2.reuse, R35, PT ;  /* 0x000000230200720c */ /* 0x040fe40003f84070 */
[----:B------:R-:W-:Y:S01]  /*adf0*/  IMAD.MOV.U32 R4, RZ, RZ, R32 ;  /* 0x000000ffff047224 */ /* 0x000fe200078e0020 */
[----:B------:R-:W-:Y:S01]  /*ae00*/  STL [R1+0x494], R63 ;  /* 0x0004943f01007387 */ /* 0x000fe20000100800 */
[----:B------:R-:W-:Y:S01]  /*ae10*/  ISETP.GT.U32.AND P3, PT, R2, R36, PT ;  /* 0x000000240200720c */ /* 0x000fe20003f64070 */
[----:B------:R-:W-:Y:S02]  /*ae20*/  IMAD.MOV R38, RZ, RZ, -R38 ;  /* 0x000000ffff267224 */ /* 0x000fe400078e0a26 */
[----:B------:R0:W-:Y:S01]  /*ae30*/  STL [R1+0x498], R30 ;  /* 0x0004981e01007387 */ /* 0x0001e20000100800 */
[----:B------:R-:W-:Y:S01]  /*ae40*/  @!P1 IMAD.MOV R4, RZ, RZ, -R4 ;  /* 0x000000ffff049224 */ /* 0x000fe200078e0a04 */
[----:B------:R-:W-:Y:S01]  /*ae50*/  ISETP.GE.AND P1, PT, R88, RZ, PT ;  /* 0x000000ff5800720c */ /* 0x000fe20003f26270 */
[----:B------:R-:W-:-:S02]  /*ae60*/  @!P6 IMAD.IADD R29, R29, 0x1, -R2 ;  /* 0x000000011d1de824 */ /* 0x000fc400078e0a02 */
[C---:B------:R-:W-:Y:S02]  /*ae70*/  IMAD R31, R2.reuse, R38, R31 ;  /* 0x00000026021f7224 */ /* 0x040fe400078e021f */
[----:B0-----:R-:W-:Y:S01]  /*ae80*/  IMAD.MOV.U32 R30, RZ, RZ, R40 ;  /* 0x000000ffff1e7224 */ /* 0x001fe200078e0028 */
[----:B------:R-:W-:Y:S01]  /*ae90*/  IABS R39, R92 ;  /* 0x0000005c00277213 */ /* 0x000fe20000000000 */
[----:B------:R-:W-:Y:S02]  /*aea0*/  IMAD.MOV.U32 R32, RZ, RZ, R29 ;  /* 0x000000ffff207224 */ /* 0x000fe400078e001d */
[----:B------:R-:W-:Y:S01]  /*aeb0*/  @!P2 IMAD.MOV R30, RZ, RZ, -R30 ;  /* 0x000000ffff1ea224 */ /* 0x000fe200078e0a1e */
[----:B------:R-:W-:Y:S01]  /*aec0*/  ISETP.GE.AND P6, PT, R89, RZ, PT ;  /* 0x000000ff5900720c */ /* 0x000fe20003fc6270 */
[----:B------:R-:W-:Y:S01]  /*aed0*/  @!P5 IMAD.IADD R33, R33, 0x1, -R2 ;  /* 0x000000012121d824 */ /* 0x000fe200078e0a02 */
[----:B------:R0:W-:Y:S01]  /*aee0*/  STL [R1+0x49c], R4 ;  /* 0x00049c0401007387 */ /* 0x0001e20000100800 */
[----:B------:R-:W-:Y:S01]  /*aef0*/  ISETP.GT.U32.AND P2, PT, R2, R31, PT ;  /* 0x0000001f0200720c */ /* 0x000fe20003f44070 */
[----:B------:R-:W-:-:S02]  /*af00*/  @!P0 IMAD.MOV R32, RZ, RZ, -R32 ;  /* 0x000000ffff208224 */ /* 0x000fc400078e0a20 */
[----:B------:R1:W-:Y:S01]  /*af10*/  STL [R1+0x4a0], R30 ;  /* 0x0004a01e01007387 */ /* 0x0003e20000100800 */
[--C-:B------:R-:W-:Y:S02]  /*af20*/  @!P4 IMAD.IADD R35, R35, 0x1, -R2.reuse ;  /* 0x000000012323c824 */ /* 0x100fe400078e0a02 */
[----:B------:R-:W-:Y:S02]  /*af30*/  @!P3 IMAD.IADD R36, R36, 0x1, -R2 ;  /* 0x000000012424b824 */ /* 0x000fe400078e0a02 */
[----:B0-----:R-:W-:-:S04]  /*af40*/  IMAD.HI.U32 R4, R3, R39, RZ ;  /* 0x0000002703047227 */ /* 0x001fc800078e00ff */
[----:B-1----:R-:W-:Y:S01]  /*af50*/  IMAD.MOV.U32 R30, RZ, RZ, R33 ;  /* 0x000000ffff1e7224 */ /* 0x002fe200078e0021 */
[----:B------:R0:W-:Y:S01]  /*af60*/  STL [R1+0x4a8], R32 ;  /* 0x0004a82001007387 */ /* 0x0001e20000100800 */
[----:B------:R-:W-:Y:S02]  /*af70*/  IMAD.MOV R4, RZ, RZ, -R4 ;  /* 0x000000ffff047224 */ /* 0x000fe400078e0a04 */
[----:B------:R-:W-:Y:S01]  /*af80*/  @!P1 IMAD.MOV R30, RZ, RZ, -R30 ;  /* 0x000000ffff1e9224 */ /* 0x000fe200078e0a1e */
[C---:B------:R-:W-:Y:S01]  /*af90*/  ISETP.GT.U32.AND P0, PT, R2.reuse, R36, PT ;  /* 0x000000240200720c */ /* 0x040fe20003f04070 */
[----:B------:R-:W-:Y:S02]  /*afa0*/  IMAD R4, R2, R4, R39 ;  /* 0x0000000402047224 */ /* 0x000fe400078e0227 */
[----:B0-----:R-:W-:Y:S01]  /*afb0*/  IMAD.MOV.U32 R32, RZ, RZ, R35 ;  /* 0x000000ffff207224 */ /* 0x001fe200078e0023 */
[----:B------:R0:W-:Y:S01]  /*afc0*/  STL [R1+0x4ac], R30 ;  /* 0x0004ac1e01007387 */ /* 0x0001e20000100800 */
[----:B------:R-:W-:-:S02]  /*afd0*/  @!P2 IMAD.IADD R31, R31, 0x1, -R2 ;  /* 0x000000011f1fa824 */ /* 0x000fc400078e0a02 */
[----:B------:R-:W-:Y:S01]  /*afe0*/  @!P6 IMAD.MOV R32, RZ, RZ, -R32 ;  /* 0x000000ffff20e224 */ /* 0x000fe200078e0a20 */
[----:B------:R-:W-:Y:S02]  /*aff0*/  ISETP.GE.AND P5, PT, R90, RZ, PT ;  /* 0x000000ff5a00720c */ /* 0x000fe40003fa6270 */
[C---:B------:R-:W-:Y:S02]  /*b000*/  ISETP.GT.U32.AND P6, PT, R2.reuse, R4, PT ;  /* 0x000000040200720c */ /* 0x040fe40003fc4070 */
[----:B0-----:R-:W-:Y:S01]  /*b010*/  IABS R30, R93 ;  /* 0x0000005d001e7213 */ /* 0x001fe20000000000 */
[----:B------:R0:W-:Y:S01]  /*b020*/  STL [R1+0x4b4], R32 ;  /* 0x0004b42001007387 */ /* 0x0001e20000100800 */
[----:B------:R-:W-:Y:S02]  /*b030*/  IABS R29, R94 ;  /* 0x0000005e001d7213 */ /* 0x000fe40000000000 */
[----:B------:R-:W-:Y:S01]  /*b040*/  ISETP.GT.U32.AND P2, PT, R2, R31, PT ;  /* 0x0000001f0200720c */ /* 0x000fe20003f44070 */
[----:B------:R-:W-:-:S02]  /*b050*/  @!P0 IMAD.IADD R36, R36, 0x1, -R2 ;  /* 0x0000000124248824 */ /* 0x000fc400078e0a02 */
[----:B0-----:R-:W-:-:S04]  /*b060*/  IMAD.HI.U32 R32, R3, R30, RZ ;  /* 0x0000001e03207227 */ /* 0x001fc800078e00ff */
[----:B------:R-:W-:Y:S02]  /*b070*/  IMAD.MOV R32, RZ, RZ, -R32 ;  /* 0x000000ffff207224 */ /* 0x000fe400078e0a20 */
[----:B------:R-:W-:Y:S01]  /*b080*/  IMAD.HI.U32 R33, R3, R29, RZ ;  /* 0x0000001d03217227 */ /* 0x000fe200078e00ff */
[----:B------:R-:W-:Y:S02]  /*b090*/  ISETP.GE.AND P4, PT, R91, RZ, PT ;  /* 0x000000ff5b00720c */ /* 0x000fe40003f86270 */
[----:B------:R-:W-:Y:S01]  /*b0a0*/  IABS R35, R96 ;  /* 0x0000006000237213 */ /* 0x000fe20000000000 */
[----:B------:R-:W-:Y:S02]  /*b0b0*/  IMAD R30, R2, R32, R30 ;  /* 0x00000020021e7224 */ /* 0x000fe400078e021e */
[----:B------:R-:W-:Y:S02]  /*b0c0*/  IMAD.MOV.U32 R39, RZ, RZ, R36 ;  /* 0x000000ffff277224 */ /* 0x000fe400078e0024 */
[----:B------:R-:W-:Y:S01]  /*b0d0*/  IMAD.MOV R33, RZ, RZ, -R33 ;  /* 0x000000ffff217224 */ /* 0x000fe200078e0a21 */
[----:B------:R-:W-:Y:S01]  /*b0e0*/  IABS R34, R95 ;  /* 0x0000005f00227213 */ /* 0x000fe20000000000 */
[----:B------:R-:W-:-:S02]  /*b0f0*/  @!P6 IMAD.IADD R4, R4, 0x1, -R2 ;  /* 0x000000010404e824 */ /* 0x000fc400078e0a02 */
[----:B------:R-:W-:Y:S01]  /*b100*/  @!P5 IMAD.MOV R39, RZ, RZ, -R39 ;  /* 0x000000ffff27d224 */ /* 0x000fe200078e0a27 */
[C---:B------:R-:W-:Y:S01]  /*b110*/  ISETP.GT.U32.AND P5, PT, R2.reuse, R30, PT ;  /* 0x0000001e0200720c */ /* 0x040fe20003fa4070 */
[C---:B------:R-:W-:Y:S02]  /*b120*/  IMAD R29, R2.reuse, R33, R29 ;  /* 0x00000021021d7224 */ /* 0x040fe400078e021d */
[----:B------:R-:W-:Y:S02]  /*b130*/  @!P2 IMAD.IADD R31, R31, 0x1, -R2 ;  /* 0x000000011f1fa824 */ /* 0x000fe400078e0a02 */
[----:B------:R-:W-:Y:S01]  /*b140*/  IMAD.HI.U32 R33, R3, R35, RZ ;  /* 0x0000002303217227 */ /* 0x000fe200078e00ff */
[----:B------:R-:W-:-:S03]  /*b150*/  ISETP.GT.U32.AND P6, PT, R2, R4, PT ;  /* 0x000000040200720c */ /* 0x000fc60003fc4070 */
[----:B------:R-:W-:-:S04]  /*b160*/  IMAD.HI.U32 R37, R3, R34, RZ ;  /* 0x0000002203257227 */ /* 0x000fc800078e00ff */
[----:B------:R-:W-:Y:S02]  /*b170*/  IMAD.MOV.U32 R38, RZ, RZ, R31 ;  /* 0x000000ffff267224 */ /* 0x000fe400078e001f */
[----:B------:R-:W-:Y:S02]  /*b180*/  IMAD.MOV R33, RZ, RZ, -R33 ;  /* 0x000000ffff217224 */ /* 0x000fe400078e0a21 */
[----:B------:R-:W-:Y:S02]  /*b190*/  IMAD.MOV R37, RZ, RZ, -R37 ;  /* 0x000000ffff257224 */ /* 0x000fe400078e0a25 */
[----:B------:R-:W-:Y:S01]  /*b1a0*/  @!P4 IMAD.MOV R38, RZ, RZ, -R38 ;  /* 0x000000ffff26c224 */ /* 0x000fe200078e0a26 */
[C---:B------:R-:W-:Y:S01]  /*b1b0*/  ISETP.GT.U32.AND P4, PT, R2.reuse, R29, PT ;  /* 0x0000001d0200720c */ /* 0x040fe20003f84070 */
[----:B------:R-:W-:Y:S01]  /*b1c0*/  IMAD R35, R2, R33, R35 ;  /* 0x0000002102237224 */ /* 0x000fe200078e0223 */
[----:B------:R-:W-:Y:S01]  /*b1d0*/  ISETP.GE.AND P3, PT, R92, RZ, PT ;  /* 0x000000ff5c00720c */ /* 0x000fe20003f66270 */
[----:B------:R-:W-:-:S02]  /*b1e0*/  IMAD R34, R2, R37, R34 ;  /* 0x0000002502227224 */ /* 0x000fc400078e0222 */
[--C-:B------:R-:W-:Y:S01]  /*b1f0*/  @!P5 IMAD.IADD R30, R30, 0x1, -R2.reuse ;  /* 0x000000011e1ed824 */ /* 0x100fe200078e0a02 */
[----:B------:R-:W-:Y:S01]  /*b200*/  ISETP.GT.U32.AND P5, PT, R2, R35, PT ;  /* 0x000000230200720c */ /* 0x000fe20003fa4070 */
[--C-:B------:R-:W-:Y:S01]  /*b210*/  @!P6 IMAD.IADD R4, R4, 0x1, -R2.reuse ;  /* 0x000000010404e824 */ /* 0x100fe200078e0a02 */
[----:B------:R-:W-:Y:S02]  /*b220*/  ISETP.GT.U32.AND P6, PT, R2, R34, PT ;  /* 0x000000220200720c */ /* 0x000fe40003fc4070 */
[----:B------:R-:W-:Y:S01]  /*b230*/  IABS R32, R98 ;  /* 0x0000006200207213 */ /* 0x000fe20000000000 */
[----:B------:R-:W-:Y:S02]  /*b240*/  STL [R1+0x4b8], R39 ;  /* 0x0004b82701007387 */ /* 0x000fe40000100800 */
[----:B------:R-:W-:Y:S02]  /*b250*/  @!P4 IMAD.IADD R29, R29, 0x1, -R2 ;  /* 0x000000011d1dc824 */ /* 0x000fe400078e0a02 */
[----:B------:R0:W-:Y:S01]  /*b260*/  STL [R1+0x4bc], R38 ;  /* 0x0004bc2601007387 */ /* 0x0001e20000100800 */
[----:B------:R-:W-:Y:S01]  /*b270*/  IMAD.HI.U32 R36, R3, R32, RZ ;  /* 0x0000002003247227 */ /* 0x000fe200078e00ff */
[----:B------:R-:W-:-:S03]  /*b280*/  IABS R33, R99 ;  /* 0x0000006300217213 */ /* 0x000fc60000000000 */
[----:B------:R-:W-:Y:S02]  /*b290*/  @!P5 IMAD.IADD R35, R35, 0x1, -R2 ;  /* 0x000000012323d824 */ /* 0x000fe400078e0a02 */
[----:B0-----:R-:W-:Y:S02]  /*b2a0*/  IMAD.MOV.U32 R38, RZ, RZ, R4 ;  /* 0x000000ffff267224 */ /* 0x001fe400078e0004 */
[----:B------:R-:W-:Y:S02]  /*b2b0*/  IMAD.MOV R36, RZ, RZ, -R36 ;  /* 0x000000ffff247224 */ /* 0x000fe400078e0a24 */
[----:B------:R-:W-:Y:S01]  /*b2c0*/  @!P3 IMAD.MOV R38, RZ, RZ, -R38 ;  /* 0x000000ffff26b224 */ /* 0x000fe200078e0a26 */
[----:B------:R-:W-:Y:S01]  /*b2d0*/  ISETP.GT.U32.AND P3, PT, R2, R29, PT ;  /* 0x0000001d0200720c */ /* 0x000fe20003f64070 */
[----:B------:R-:W-:Y:S01]  /*b2e0*/  @!P6 IMAD.IADD R34, R34, 0x1, -R2 ;  /* 0x000000012222e824 */ /* 0x000fe200078e0a02 */
[C---:B------:R-:W-:Y:S01]  /*b2f0*/  ISETP.GT.U32.AND P5, PT, R2.reuse, R35, PT ;  /* 0x000000230200720c */ /* 0x040fe20003fa4070 */
[----:B------:R-:W-:-:S02]  /*b300*/  IMAD R32, R2, R36, R32 ;  /* 0x0000002402207224 */ /* 0x000fc400078e0220 */
[----:B------:R-:W-:Y:S01]  /*b310*/  IMAD.HI.U32 R36, R3, R33, RZ ;  /* 0x0000002103247227 */ /* 0x000fe200078e00ff */
[C---:B------:R-:W-:Y:S02]  /*b320*/  ISETP.GT.U32.AND P6, PT, R2.reuse, R34, PT ;  /* 0x000000220200720c */ /* 0x040fe40003fc4070 */
[----:B------:R-:W-:Y:S01]  /*b330*/  IABS R31, R97 ;  /* 0x00000061001f7213 */ /* 0x000fe20000000000 */
[----:B------:R-:W-:Y:S01]  /*b340*/  IMAD.MOV R36, RZ, RZ, -R36 ;  /* 0x000000ffff247224 */ /* 0x000fe200078e0a24 */
[----:B------:R-:W-:-:S03]  /*b350*/  ISETP.GT.U32.AND P4, PT, R2, R30, PT ;  /* 0x0000001e0200720c */ /* 0x000fc60003f84070 */
[----:B------:R-:W-:Y:S01]  /*b360*/  @!P3 IMAD.IADD R29, R29, 0x1, -R2 ;  /* 0x000000011d1db824 */ /* 0x000fe200078e0a02 */
[C---:B------:R-:W-:Y:S01]  /*b370*/  ISETP.GT.U32.AND P3, PT, R2.reuse, R32, PT ;  /* 0x000000200200720c */ /* 0x040fe20003f64070 */
[----:B------:R-:W-:Y:S02]  /*b380*/  IMAD R33, R2, R36, R33 ;  /* 0x0000002402217224 */ /* 0x000fe400078e0221 */
[----:B------:R-:W-:Y:S01]  /*b390*/  IMAD.HI.U32 R37, R3, R31, RZ ;  /* 0x0000001f03257227 */ /* 0x000fe200078e00ff */
[----:B------:R-:W-:-:S03]  /*b3a0*/  IABS R4, R100 ;  /* 0x0000006400047213 */ /* 0x000fc60000000000 */
[--C-:B------:R-:W-:Y:S01]  /*b3b0*/  @!P5 IMAD.IADD R35, R35, 0x1, -R2.reuse ;  /* 0x000000012323d824 */ /* 0x100fe200078e0a02 */
[----:B------:R-:W-:Y:S01]  /*b3c0*/  ISETP.GT.U32.AND P5, PT, R2, R33, PT ;  /* 0x000000210200720c */ /* 0x000fe20003fa4070 */
[----:B------:R-:W-:Y:S01]  /*b3d0*/  IMAD.MOV R37, RZ, RZ, -R37 ;  /* 0x000000ffff257224 */ /* 0x000fe200078e0a25 */
[----:B------:R0:W-:Y:S01]  /*b3e0*/  STL [R1+0x4c0], R38 ;  /* 0x0004c02601007387 */ /* 0x0001e20000100800 */
[--C-:B------:R-:W-:Y:S01]  /*b3f0*/  @!P6 IMAD.IADD R34, R34, 0x1, -R2.reuse ;  /* 0x000000012222e824 */ /* 0x100fe200078e0a02 */
[----:B------:R-:W-:Y:S01]  /*b400*/  ISETP.GE.AND P6, PT, R96, RZ, PT ;  /* 0x000000ff6000720c */ /* 0x000fe20003fc6270 */
[----:B------:R-:W-:Y:S01]  /*b410*/  IMAD R31, R2, R37, R31 ;  /* 0x00000025021f7224 */ /* 0x000fe200078e021f */
[----:B------:R-:W-:Y:S01]  /*b420*/  IABS R36, R101 ;  /* 0x0000006500247213 */ /* 0x000fe20000000000 */
[----:B------:R-:W-:Y:S02]  /*b430*/  @!P4 IMAD.IADD R30, R30, 0x1, -R2 ;  /* 0x000000011e1ec824 */ /* 0x000fe400078e0a02 */
[----:B0-----:R-:W-:Y:S01]  /*b440*/  IMAD.HI.U32 R38, R3, R4, RZ ;  /* 0x0000000403267227 */ /* 0x001fe200078e00ff */
[----:B------:R-:W-:-:S03]  /*b450*/  ISETP.GT.U32.AND P4, PT, R2, R31, PT ;  /* 0x0000001f0200720c */ /* 0x000fc60003f84070 */
[----:B------:R-:W-:Y:S02]  /*b460*/  IMAD.MOV R38, RZ, RZ, -R38 ;  /* 0x000000ffff267224 */ /* 0x000fe400078e0a26 */
[----:B------:R-:W-:Y:S02]  /*b470*/  @!P3 IMAD.IADD R32, R32, 0x1, -R2 ;  /* 0x000000012020b824 */ /* 0x000fe400078e0a02 */
[----:B------:R-:W-:Y:S01]  /*b480*/  IMAD.MOV.U32 R39, RZ, RZ, R29 ;  /* 0x000000ffff277224 */ /* 0x000fe200078e001d */
[----:B------:R-:W-:Y:S01]  /*b490*/  ISETP.GE.AND P1, PT, R93, RZ, PT ;  /* 0x000000ff5d00720c */ /* 0x000fe20003f26270 */
[C---:B------:R-:W-:Y:S01]  /*b4a0*/  IMAD R38, R2.reuse, R38, R4 ;  /* 0x0000002602267224 */ /* 0x040fe200078e0204 */
[----:B------:R-:W-:Y:S01]  /*b4b0*/  IABS R37, R102 ;  /* 0x0000006600257213 */ /* 0x000fe20000000000 */
[----:B------:R-:W-:Y:S01]  /*b4c0*/  @!P5 IMAD.IADD R33, R33, 0x1, -R2 ;  /* 0x000000012121d824 */ /* 0x000fe200078e0a02 */
[----:B------:R-:W-:Y:S01]  /*b4d0*/  ISETP.GT.U32.AND P5, PT, R2, R32, PT ;  /* 0x000000200200720c */ /* 0x000fe20003fa4070 */
[----:B------:R-:W-:-:S02]  /*b4e0*/  IMAD.MOV.U32 R29, RZ, RZ, R35 ;  /* 0x000000ffff1d7224 */ /* 0x000fc400078e0023 */
[----:B------:R-:W-:-:S04]  /*b4f0*/  IMAD.HI.U32 R4, R3, R36, RZ ;  /* 0x0000002403047227 */ /* 0x000fc800078e00ff */
[----:B------:R-:W-:Y:S01]  /*b500*/  @!P6 IMAD.MOV R29, RZ, RZ, -R29 ;  /* 0x000000ffff1de224 */ /* 0x000fe200078e0a1d */
[----:B------:R-:W-:Y:S01]  /*b510*/  ISETP.GT.U32.AND P6, PT, R2, R38, PT ;  /* 0x000000260200720c */ /* 0x000fe20003fc4070 */
[----:B------:R-:W-:Y:S02]  /*b520*/  IMAD.MOV.U32 R40, RZ, RZ, R30 ;  /* 0x000000ffff287224 */ /* 0x000fe400078e001e */
[----:B------:R-:W-:Y:S01]  /*b530*/  IMAD.HI.U32 R30, R3, R37, RZ ;  /* 0x00000025031e7227 */ /* 0x000fe200078e00ff */
[----:B------:R-:W-:-:S03]  /*b540*/  ISETP.GE.AND P0, PT, R94, RZ, PT ;  /* 0x000000ff5e00720c */ /* 0x000fc60003f06270 */
[----:B------:R-:W-:Y:S01]  /*b550*/  IMAD.MOV R4, RZ, RZ, -R4 ;  /* 0x000000ffff047224 */ /* 0x000fe200078e0a04 */
[----:B------:R-:W-:Y:S01]  /*b560*/  ISETP.GE.AND P2, PT, R95, RZ, PT ;  /* 0x000000ff5f00720c */ /* 0x000fe20003f46270 */
[----:B------:R-:W-:Y:S02]  /*b570*/  @!P4 IMAD.IADD R31, R31, 0x1, -R2 ;  /* 0x000000011f1fc824 */ /* 0x000fe400078e0a02 */
[----:B------:R-:W-:Y:S02]  /*b580*/  IMAD.MOV R30, RZ, RZ, -R30 ;  /* 0x000000ffff1e7224 */ /* 0x000fe400078e0a1e */
[C---:B------:R-:W-:Y:S02]  /*b590*/  IMAD R4, R2.reuse, R4, R36 ;  /* 0x0000000402047224 */ /* 0x040fe400078e0224 */
[----:B------:R-:W-:Y:S01]  /*b5a0*/  @!P1 IMAD.MOV R40, RZ, RZ, -R40 ;  /* 0x000000ffff289224 */ /* 0x000fe200078e0a28 */
[C---:B------:R-:W-:Y:S01]  /*b5b0*/  ISETP.GT.U32.AND P1, PT, R2.reuse, R31, PT ;  /* 0x0000001f0200720c */ /* 0x040fe20003f24070 */
[----:B------:R-:W-:-:S02]  /*b5c0*/  IMAD R37, R2, R30, R37 ;  /* 0x0000001e02257224 */ /* 0x000fc400078e0225 */
[--C-:B------:R-:W-:Y:S01]  /*b5d0*/  @!P5 IMAD.IADD R32, R32, 0x1, -R2.reuse ;  /* 0x000000012020d824 */ /* 0x100fe200078e0a02 */
[----:B------:R-:W-:Y:S01]  /*b5e0*/  ISETP.GT.U32.AND P5, PT, R2, R4, PT ;  /* 0x000000040200720c */ /* 0x000fe20003fa4070 */
[----:B------:R-:W-:Y:S01]  /*b5f0*/  @!P6 IMAD.IADD R38, R38, 0x1, -R2 ;  /* 0x000000012626e824 */ /* 0x000fe200078e0a02 */
[----:B------:R-:W-:Y:S01]  /*b600*/  ISETP.GT.U32.AND P6, PT, R2, R37, PT ;  /* 0x000000250200720c */ /* 0x000fe20003fc4070 */
[----:B------:R-:W-:Y:S02]  /*b610*/  @!P0 IMAD.MOV R39, RZ, RZ, -R39 ;  /* 0x000000ffff278224 */ /* 0x000fe400078e0a27 */
[----:B------:R-:W-:Y:S01]  /*b620*/  @!P2 IMAD.MOV R34, RZ, RZ, -R34 ;  /* 0x000000ffff22a224 */ /* 0x000fe200078e0a22 */
[----:B------:R-:W-:Y:S01]  /*b630*/  STL [R1+0x4c8], R40 ;  /* 0x0004c82801007387 */ /* 0x000fe20000100800 */
[----:B------:R-:W-:-:S03]  /*b640*/  ISETP.GE.AND P3, PT, R98, RZ, PT ;  /* 0x000000ff6200720c */ /* 0x000fc60003f66270 */
[----:B------:R0:W-:Y:S01]  /*b650*/  STL [R1+0x4cc], R39 ;  /* 0x0004cc2701007387 */ /* 0x0001e20000100800 */
[--C-:B------:R-:W-:Y:S01]  /*b660*/  @!P1 IMAD.IADD R31, R31, 0x1, -R2.reuse ;  /* 0x000000011f1f9824 */ /* 0x100fe200078e0a02 */
[----:B------:R-:W-:Y:S01]  /*b670*/  IABS R30, R103 ;  /* 0x00000067001e7213 */ /* 0x000fe20000000000 */
[--C-:B------:R-:W-:Y:S01]  /*b680*/  @!P5 IMAD.IADD R4, R4, 0x1, -R2.reuse ;  /* 0x000000010404d824 */ /* 0x100fe200078e0a02 */
[----:B------:R-:W-:Y:S04]  /*b690*/  STL [R1+0x4d4], R34 ;  /* 0x0004d42201007387 */ /* 0x000fe80000100800 */
[----:B------:R1:W-:Y:S01]  /*b6a0*/  STL [R1+0x4d8], R29 ;  /* 0x0004d81d01007387 */ /* 0x0003e20000100800 */
[----:B------:R-:W-:Y:S01]  /*b6b0*/  @!P6 IMAD.IADD R37, R37, 0x1, -R2 ;  /* 0x000000012525e824 */ /* 0x000fe200078e0a02 */
[----:B------:R-:W-:Y:S01]  /*b6c0*/  ISETP.GT.U32.AND P6, PT, R2, R4, PT ;  /* 0x000000040200720c */ /* 0x000fe20003fc4070 */
[----:B0-----:R-:W-:-:S02]  /*b6d0*/  IMAD.MOV.U32 R39, RZ, RZ, R31 ;  /* 0x000000ffff277224 */ /* 0x001fc400078e001f */
[----:B------:R-:W-:Y:S01]  /*b6e0*/  IMAD.HI.U32 R31, R3, R30, RZ ;  /* 0x0000001e031f7227 */ /* 0x000fe200078e00ff */
[----:B-1----:R-:W-:-:S03]  /*b6f0*/  IABS R29, R104 ;  /* 0x00000068001d7213 */ /* 0x002fc60000000000 */
[----:B------:R-:W-:Y:S01]  /*b700*/  IMAD.MOV R31, RZ, RZ, -R31 ;  /* 0x000000ffff1f7224 */ /* 0x000fe200078e0a1f */
[----:B------:R-:W-:Y:S01]  /*b710*/  ISETP.GE.AND P4, PT, R97, RZ, PT ;  /* 0x000000ff6100720c */ /* 0x000fe20003f86270 */
[----:B------:R-:W-:Y:S01]  /*b720*/  IMAD.HI.U32 R35, R3, R29, RZ ;  /* 0x0000001d03237227 */ /* 0x000fe200078e00ff */
[----:B------:R-:W-:Y:S02]  /*b730*/  IABS R34, R105 ;  /* 0x0000006900227213 */ /* 0x000fe40000000000 */
[C---:B------:R-:W-:Y:S01]  /*b740*/  ISETP.GT.U32.AND P5, PT, R2.reuse, R38, PT ;  /* 0x000000260200720c */ /* 0x040fe20003fa4070 */
[----:B------:R-:W-:Y:S01]  /*b750*/  IMAD.MOV R35, RZ, RZ, -R35 ;  /* 0x000000ffff237224 */ /* 0x000fe200078e0a23 */
[C---:B------:R-:W-:Y:S01]  /*b760*/  ISETP.GT.U32.AND P0, PT, R2.reuse, R33, PT ;  /* 0x000000210200720c */ /* 0x040fe20003f04070 */
[----:B------:R-:W-:Y:S01]  /*b770*/  @!P3 IMAD.MOV R32, RZ, RZ, -R32 ;  /* 0x000000ffff20b224 */ /* 0x000fe200078e0a20 */
[C---:B------:R-:W-:Y:S01]  /*b780*/  ISETP.GT.U32.AND P3, PT, R2.reuse, R37, PT ;  /* 0x000000250200720c */ /* 0x040fe20003f64070 */
[----:B------:R-:W-:-:S02]  /*b790*/  IMAD R30, R2, R31, R30 ;  /* 0x0000001f021e7224 */ /* 0x000fc400078e021e */
[----:B------:R-:W-:-:S04]  /*b7a0*/  IMAD.HI.U32 R31, R3, R34, RZ ;  /* 0x00000022031f7227 */ /* 0x000fc800078e00ff */
[----:B------:R-:W-:Y:S01]  /*b7b0*/  IMAD R29, R2, R35, R29 ;  /* 0x00000023021d7224 */ /* 0x000fe200078e021d */
[----:B------:R-:W-:Y:S01]  /*b7c0*/  ISETP.GE.AND P2, PT, R99, RZ, PT ;  /* 0x000000ff6300720c */ /* 0x000fe20003f46270 */
[----:B------:R-:W-:Y:S01]  /*b7d0*/  IMAD.MOV R31, RZ, RZ, -R31 ;  /* 0x000000ffff1f7224 */ /* 0x000fe200078e0a1f */
[----:B------:R-:W-:Y:S01]  /*b7e0*/  ISETP.GE.AND P1, PT, R100, RZ, PT ;  /* 0x000000ff6400720c */ /* 0x000fe20003f26270 */
[----:B------:R-:W-:Y:S01]  /*b7f0*/  @!P6 IMAD.IADD R4, R4, 0x1, -R2 ;  /* 0x000000010404e824 */ /* 0x000fe200078e0a02 */
[C---:B------:R-:W-:Y:S01]  /*b800*/  ISETP.GT.U32.AND P6, PT, R2.reuse, R29, PT ;  /* 0x0000001d0200720c */ /* 0x040fe20003fc4070 */
[----:B------:R-:W-:Y:S02]  /*b810*/  @!P4 IMAD.MOV R39, RZ, RZ, -R39 ;  /* 0x000000ffff27c224 */ /* 0x000fe400078e0a27 */
[----:B------:R-:W-:Y:S02]  /*b820*/  IMAD R31, R2, R31, R34 ;  /* 0x0000001f021f7224 */ /* 0x000fe400078e0222 */
[--C-:B------:R-:W-:Y:S01]  /*b830*/  @!P5 IMAD.IADD R38, R38, 0x1, -R2.reuse ;  /* 0x000000012626d824 */ /* 0x100fe200078e0a02 */
[----:B------:R-:W-:Y:S01]  /*b840*/  STL [R1+0x4dc], R39 ;  /* 0x0004dc2701007387 */ /* 0x000fe20000100800 */
[----:B------:R-:W-:Y:S01]  /*b850*/  @!P0 IMAD.IADD R33, R33, 0x1, -R2 ;  /* 0x0000000121218824 */ /* 0x000fe200078e0a02 */
[----:B------:R-:W-:Y:S01]  /*b860*/  ISETP.GE.AND P0, PT, R101, RZ, PT ;  /* 0x000000ff6500720c */ /* 0x000fe20003f06270 */
[----:B------:R-:W-:Y:S01]  /*b870*/  IMAD.MOV.U32 R63, RZ, RZ, R62 ;  /* 0x000000ffff3f7224 */ /* 0x000fe200078e003e */
[----:B------:R0:W-:Y:S01]  /*b880*/  STL [R1+0x4e4], R32 ;  /* 0x0004e42001007387 */ /* 0x0001e20000100800 */
[----:B------:R-:W-:Y:S01]  /*b890*/  @!P3 IMAD.IADD R37, R37, 0x1, -R2 ;  /* 0x000000012525b824 */ /* 0x000fe200078e0a02 */
[----:B------:R-:W-:Y:S01]  /*b8a0*/  ISETP.GT.U32.AND P3, PT, R2, R31, PT ;  /* 0x0000001f0200720c */ /* 0x000fe20003f64070 */
[----:B------:R-:W-:-:S02]  /*b8b0*/  IMAD.MOV.U32 R62, RZ, RZ, R61 ;  /* 0x000000ffff3e7224 */ /* 0x000fc400078e003d */
[----:B------:R-:W-:Y:S02]  /*b8c0*/  IMAD.MOV.U32 R61, RZ, RZ, R59 ;  /* 0x000000ffff3d7224 */ /* 0x000fe400078e003b */
[----:B------:R-:W-:Y:S02]  /*b8d0*/  IMAD.MOV.U32 R59, RZ, RZ, R58 ;  /* 0x000000ffff3b7224 */ /* 0x000fe400078e003a */
[----:B0-----:R-:W-:Y:S02]  /*b8e0*/  IMAD.MOV.U32 R32, RZ, RZ, R38 ;  /* 0x000000ffff207224 */ /* 0x001fe400078e0026 */
[----:B------:R-:W-:Y:S02]  /*b8f0*/  IMAD.MOV.U32 R58, RZ, RZ, R56 ;  /* 0x000000ffff3a7224 */ /* 0x000fe400078e0038 */
[----:B------:R-:W-:Y:S02]  /*b900*/  @!P2 IMAD.MOV R33, RZ, RZ, -R33 ;  /* 0x000000ffff21a224 */ /* 0x000fe400078e0a21 */
[----:B------:R-:W-:-:S02]  /*b910*/  IMAD.MOV.U32 R56, RZ, RZ, R52 ;  /* 0x000000ffff387224 */ /* 0x000fc400078e0034 */
[----:B------:R-:W-:Y:S02]  /*b920*/  @!P1 IMAD.MOV R32, RZ, RZ, -R32 ;  /* 0x000000ffff209224 */ /* 0x000fe400078e0a20 */
[----:B------:R-:W-:Y:S01]  /*b930*/  IMAD.MOV.U32 R52, RZ, RZ, R42 ;  /* 0x000000ffff347224 */ /* 0x000fe200078e002a */
[----:B------:R-:W-:Y:S01]  /*b940*/  IABS R42, R106 ;  /* 0x0000006a002a7213 */ /* 0x000fe20000000000 */
[----:B------:R-:W-:Y:S01]  /*b950*/  @!P6 IMAD.IADD R29, R29, 0x1, -R2 ;  /* 0x000000011d1de824 */ /* 0x000fe200078e0a02 */
[----:B------:R-:W-:Y:S01]  /*b960*/  STL [R1+0x4e8], R33 ;  /* 0x0004e82101007387 */ /* 0x000fe20000100800 */
[----:B------:R-:W-:Y:S02]  /*b970*/  IMAD.MOV.U32 R65, RZ, RZ, R61 ;  /* 0x000000ffff417224 */ /* 0x000fe400078e003d */
[----:B------:R-:W-:Y:S01]  /*b980*/  IMAD.MOV.U32 R61, RZ, RZ, R58 ;  /* 0x000000ffff3d7224 */ /* 0x000fe200078e003a */
[----:B------:R0:W-:Y:S01]  /*b990*/  STL [R1+0x4ec], R32 ;  /* 0x0004ec2001007387 */ /* 0x0001e20000100800 */
[----:B------:R-:W-:Y:S01]  /*b9a0*/  IMAD.MOV.U32 R58, RZ, RZ, R56 ;  /* 0x000000ffff3a7224 */ /* 0x000fe200078e0038 */
[----:B------:R-:W-:Y:S01]  /*b9b0*/  ISETP.GT.U32.AND P6, PT, R2, R29, PT ;  /* 0x0000001d0200720c */ /* 0x000fe20003fc4070 */
[----:B------:R-:W-:-:S02]  /*b9c0*/  IMAD.MOV.U32 R56, RZ, RZ, R52 ;  /* 0x000000ffff387224 */ /* 0x000fc400078e0034 */
[----:B------:R-:W-:Y:S02]  /*b9d0*/  IMAD.MOV.U32 R52, RZ, RZ, R51 ;  /* 0x000000ffff347224 */ /* 0x000fe400078e0033 */
[----:B------:R-:W-:Y:S02]  /*b9e0*/  @!P0 IMAD.MOV R4, RZ, RZ, -R4 ;  /* 0x000000ffff048224 */ /* 0x000fe400078e0a04 */
[----:B0-----:R-:W-:-:S04]  /*b9f0*/  IMAD.HI.U32 R32, R3, R42, RZ ;  /* 0x0000002a03207227 */ /* 0x001fc800078e00ff */
[----:B------:R-:W-:Y:S01]  /*ba00*/  IMAD.MOV.U32 R51, RZ, RZ, R41 ;  /* 0x000000ffff337224 */ /* 0x000fe200078e0029 */
[----:B------:R-:W-:Y:S01]  /*ba10*/  IABS R41, R107 ;  /* 0x0000006b00297213 */ /* 0x000fe20000000000 */
[----:B------:R-:W-:Y:S02]  /*ba20*/  @!P3 IMAD.IADD R31, R31, 0x1, -R2 ;  /* 0x000000011f1fb824 */ /* 0x000fe400078e0a02 */
[----:B------:R-:W-:Y:S01]  /*ba30*/  IMAD.MOV R32, RZ, RZ, -R32 ;  /* 0x000000ffff207224 */ /* 0x000fe200078e0a20 */
[----:B------:R0:W-:Y:S02]  /*ba40*/  STL [R1+0x4f4], R4 ;  /* 0x0004f40401007387 */ /* 0x0001e40000100800 */
[C---:B------:R-:W-:Y:S01]  /*ba50*/  ISETP.GT.U32.AND P3, PT, R2.reuse, R31, PT ;  /* 0x0000001f0200720c */ /* 0x040fe20003f64070 */
[C---:B------:R-:W-:Y:S01]  /*ba60*/  IMAD R42, R2.reuse, R32, R42 ;  /* 0x00000020022a7224 */ /* 0x040fe200078e022a */
[----:B------:R-:W-:Y:S01]  /*ba70*/  IABS R40, R108 ;  /* 0x0000006c00287213 */ /* 0x000fe20000000000 */
[----:B------:R-:W-:Y:S01]  /*ba80*/  @!P6 IMAD.IADD R29, R29, 0x1, -R2 ;  /* 0x000000011d1de824 */ /* 0x000fe200078e0a02 */
[C---:B------:R-:W-:Y:S01]  /*ba90*/  ISETP.GT.U32.AND P5, PT, R2.reuse, R30, PT ;  /* 0x0000001e0200720c */ /* 0x040fe20003fa4070 */
[----:B0-----:R-:W-:Y:S01]  /*baa0*/  IMAD.HI.U32 R4, R3, R41, RZ ;  /* 0x0000002903047227 */ /* 0x001fe200078e00ff */
[----:B------:R-:W-:-:S03]  /*bab0*/  ISETP.GT.U32.AND P6, PT, R2, R42, PT ;  /* 0x0000002a0200720c */ /* 0x000fc60003fc4070 */
[----:B------:R-:W-:Y:S01]  /*bac0*/  IMAD.MOV R33, RZ, RZ, -R4 ;  /* 0x000000ffff217224 */ /* 0x000fe200078e0a04 */
[----:B------:R-:W-:Y:S01]  /*bad0*/  IABS R39, R109 ;  /* 0x0000006d00277213 */ /* 0x000fe20000000000 */
[----:B------:R-:W-:-:S04]  /*bae0*/  IMAD.HI.U32 R32, R3, R40, RZ ;  /* 0x0000002803207227 */ /* 0x000fc800078e00ff */
[----:B------:R-:W-:Y:S02]  /*baf0*/  IMAD R41, R2, R33, R41 ;  /* 0x0000002102297224 */ /* 0x000fe400078e0229 */
[----:B------:R-:W-:Y:S02]  /*bb00*/  IMAD.MOV R32, RZ, RZ, -R32 ;  /* 0x000000ffff207224 */ /* 0x000fe400078e0a20 */
[----:B------:R-:W-:Y:S01]  /*bb10*/  IMAD.HI.U32 R4, R3, R39, RZ ;  /* 0x0000002703047227 */ /* 0x000fe200078e00ff */
[----:B------:R-:W-:-:S03]  /*bb20*/  IABS R38, R110 ;  /* 0x0000006e00267213 */ /* 0x000fc60000000000 */
[----:B------:R-:W-:Y:S01]  /*bb30*/  @!P3 IMAD.IADD R31, R31, 0x1, -R2 ;  /* 0x000000011f1fb824 */ /* 0x000fe200078e0a02 */
[C---:B------:R-:W-:Y:S01]  /*bb40*/  ISETP.GT.U32.AND P3, PT, R2.reuse, R41, PT ;  /* 0x000000290200720c */ /* 0x040fe20003f64070 */
[----:B------:R-:W-:Y:S02]  /*bb50*/  IMAD R40, R2, R32, R40 ;  /* 0x0000002002287224 */ /* 0x000fe400078e0228 */
[----:B------:R-:W-:Y:S02]  /*bb60*/  IMAD.MOV R4, RZ, RZ, -R4 ;  /* 0x000000ffff047224 */ /* 0x000fe400078e0a04 */
[--C-:B------:R-:W-:Y:S02]  /*bb70*/  @!P5 IMAD.IADD R30, R30, 0x1, -R2.reuse ;  /* 0x000000011e1ed824 */ /* 0x100fe400078e0a02 */
[----:B------:R-:W-:Y:S01]  /*bb80*/  @!P6 IMAD.IADD R42, R42, 0x1, -R2 ;  /* 0x000000012a2ae824 */ /* 0x000fe200078e0a02 */
[C---:B------:R-:W-:Y:S01]  /*bb90*/  ISETP.GT.U32.AND P6, PT, R2.reuse, R40, PT ;  /* 0x000000280200720c */ /* 0x040fe20003fc4070 */
[----:B------:R-:W-:-:S02]  /*bba0*/  IMAD R39, R2, R4, R39 ;  /* 0x0000000402277224 */ /* 0x000fc400078e0227 */
[----:B------:R-:W-:Y:S01]  /*bbb0*/  IMAD.HI.U32 R4, R3, R38, RZ ;  /* 0x0000002603047227 */ /* 0x000fe200078e00ff */
[----:B------:R-:W-:-:S03]  /*bbc0*/  ISETP.GT.U32.AND P5, PT, R2, R30, PT ;  /* 0x0000001e0200720c */ /* 0x000fc60003fa4070 */
[----:B------:R-:W-:Y:S01]  /*bbd0*/  IMAD.MOV R4, RZ, RZ, -R4 ;  /* 0x000000ffff047224 */ /* 0x000fe200078e0a04 */
[----:B------:R-:W-:Y:S01]  /*bbe0*/  ISETP.GE.AND P4, PT, R102, RZ, PT ;  /* 0x000000ff6600720c */ /* 0x000fe20003f86270 */
[----:B------:R-:W-:Y:S01]  /*bbf0*/  @!P3 IMAD.IADD R41, R41, 0x1, -R2 ;  /* 0x000000012929b824 */ /* 0x000fe200078e0a02 */
[C---:B------:R-:W-:Y:S01]  /*bc00*/  ISETP.GT.U32.AND P3, PT, R2.reuse, R39, PT ;  /* 0x000000270200720c */ /* 0x040fe20003f64070 */
[----:B------:R-:W-:Y:S01]  /*bc10*/  IMAD R38, R2, R4, R38 ;  /* 0x0000000402267224 */ /* 0x000fe200078e0226 */
[----:B------:R-:W-:Y:S01]  /*bc20*/  ISETP.GE.AND P0, PT, R105, RZ, PT ;  /* 0x000000ff6900720c */ /* 0x000fe20003f06270 */
[----:B------:R-:W-:-:S03]  /*bc30*/  @!P6 IMAD.IADD R40, R40, 0x1, -R2 ;  /* 0x000000012828e824 */ /* 0x000fc600078e0a02 */
[----:B------:R-:W-:Y:S01]  /*bc40*/  ISETP.GT.U32.AND P6, PT, R2, R38, PT ;  /* 0x000000260200720c */ /* 0x000fe20003fc4070 */
[----:B------:R-:W-:Y:S01]  /*bc50*/  @!P5 IMAD.IADD R30, R30, 0x1, -R2 ;  /* 0x000000011e1ed824 */ /* 0x000fe200078e0a02 */
[----:B------:R-:W-:Y:S02]  /*bc60*/  ISETP.GE.AND P2, PT, R103, RZ, PT ;  /* 0x000000ff6700720c */ /* 0x000fe40003f46270 */
[----:B------:R-:W-:Y:S02]  /*bc70*/  ISETP.GE.AND P1, PT, R104, RZ, PT ;  /* 0x000000ff6800720c */ /* 0x000fe40003f26270 */
[----:B------:R-:W-:Y:S01]  /*bc80*/  IABS R36, R111 ;  /* 0x0000006f00247213 */ /* 0x000fe20000000000 */
[----:B------:R-:W-:Y:S02]  /*bc90*/  IMAD.MOV.U32 R67, RZ, RZ, R30 ;  /* 0x000000ffff437224 */ /* 0x000fe400078e001e */
[----:B------:R-:W-:Y:S02]  /*bca0*/  @!P3 IMAD.IADD R39, R39, 0x1, -R2 ;  /* 0x000000012727b824 */ /* 0x000fe400078e0a02 */
[----:B------:R-:W-:Y:S01]  /*bcb0*/  @!P4 IMAD.MOV R37, RZ, RZ, -R37 ;  /* 0x000000ffff25c224 */ /* 0x000fe200078e0a25 */
[----:B------:R-:W-:Y:S01]  /*bcc0*/  ISETP.GT.U32.AND P4, PT, R2, R42, PT ;  /* 0x0000002a0200720c */ /* 0x000fe20003f84070 */
[----:B------:R-:W-:-:S02]  /*bcd0*/  IMAD.MOV.U32 R30, RZ, RZ, R31 ;  /* 0x000000ffff1e7224 */ /* 0x000fc400078e001f */
[----:B------:R-:W-:Y:S01]  /*bce0*/  IMAD.HI.U32 R4, R3, R36, RZ ;  /* 0x0000002403047227 */ /* 0x000fe200078e00ff */
[----:B------:R-:W-:-:S03]  /*bcf0*/  IABS R32, R114 ;  /* 0x0000007200207213 */ /* 0x000fc60000000000 */
[----:B------:R-:W-:Y:S01]  /*bd00*/  @!P0 IMAD.MOV R30, RZ, RZ, -R30 ;  /* 0x000000ffff1e8224 */ /* 0x000fe200078e0a1e */
[----:B------:R-:W-:Y:S01]  /*bd10*/  ISETP.GT.U32.AND P0, PT, R2, R39, PT ;  /* 0x000000270200720c */ /* 0x000fe20003f04070 */
[----:B------:R-:W-:Y:S02]  /*bd20*/  IMAD.MOV R4, RZ, RZ, -R4 ;  /* 0x000000ffff047224 */ /* 0x000fe400078e0a04 */
[----:B------:R-:W-:Y:S01]  /*bd30*/  @!P6 IMAD.IADD R38, R38, 0x1, -R2 ;  /* 0x000000012626e824 */ /* 0x000fe200078e0a02 */
[----:B------:R-:W-:Y:S01]  /*bd40*/  IABS R35, R112 ;  /* 0x0000007000237213 */ /* 0x000fe20000000000 */
[----:B------:R-:W-:Y:S01]  /*bd50*/  IMAD.MOV.U32 R64, RZ, RZ, R63 ;  /* 0x000000ffff407224 */ /* 0x000fe200078e003f */
[----:B------:R-:W-:Y:S01]  /*bd60*/  IABS R34, R113 ;  /* 0x0000007100227213 */ /* 0x000fe20000000000 */
[----:B------:R-:W-:Y:S02]  /*bd70*/  IMAD.MOV.U32 R63, RZ, RZ, R62 ;  /* 0x000000ffff3f7224 */ /* 0x000fe400078e003e */
[----:B------:R-:W-:Y:S01]  /*bd80*/  @!P2 IMAD.MOV R67, RZ, RZ, -R67 ;  /* 0x000000ffff43a224 */ /* 0x000fe200078e0a43 */
[C---:B------:R-:W-:Y:S01]  /*bd90*/  ISETP.GT.U32.AND P2, PT, R2.reuse, R41, PT ;  /* 0x000000290200720c */ /* 0x040fe20003f44070 */
[----:B------:R-:W-:Y:S01]  /*bda0*/  IMAD.MOV.U32 R62, RZ, RZ, R46 ;  /* 0x000000ffff3e7224 */ /* 0x000fe200078e002e */
[C---:B------:R-:W-:Y:S01]  /*bdb0*/  ISETP.GT.U32.AND P6, PT, R2.reuse, R38, PT ;  /* 0x000000260200720c */ /* 0x040fe20003fc4070 */
[----:B------:R-:W-:-:S02]  /*bdc0*/  IMAD R4, R2, R4, R36 ;  /* 0x0000000402047224 */ /* 0x000fc400078e0224 */
[----:B------:R-:W-:Y:S01]  /*bdd0*/  @!P1 IMAD.MOV R29, RZ, RZ, -R29 ;  /* 0x000000ffff1d9224 */ /* 0x000fe200078e0a1d */
[----:B------:R-:W-:Y:S01]  /*bde0*/  ISETP.GT.U32.AND P1, PT, R2, R40, PT ;  /* 0x000000280200720c */ /* 0x000fe20003f24070 */
[----:B------:R-:W-:Y:S02]  /*bdf0*/  IMAD.MOV.U32 R46, RZ, RZ, R44 ;  /* 0x000000ffff2e7224 */ /* 0x000fe400078e002c */
[----:B------:R-:W-:Y:S02]  /*be00*/  IMAD.MOV.U32 R66, RZ, RZ, R43 ;  /* 0x000000ffff427224 */ /* 0x000fe400078e002b */
[----:B------:R-:W-:-:S04]  /*be10*/  IMAD.HI.U32 R44, R3, R32, RZ ;  /* 0x00000020032c7227 */ /* 0x000fc800078e00ff */
[----:B------:R-:W-:Y:S01]  /*be20*/  IMAD.HI.U32 R43, R3, R35, RZ ;  /* 0x00000023032b7227 */ /* 0x000fe200078e00ff */
[----:B------:R-:W-:-:S03]  /*be30*/  ISETP.GE.AND P5, PT, R106, RZ, PT ;  /* 0x000000ff6a00720c */ /* 0x000fc60003fa6270 */
[----:B------:R-:W-:-:S04]  /*be40*/  IMAD.HI.U32 R33, R3, R34, RZ ;  /* 0x0000002203217227 */ /* 0x000fc800078e00ff */
[----:B------:R-:W-:Y:S01]  /*be50*/  @!P4 IMAD.IADD R42, R42, 0x1, -R2 ;  /* 0x000000012a2ac824 */ /* 0x000fe200078e0a02 */
[----:B------:R-:W-:Y:S01]  /*be60*/  ISETP.GT.U32.AND P4, PT, R2, R4, PT ;  /* 0x000000040200720c */ /* 0x000fe20003f84070 */
[----:B------:R-:W-:Y:S01]  /*be70*/  IMAD.MOV R44, RZ, RZ, -R44 ;  /* 0x000000ffff2c7224 */ /* 0x000fe200078e0a2c */
[----:B------:R-:W-:Y:S01]  /*be80*/  ISETP.GE.AND P3, PT, R107, RZ, PT ;  /* 0x000000ff6b00720c */ /* 0x000fe20003f66270 */
[----:B------:R-:W-:Y:S02]  /*be90*/  IMAD.MOV R43, RZ, RZ, -R43 ;  /* 0x000000ffff2b7224 */ /* 0x000fe400078e0a2b */
[----:B------:R-:W-:Y:S02]  /*bea0*/  IMAD.MOV R33, RZ, RZ, -R33 ;  /* 0x000000ffff217224 */ /* 0x000fe400078e0a21 */
[----:B------:R-:W-:Y:S01]  /*beb0*/  @!P0 IMAD.IADD R39, R39, 0x1, -R2 ;  /* 0x0000000127278824 */ /* 0x000fe200078e0a02 */
[----:B------:R-:W-:Y:S01]  /*bec0*/  ISETP.GE.AND P0, PT, R108, RZ, PT ;  /* 0x000000ff6c00720c */ /* 0x000fe20003f06270 */
[C---:B------:R-:W-:Y:S01]  /*bed0*/  IMAD R32, R2.reuse, R44, R32 ;  /* 0x0000002c02207224 */ /* 0x040fe200078e0220 */
[----:B------:R0:W-:Y:S01]  /*bee0*/  STL [R1+0x4f8], R37 ;  /* 0x0004f82501007387 */ /* 0x0001e20000100800 */
[----:B------:R-:W-:-:S02]  /*bef0*/  IMAD R35, R2, R43, R35 ;  /* 0x0000002b02237224 */ /* 0x000fc400078e0223 */
[----:B------:R-:W-:Y:S01]  /*bf00*/  IMAD R33, R2, R33, R34 ;  /* 0x0000002102217224 */ /* 0x000fe200078e0222 */
[----:B------:R-:W-:Y:S01]  /*bf10*/  STL [R1+0x4fc], R67 ;  /* 0x0004fc4301007387 */ /* 0x000fe20000100800 */
[--C-:B------:R-:W-:Y:S02]  /*bf20*/  @!P2 IMAD.IADD R41, R41, 0x1, -R2.reuse ;  /* 0x000000012929a824 */ /* 0x100fe400078e0a02 */
[--C-:B------:R-:W-:Y:S01]  /*bf30*/  @!P1 IMAD.IADD R40, R40, 0x1, -R2.reuse ;  /* 0x0000000128289824 */ /* 0x100fe200078e0a02 */
[----:B------:R-:W-:Y:S01]  /*bf40*/  STL [R1+0x504], R29 ;  /* 0x0005041d01007387 */ /* 0x000fe20000100800 */
[----:B------:R-:W-:Y:S01]  /*bf50*/  @!P6 IMAD.IADD R38, R38, 0x1, -R2 ;  /* 0x000000012626e824 */ /* 0x000fe200078e0a02 */
[C---:B------:R-:W-:Y:S02]  /*bf60*/  ISETP.GT.U32.AND P6, PT, R2.reuse, R32, PT ;  /* 0x000000200200720c */ /* 0x040fe40003fc4070 */
[----:B------:R1:W-:Y:S01]  /*bf70*/  STL [R1+0x508], R30 ;  /* 0x0005081e01007387 */ /* 0x0003e20000100800 */
[C---:B------:R-:W-:Y:S01]  /*bf80*/  ISETP.GT.U32.AND P2, PT, R2.reuse, R35, PT ;  /* 0x000000230200720c */ /* 0x040fe20003f44070 */
[----:B------:R-:W-:Y:S01]  /*bf90*/  IMAD.MOV.U32 R43, RZ, RZ, R42 ;  /* 0x000000ffff2b7224 */ /* 0x000fe200078e002a */
[----:B------:R-:W-:Y:S01]  /*bfa0*/  ISETP.GT.U32.AND P1, PT, R2, R33, PT ;  /* 0x000000210200720c */ /* 0x000fe20003f24070 */
[----:B0-----:R-:W-:-:S02]  /*bfb0*/  IMAD.MOV.U32 R37, RZ, RZ, R41 ;  /* 0x000000ffff257224 */ /* 0x001fc400078e0029 */
[----:B------:R-:W-:Y:S01]  /*bfc0*/  @!P4 IMAD.IADD R4, R4, 0x1, -R2 ;  /* 0x000000010404c824 */ /* 0x000fe200078e0a02 */
[----:B-1----:R-:W-:Y:S01]  /*bfd0*/  IABS R30, R115 ;  /* 0x00000073001e7213 */ /* 0x002fe20000000000 */
[----:B------:R-:W-:Y:S01]  /*bfe0*/  IMAD.MOV.U32 R36, RZ, RZ, R40 ;  /* 0x000000ffff247224 */ /* 0x000fe200078e0028 */
[----:B------:R-:W-:Y:S01]  /*bff0*/  ISETP.GE.AND P4, PT, R109, RZ, PT ;  /* 0x000000ff6d00720c */ /* 0x000fe20003f86270 */
[----:B------:R-:W-:Y:S02]  /*c000*/  @!P5 IMAD.MOV R43, RZ, RZ, -R43 ;  /* 0x000000ffff2bd224 */ /* 0x000fe400078e0a2b */
[----:B------:R-:W-:-:S04]  /*c010*/  IMAD.HI.U32 R31, R3, R30, RZ ;  /* 0x0000001e031f7227 */ /* 0x000fc800078e00ff */
[----:B------:R-:W-:Y:S02]  /*c020*/  @!P3 IMAD.MOV R37, RZ, RZ, -R37 ;  /* 0x000000ffff25b224 */ /* 0x000fe400078e0a25 */
[----:B------:R-:W-:Y:S01]  /*c030*/  @!P0 IMAD.MOV R36, RZ, RZ, -R36 ;  /* 0x000000ffff248224 */ /* 0x000fe200078e0a24 */
[----:B------:R-:W-:Y:S01]  /*c040*/  STL [R1+0x50c], R43 ;  /* 0x00050c2b01007387 */ /* 0x000fe20000100800 */
[----:B------:R-:W-:Y:S01]  /*c050*/  IMAD.MOV R31, RZ, RZ, -R31 ;  /* 0x000000ffff1f7224 */ /* 0x000fe200078e0a1f */
[----:B------:R-:W-:Y:S02]  /*c060*/  IABS R29, R116 ;  /* 0x00000074001d7213 */ /* 0x000fe40000000000 */
[----:B------:R-:W-:Y:S01]  /*c070*/  STL [R1+0x500], R37 ;  /* 0x0005002501007387 */ /* 0x000fe20000100800 */
[----:B------:R-:W-:Y:S02]  /*c080*/  IMAD R30, R2, R31, R30 ;  /* 0x0000001f021e7224 */ /* 0x000fe400078e021e */
[--C-:B------:R-:W-:Y:S01]  /*c090*/  @!P6 IMAD.IADD R32, R32, 0x1, -R2.reuse ;  /* 0x000000012020e824 */ /* 0x100fe200078e0a02 */
[----:B------:R0:W-:Y:S01]  /*c0a0*/  STL [R1+0x4f0], R36 ;  /* 0x0004f02401007387 */ /* 0x0001e20000100800 */
[--C-:B------:R-:W-:Y:S01]  /*c0b0*/  @!P2 IMAD.IADD R35, R35, 0x1, -R2.reuse ;  /* 0x000000012323a824 */ /* 0x100fe200078e0a02 */
[----:B------:R-:W-:Y:S01]  /*c0c0*/  ISETP.GT.U32.AND P6, PT, R2, R4, PT ;  /* 0x000000040200720c */ /* 0x000fe20003fc4070 */
[----:B------:R-:W-:Y:S01]  /*c0d0*/  @!P1 IMAD.IADD R33, R33, 0x1, -R2 ;  /* 0x0000000121219824 */ /* 0x000fe200078e0a02 */
[----:B------:R-:W-:Y:S01]  /*c0e0*/  ISETP.GE.AND P2, PT, R110, RZ, PT ;  /* 0x000000ff6e00720c */ /* 0x000fe20003f46270 */
[----:B------:R-:W-:-:S04]  /*c0f0*/  IMAD.HI.U32 R34, R3, R29, RZ ;  /* 0x0000001d03227227 */ /* 0x000fc800078e00ff */
[----:B0-----:R-:W-:Y:S01]  /*c100*/  IMAD.MOV.U32 R36, RZ, RZ, R39 ;  /* 0x000000ffff247224 */ /* 0x001fe200078e0027 */
[----:B------:R-:W-:-:S03]  /*c110*/  ISETP.GT.U32.AND P3, PT, R2, R35, PT ;  /* 0x000000230200720c */ /* 0x000fc60003f64070 */
[----:B------:R-:W-:Y:S01]  /*c120*/  @!P4 IMAD.MOV R36, RZ, RZ, -R36 ;  /* 0x000000ffff24c224 */ /* 0x000fe200078e0a24 */
[C---:B------:R-:W-:Y:S01]  /*c130*/  ISETP.GT.U32.AND P4, PT, R2.reuse, R30, PT ;  /* 0x0000001e0200720c */ /* 0x040fe20003f84070 */
[----:B------:R-:W-:Y:S01]  /*c140*/  IMAD.MOV R34, RZ, RZ, -R34 ;  /* 0x000000ffff227224 */ /* 0x000fe200078e0a22 */
[C---:B------:R-:W-:Y:S02]  /*c150*/  ISETP.GT.U32.AND P0, PT, R2.reuse, R33, PT ;  /* 0x000000210200720c */ /* 0x040fe40003f04070 */
[----:B------:R-:W-:Y:S01]  /*c160*/  ISETP.GE.AND P1, PT, R111, RZ, PT ;  /* 0x000000ff6f00720c */ /* 0x000fe20003f26270 */
[----:B------:R-:W-:Y:S02]  /*c170*/  IMAD R29, R2, R34, R29 ;  /* 0x00000022021d7224 */ /* 0x000fe400078e021d */
[----:B------:R-:W-:Y:S02]  /*c180*/  IMAD.MOV.U32 R34, RZ, RZ, R38 ;  /* 0x000000ffff227224 */ /* 0x000fe400078e0026 */
[----:B------:R-:W-:Y:S01]  /*c190*/  @!P6 IMAD.IADD R4, R4, 0x1, -R2 ;  /* 0x000000010404e824 */ /* 0x000fe200078e0a02 */
[----:B------:R-:W-:Y:S01]  /*c1a0*/  IABS R31, R117 ;  /* 0x00000075001f7213 */ /* 0x000fe20000000000 */
[----:B------:R-:W-:Y:S01]  /*c1b0*/  @!P2 IMAD.MOV R34, RZ, RZ, -R34 ;  /* 0x000000ffff22a224 */ /* 0x000fe200078e0a22 */
[----:B------:R-:W-:Y:S01]  /*c1c0*/  ISETP.GT.U32.AND P5, PT, R2, R32, PT ;  /* 0x000000200200720c */ /* 0x000fe20003fa4070 */
[----:B------:R-:W-:Y:S01]  /*c1d0*/  @!P4 IMAD.IADD R30, R30, 0x1, -R2 ;  /* 0x000000011e1ec824 */ /* 0x000fe200078e0a02 */
[----:B------:R-:W-:Y:S01]  /*c1e0*/  ISETP.GE.AND P2, PT, R112, RZ, PT ;  /* 0x000000ff7000720c */ /* 0x000fe20003f46270 */
[----:B------:R-:W-:Y:S01]  /*c1f0*/  IMAD.MOV.U32 R38, RZ, RZ, R4 ;  /* 0x000000ffff267224 */ /* 0x000fe200078e0004 */
[----:B------:R-:W-:Y:S01]  /*c200*/  STL [R1+0x4e0], R36 ;  /* 0x0004e02401007387 */ /* 0x000fe20000100800 */
[--C-:B------:R-:W-:Y:S01]  /*c210*/  @!P3 IMAD.IADD R35, R35, 0x1, -R2.reuse ;  /* 0x000000012323b824 */ /* 0x100fe200078e0a02 */
[----:B------:R-:W-:Y:S01]  /*c220*/  ISETP.GE.AND P3, PT, R113, RZ, PT ;  /* 0x000000ff7100720c */ /* 0x000fe20003f66270 */
[----:B------:R-:W-:Y:S01]  /*c230*/  @!P0 IMAD.IADD R33, R33, 0x1, -R2 ;  /* 0x0000000121218824 */ /* 0x000fe200078e0a02 */
[----:B------:R0:W-:Y:S01]  /*c240*/  STL [R1+0x4d0], R34 ;  /* 0x0004d02201007387 */ /* 0x0001e20000100800 */
[----:B------:R-:W-:Y:S01]  /*c250*/  ISETP.GE.AND P0, PT, R114, RZ, PT ;  /* 0x000000ff7200720c */ /* 0x000fe20003f06270 */
[----:B------:R-:W-:Y:S01]  /*c260*/  @!P1 IMAD.MOV R38, RZ, RZ, -R38 ;  /* 0x000000ffff269224 */ /* 0x000fe200078e0a26 */
[----:B------:R-:W-:-:S02]  /*c270*/  ISETP.GT.U32.AND P6, PT, R2, R29, PT ;  /* 0x0000001d0200720c */ /* 0x000fc40003fc4070 */
[----:B------:R-:W-:Y:S01]  /*c280*/  ISETP.GT.U32.AND P1, PT, R2, R30, PT ;  /* 0x0000001e0200720c */ /* 0x000fe20003f24070 */
[----:B0-----:R-:W-:-:S04]  /*c290*/  IMAD.HI.U32 R34, R3, R31, RZ ;  /* 0x0000001f03227227 */ /* 0x001fc800078e00ff */
[----:B------:R-:W-:Y:S01]  /*c2a0*/  IMAD.MOV R36, RZ, RZ, -R34 ;  /* 0x000000ffff247224 */ /* 0x000fe200078e0a22 */
[----:B------:R-:W-:Y:S01]  /*c2b0*/  IABS R34, R118 ;  /* 0x0000007600227213 */ /* 0x000fe20000000000 */
[----:B------:R-:W-:Y:S02]  /*c2c0*/  IMAD.MOV.U32 R37, RZ, RZ, R35 ;  /* 0x000000ffff257224 */ /* 0x000fe400078e0023 */
[----:B------:R-:W-:Y:S01]  /*c2d0*/  @!P5 IMAD.IADD R32, R32, 0x1, -R2 ;  /* 0x000000012020d824 */ /* 0x000fe200078e0a02 */
[----:B------:R-:W-:Y:S01]  /*c2e0*/  ISETP.GE.AND P5, PT, R115, RZ, PT ;  /* 0x000000ff7300720c */ /* 0x000fe20003fa6270 */
[----:B------:R-:W-:-:S04]  /*c2f0*/  IMAD.HI.U32 R4, R3, R34, RZ ;  /* 0x0000002203047227 */ /* 0x000fc800078e00ff */
[----:B------:R-:W-:Y:S02]  /*c300*/  @!P2 IMAD.MOV R37, RZ, RZ, -R37 ;  /* 0x000000ffff25a224 */ /* 0x000fe400078e0a25 */
[----:B------:R-:W-:Y:S02]  /*c310*/  IMAD R31, R2, R36, R31 ;  /* 0x00000024021f7224 */ /* 0x000fe400078e021f */
[----:B------:R-:W-:Y:S02]  /*c320*/  @!P3 IMAD.MOV R33, RZ, RZ, -R33 ;  /* 0x000000ffff21b224 */ /* 0x000fe400078e0a21 */
[----:B------:R-:W-:Y:S01]  /*c330*/  @!P0 IMAD.MOV R32, RZ, RZ, -R32 ;  /* 0x000000ffff208224 */ /* 0x000fe200078e0a20 */
[----:B------:R-:W-:Y:S01]  /*c340*/  STL [R1+0x4c4], R38 ;  /* 0x0004c42601007387 */ /* 0x000fe20000100800 */
[----:B------:R-:W-:Y:S02]  /*c350*/  @!P6 IMAD.IADD R29, R29, 0x1, -R2 ;  /* 0x000000011d1de824 */ /* 0x000fe400078e0a02 */
[----:B------:R-:W-:Y:S01]  /*c360*/  IMAD.MOV R4, RZ, RZ, -R4 ;  /* 0x000000ffff047224 */ /* 0x000fe200078e0a04 */
[----:B------:R-:W-:Y:S01]  /*c370*/  STL [R1+0x4b0], R37 ;  /* 0x0004b02501007387 */ /* 0x000fe20000100800 */
[----:B------:R-:W-:Y:S01]  /*c380*/  @!P1 IMAD.IADD R30, R30, 0x1, -R2 ;  /* 0x000000011e1e9824 */ /* 0x000fe200078e0a02 */
[----:B------:R-:W-:-:S02]  /*c390*/  ISETP.GT.U32.AND P6, PT, R2, R31, PT ;  /* 0x0000001f0200720c */ /* 0x000fc40003fc4070 */
[----:B------:R-:W-:Y:S01]  /*c3a0*/  STL [R1+0x4a4], R33 ;  /* 0x0004a42101007387 */ /* 0x000fe20000100800 */
[C---:B------:R-:W-:Y:S01]  /*c3b0*/  IMAD R4, R2.reuse, R4, R34 ;  /* 0x0000000402047224 */ /* 0x040fe200078e0222 */
[----:B------:R-:W-:Y:S02]  /*c3c0*/  ISETP.GT.U32.AND P2, PT, R2, R29, PT ;  /* 0x0000001d0200720c */ /* 0x000fe40003f44070 */
[----:B------:R0:W-:Y:S02]  /*c3d0*/  STL [R1+0x468], R32 ;  /* 0x0004682001007387 */ /* 0x0001e40000100800 */
[----:B0-----:R-:W-:-:S04]  /*c3e0*/  IMAD.MOV.U32 R32, RZ, RZ, R30 ;  /* 0x000000ffff207224 */ /* 0x001fc800078e001e */
[----:B------:R-:W-:Y:S01]  /*c3f0*/  @!P5 IMAD.MOV R32, RZ, RZ, -R32 ;  /* 0x000000ffff20d224 */ /* 0x000fe200078e0a20 */
[C---:B------:R-:W-:Y:S01]  /*c400*/  ISETP.GT.U32.AND P5, PT, R2.reuse, R4, PT ;  /* 0x000000040200720c */ /* 0x040fe20003fa4070 */
[--C-:B------:R-:W-:Y:S01]  /*c410*/  @!P6 IMAD.IADD R31, R31, 0x1, -R2.reuse ;  /* 0x000000011f1fe824 */ /* 0x100fe200078e0a02 */
[----:B------:R-:W-:Y:S02]  /*c420*/  IABS R36, R119 ;  /* 0x0000007700247213 */ /* 0x000fe40000000000 */
[----:B------:R-:W-:Y:S01]  /*c430*/  @!P2 IMAD.IADD R29, R29, 0x1, -R2 ;  /* 0x000000011d1da824 */ /* 0x000fe200078e0a02 */
[----:B------:R0:W-:Y:S01]  /*c440*/  STL [R1+0x3b4], R32 ;  /* 0x0003b42001007387 */ /* 0x0001e20000100800 */
[----:B------:R-:W-:Y:S01]  /*c450*/  ISETP.GT.U32.AND P6, PT, R2, R31, PT ;  /* 0x0000001f0200720c */ /* 0x000fe20003fc4070 */
[----:B------:R-:W-:Y:S01]  /*c460*/  IMAD.HI.U32 R30, R3, R36, RZ ;  /* 0x00000024031e7227 */ /* 0x000fe200078e00ff */
[----:B------:R-:W-:Y:S02]  /*c470*/  ISETP.GE.AND P4, PT, R116, RZ, PT ;  /* 0x000000ff7400720c */ /* 0x000fe40003f86270 */
[----:B------:R-:W-:-:S03]  /*c480*/  IABS R35, R120 ;  /* 0x0000007800237213 */ /* 0x000fc60000000000 */
[----:B------:R-:W-:Y:S02]  /*c490*/  @!P5 IMAD.IADD R4, R4, 0x1, -R2 ;  /* 0x000000010404d824 */ /* 0x000fe400078e0a02 */
[----:B0-----:R-:W-:Y:S02]  /*c4a0*/  IMAD.MOV.U32 R32, RZ, RZ, R29 ;  /* 0x000000ffff207224 */ /* 0x001fe400078e001d */
[----:B------:R-:W-:Y:S01]  /*c4b0*/  IMAD.MOV R29, RZ, RZ, -R30 ;  /* 0x000000ffff1d7224 */ /* 0x000fe200078e0a1e */
[----:B------:R-:W-:-:S03]  /*c4c0*/  ISETP.GT.U32.AND P5, PT, R2, R4, PT ;  /* 0x000000040200720c */ /* 0x000fc60003fa4070 */
[C---:B------:R-:W-:Y:S02]  /*c4d0*/  IMAD R36, R2.reuse, R29, R36 ;  /* 0x0000001d02247224 */ /* 0x040fe400078e0224 */
[----:B------:R-:W-:Y:S01]  /*c4e0*/  IMAD.HI.U32 R29, R3, R35, RZ ;  /* 0x00000023031d7227 */ /* 0x000fe200078e00ff */
[----:B------:R-:W-:Y:S02]  /*c4f0*/  IABS R34, R121 ;  /* 0x0000007900227213 */ /* 0x000fe40000000000 */
[----:B------:R-:W-:Y:S01]  /*c500*/  IABS R30, R122 ;  /* 0x0000007a001e7213 */ /* 0x000fe20000000000 */
[----:B------:R-:W-:Y:S02]  /*c510*/  IMAD.MOV R29, RZ, RZ, -R29 ;  /* 0x000000ffff1d7224 */ /* 0x000fe400078e0a1d */
[----:B------:R-:W-:Y:S01]  /*c520*/  @!P6 IMAD.IADD R31, R31, 0x1, -R2 ;  /* 0x000000011f1fe824 */ /* 0x000fe200078e0a02 */
[C---:B------:R-:W-:Y:S01]  /*c530*/  ISETP.GT.U32.AND P6, PT, R2.reuse, R36, PT ;  /* 0x000000240200720c */ /* 0x040fe20003fc4070 */
[----:B------:R-:W-:Y:S01]  /*c540*/  @!P4 IMAD.MOV R32, RZ, RZ, -R32 ;  /* 0x000000ffff20c224 */ /* 0x000fe200078e0a20 */
[----:B------:R-:W-:Y:S01]  /*c550*/  ISETP.GE.AND P3, PT, R117, RZ, PT ;  /* 0x000000ff7500720c */ /* 0x000fe20003f66270 */
[----:B------:R-:W-:Y:S01]  /*c560*/  IMAD R35, R2, R29, R35 ;  /* 0x0000001d02237224 */ /* 0x000fe200078e0223 */
[----:B------:R-:W-:Y:S01]  /*c570*/  ISETP.GE.AND P0, PT, R118, RZ, PT ;  /* 0x000000ff7600720c */ /* 0x000fe20003f06270 */
[----:B------:R-:W-:Y:S01]  /*c580*/  IMAD.HI.U32 R38, R3, R34, RZ ;  /* 0x0000002203267227 */ /* 0x000fe200078e00ff */
[----:B------:R-:W-:-:S03]  /*c590*/  IABS R33, R123 ;  /* 0x0000007b00217213 */ /* 0x000fc60000000000 */
[C---:B------:R-:W-:Y:S01]  /*c5a0*/  IMAD.HI.U32 R37, R3.reuse, R30, RZ ;  /* 0x0000001e03257227 */ /* 0x040fe200078e00ff */
[----:B------:R0:W-:Y:S03]  /*c5b0*/  STL [R1+0x3b0], R32 ;  /* 0x0003b02001007387 */ /* 0x0001e60000100800 */
[----:B------:R-:W-:Y:S01]  /*c5c0*/  @!P5 IMAD.IADD R4, R4, 0x1, -R2 ;  /* 0x000000010404d824 */ /* 0x000fe200078e0a02 */
[----:B------:R-:W-:Y:S01]  /*c5d0*/  ISETP.GT.U32.AND P5, PT, R2, R35, PT ;  /* 0x000000230200720c */ /* 0x000fe20003fa4070 */
[----:B------:R-:W-:Y:S02]  /*c5e0*/  IMAD.MOV R38, RZ, RZ, -R38 ;  /* 0x000000ffff267224 */ /* 0x000fe400078e0a26 */
[----:B------:R-:W-:Y:S02]  /*c5f0*/  IMAD.MOV R37, RZ, RZ, -R37 ;  /* 0x000000ffff257224 */ /* 0x000fe400078e0a25 */
[----:B0-----:R-:W-:-:S04]  /*c600*/  IMAD.HI.U32 R32, R3, R33, RZ ;  /* 0x0000002103207227 */ /* 0x001fc800078e00ff */
[C---:B------:R-:W-:Y:S02]  /*c610*/  IMAD R34, R2.reuse, R38, R34 ;  /* 0x0000002602227224 */ /* 0x040fe400078e0222 */
[----:B------:R-:W-:Y:S02]  /*c620*/  IMAD R30, R2, R37, R30 ;  /* 0x00000025021e7224 */ /* 0x000fe400078e021e */
[----:B------:R-:W-:Y:S02]  /*c630*/  IMAD.MOV R32, RZ, RZ, -R32 ;  /* 0x000000ffff207224 */ /* 0x000fe400078e0a20 */
[----:B------:R-:W-:Y:S02]  /*c640*/  IMAD.MOV.U32 R40, RZ, RZ, R31 ;  /* 0x000000ffff287224 */ /* 0x000fe400078e001f */
[----:B------:R-:W-:Y:S02]  /*c650*/  IMAD.MOV.U32 R39, RZ, RZ, R4 ;  /* 0x000000ffff277224 */ /* 0x000fe400078e0004 */
[----:B------:R-:W-:Y:S01]  /*c660*/  @!P6 IMAD.IADD R36, R36, 0x1, -R2 ;  /* 0x000000012424e824 */ /* 0x000fe200078e0a02 */
[----:B------:R-:W-:Y:S01]  /*c670*/  IABS R29, R124 ;  /* 0x0000007c001d7213 */ /* 0x000fe20000000000 */
[----:B------:R-:W-:-:S02]  /*c680*/  IMAD R33, R2, R32, R33 ;  /* 0x0000002002217224 */ /* 0x000fc400078e0221 */
[----:B------:R-:W-:Y:S01]  /*c690*/  @!P3 IMAD.MOV R40, RZ, RZ, -R40 ;  /* 0x000000ffff28b224 */ /* 0x000fe200078e0a28 */
[C---:B------:R-:W-:Y:S01]  /*c6a0*/  ISETP.GT.U32.AND P3, PT, R2.reuse, R34, PT ;  /* 0x000000220200720c */ /* 0x040fe20003f64070 */
[----:B------:R-:W-:Y:S01]  /*c6b0*/  @!P0 IMAD.MOV R39, RZ, RZ, -R39 ;  /* 0x000000ffff278224 */ /* 0x000fe200078e0a27 */
[C---:B------:R-:W-:Y:S02]  /*c6c0*/  ISETP.GT.U32.AND P0, PT, R2.reuse, R30, PT ;  /* 0x0000001e0200720c */ /* 0x040fe40003f04070 */
[C---:B------:R-:W-:Y:S01]  /*c6d0*/  ISETP.GT.U32.AND P6, PT, R2.reuse, R36, PT ;  /* 0x000000240200720c */ /* 0x040fe20003fc4070 */
[----:B------:R-:W-:Y:S01]  /*c6e0*/  @!P5 IMAD.IADD R35, R35, 0x1, -R2 ;  /* 0x000000012323d824 */ /* 0x000fe200078e0a02 */
[----:B------:R-:W-:Y:S01]  /*c6f0*/  ISETP.GT.U32.AND P5, PT, R2, R33, PT ;  /* 0x000000210200720c */ /* 0x000fe20003fa4070 */
[----:B------:R-:W-:-:S04]  /*c700*/  IMAD.HI.U32 R31, R3, R29, RZ ;  /* 0x0000001d031f7227 */ /* 0x000fc800078e00ff */
[----:B------:R-:W-:Y:S02]  /*c710*/  IMAD.MOV R31, RZ, RZ, -R31 ;  /* 0x000000ffff1f7224 */ /* 0x000fe400078e0a1f */
[--C-:B------:R-:W-:Y:S01]  /*c720*/  @!P3 IMAD.IADD R34, R34, 0x1, -R2.reuse ;  /* 0x000000012222b824 */ /* 0x100fe200078e0a02 */
[C---:B------:R-:W-:Y:S01]  /*c730*/  ISETP.GT.U32.AND P3, PT, R2.reuse, R35, PT ;  /* 0x000000230200720c */ /* 0x040fe20003f64070 */
[----:B------:R-:W-:Y:S01]  /*c740*/  IMAD R4, R2, R31, R29 ;  /* 0x0000001f02047224 */ /* 0x000fe200078e021d */
[----:B------:R-:W-:Y:S01]  /*c750*/  IABS R31, R125 ;  /* 0x0000007d001f7213 */ /* 0x000fe20000000000 */
[--C-:B------:R-:W-:Y:S02]  /*c760*/  @!P0 IMAD.IADD R30, R30, 0x1, -R2.reuse ;  /* 0x000000011e1e8824 */ /* 0x100fe400078e0a02 */
[--C-:B------:R-:W-:Y:S01]  /*c770*/  @!P6 IMAD.IADD R36, R36, 0x1, -R2.reuse ;  /* 0x000000012424e824 */ /* 0x100fe200078e0a02 */
[----:B------:R-:W-:Y:S01]  /*c780*/  ISETP.GE.AND P1, PT, R119, RZ, PT ;  /* 0x000000ff7700720c */ /* 0x000fe20003f26270 */
[----:B------:R-:W-:Y:S01]  /*c790*/  @!P5 IMAD.IADD R33, R33, 0x1, -R2 ;  /* 0x000000012121d824 */ /* 0x000fe200078e0a02 */
[----:B------:R-:W-:Y:S01]  /*c7a0*/  ISETP.GT.U32.AND P5, PT, R2, R30, PT ;  /* 0x0000001e0200720c */ /* 0x000fe20003fa4070 */
[----:B------:R-:W-:-:S02]  /*c7b0*/  IMAD.MOV.U32 R38, RZ, RZ, R36 ;  /* 0x000000ffff267224 */ /* 0x000fc400078e0024 */
[----:B------:R-:W-:Y:S01]  /*c7c0*/  IMAD.HI.U32 R36, R3, R31, RZ ;  /* 0x0000001f03247227 */ /* 0x000fe200078e00ff */
[----:B------:R-:W-:-:S03]  /*c7d0*/  ISETP.GT.U32.AND P0, PT, R2, R34, PT ;  /* 0x000000220200720c */ /* 0x000fc60003f04070 */
[----:B------:R-:W-:Y:S01]  /*c7e0*/  IMAD.MOV R36, RZ, RZ, -R36 ;  /* 0x000000ffff247224 */ /* 0x000fe200078e0a24 */
[----:B------:R-:W-:Y:S01]  /*c7f0*/  IABS R37, R130 ;  /* 0x0000008200257213 */ /* 0x000fe20000000000 */
[----:B------:R-:W-:Y:S01]  /*c800*/  @!P3 IMAD.IADD R35, R35, 0x1, -R2 ;  /* 0x000000012323b824 */ /* 0x000fe200078e0a02 */
[C---:B------:R-:W-:Y:S01]  /*c810*/  ISETP.GT.U32.AND P3, PT, R2.reuse, R4, PT ;  /* 0x000000040200720c */ /* 0x040fe20003f64070 */
[----:B------:R-:W-:Y:S01]  /*c820*/  IMAD R31, R2, R36, R31 ;  /* 0x00000024021f7224 */ /* 0x000fe200078e021f */
[----:B------:R-:W-:Y:S01]  /*c830*/  STL [R1+0x3ac], R40 ;  /* 0x0003ac2801007387 */ /* 0x000fe20000100800 */
[----:B------:R-:W-:Y:S01]  /*c840*/  @!P1 IMAD.MOV R38, RZ, RZ, -R38 ;  /* 0x000000ffff269224 */ /* 0x000fe200078e0a26 */
[----:B------:R-:W-:Y:S01]  /*c850*/  ISETP.GE.AND P2, PT, R120, RZ, PT ;  /* 0x000000ff7800720c */ /* 0x000fe20003f46270 */
[----:B------:R-:W-:Y:S01]  /*c860*/  @!P5 IMAD.IADD R30, R30, 0x1, -R2 ;  /* 0x000000011e1ed824 */ /* 0x000fe200078e0a02 */
[----:B------:R0:W-:Y:S01]  /*c870*/  STL [R1+0x3a8], R39 ;  /* 0x0003a82701007387 */ /* 0x0001e20000100800 */
[----:B------:R-:W-:-:S02]  /*c880*/  IABS R32, R131 ;  /* 0x0000008300207213 */ /* 0x000fc40000000000 */
[----:B------:R-:W-:Y:S01]  /*c890*/  ISETP.GT.U32.AND P5, PT, R2, R31, PT ;  /* 0x0000001f0200720c */ /* 0x000fe20003fa4070 */
[----:B------:R1:W-:Y:S01]  /*c8a0*/  STL [R1+0x3a4], R38 ;  /* 0x0003a42601007387 */ /* 0x0003e20000100800 */
[----:B------:R-:W-:Y:S01]  /*c8b0*/  ISETP.GE.AND P6, PT, R122, RZ, PT ;  /* 0x000000ff7a00720c */ /* 0x000fe20003fc6270 */
[----:B0-----:R-:W-:-:S04]  /*c8c0*/  IMAD.HI.U32 R39, R3, R37, RZ ;  /* 0x0000002503277227 */ /* 0x001fc800078e00ff */
[----:B-1----:R-:W-:-:S04]  /*c8d0*/  IMAD.HI.U32 R38, R3, R32, RZ ;  /* 0x0000002003267227 */ /* 0x002fc800078e00ff */
[----:B------:R-:W-:Y:S02]  /*c8e0*/  IMAD.MOV R39, RZ, RZ, -R39 ;  /* 0x000000ffff277224 */ /* 0x000fe400078e0a27 */
[----:B------:R-:W-:Y:S01]  /*c8f0*/  IMAD.MOV.U32 R41, RZ, RZ, R35 ;  /* 0x000000ffff297224 */ /* 0x000fe200078e0023 */
[----:B------:R-:W-:Y:S01]  /*c900*/  IABS R35, R134 ;  /* 0x0000008600237213 */ /* 0x000fe20000000000 */
[----:B------:R-:W-:Y:S01]  /*c910*/  @!P0 IMAD.IADD R34, R34, 0x1, -R2 ;  /* 0x0000000122228824 */ /* 0x000fe200078e0a02 */
[----:B------:R-:W-:Y:S01]  /*c920*/  IABS R29, R132 ;  /* 0x00000084001d7213 */ /* 0x000fe20000000000 */
[----:B------:R-:W-:Y:S02]  /*c930*/  IMAD.MOV R38, RZ, RZ, -R38 ;  /* 0x000000ffff267224 */ /* 0x000fe400078e0a26 */
[----:B------:R-:W-:Y:S02]  /*c940*/  @!P3 IMAD.IADD R4, R4, 0x1, -R2 ;  /* 0x000000010404b824 */ /* 0x000fe400078e0a02 */
[C---:B------:R-:W-:Y:S01]  /*c950*/  IMAD R37, R2.reuse, R39, R37 ;  /* 0x0000002702257224 */ /* 0x040fe200078e0225 */
[----:B------:R-:W-:Y:S01]  /*c960*/  ISETP.GT.U32.AND P1, PT, R2, R33, PT ;  /* 0x000000210200720c */ /* 0x000fe20003f24070 */
[----:B------:R-:W-:Y:S01]  /*c970*/  IMAD.MOV.U32 R40, RZ, RZ, R34 ;  /* 0x000000ffff287224 */ /* 0x000fe200078e0022 */
[----:B------:R-:W-:Y:S01]  /*c980*/  ISETP.GE.AND P4, PT, R121, RZ, PT ;  /* 0x000000ff7900720c */ /* 0x000fe20003f86270 */
[----:B------:R-:W-:-:S02]  /*c990*/  IMAD.MOV.U32 R34, RZ, RZ, R35 ;  /* 0x000000ffff227224 */ /* 0x000fc400078e0023 */
[C---:B------:R-:W-:Y:S02]  /*c9a0*/  IMAD R32, R2.reuse, R38, R32 ;  /* 0x0000002602207224 */ /* 0x040fe400078e0220 */
[----:B------:R-:W-:Y:S01]  /*c9b0*/  @!P5 IMAD.IADD R31, R31, 0x1, -R2 ;  /* 0x000000011f1fd824 */ /* 0x000fe200078e0a02 */
[C---:B------:R-:W-:Y:S01]  /*c9c0*/  ISETP.GT.U32.AND P5, PT, R2.reuse, R37, PT ;  /* 0x000000250200720c */ /* 0x040fe20003fa4070 */
[----:B------:R-:W-:Y:S01]  /*c9d0*/  @!P2 IMAD.MOV R41, RZ, RZ, -R41 ;  /* 0x000000ffff29a224 */ /* 0x000fe200078e0a29 */
[----:B------:R-:W-:Y:S01]  /*c9e0*/  ISETP.GT.U32.AND P2, PT, R2, R4, PT ;  /* 0x000000040200720c */ /* 0x000fe20003f44070 */
[----:B------:R-:W-:Y:S01]  /*c9f0*/  IMAD.MOV.U32 R35, RZ, RZ, R30 ;  /* 0x000000ffff237224 */ /* 0x000fe200078e001e */
[----:B------:R-:W-:Y:S01]  /*ca00*/  ISETP.GE.AND P0, PT, R123, RZ, PT ;  /* 0x000000ff7b00720c */ /* 0x000fe20003f06270 */
[----:B------:R-:W-:-:S04]  /*ca10*/  IMAD.HI.U32 R36, R3, R29, RZ ;  /* 0x0000001d03247227 */ /* 0x000fc800078e00ff */
[----:B------:R-:W-:Y:S01]  /*ca20*/  @!P6 IMAD.MOV R35, RZ, RZ, -R35 ;  /* 0x000000ffff23e224 */ /* 0x000fe200078e0a23 */
[C---:B------:R-:W-:Y:S01]  /*ca30*/  ISETP.GT.U32.AND P6, PT, R2.reuse, R32, PT ;  /* 0x000000200200720c */ /* 0x040fe20003fc4070 */
[----:B------:R-:W-:Y:S02]  /*ca40*/  IMAD.MOV R36, RZ, RZ, -R36 ;  /* 0x000000ffff247224 */ /* 0x000fe400078e0a24 */
[----:B------:R-:W-:Y:S02]  /*ca50*/  @!P1 IMAD.IADD R33, R33, 0x1, -R2 ;  /* 0x0000000121219824 */ /* 0x000fe400078e0a02 */
[----:B------:R-:W-:Y:S02]  /*ca60*/  IMAD R29, R2, R36, R29 ;  /* 0x00000024021d7224 */ /* 0x000fe400078e021d */
[----:B------:R-:W-:Y:S01]  /*ca70*/  @!P4 IMAD.MOV R40, RZ, RZ, -R40 ;  /* 0x000000ffff28c224 */ /* 0x000fe200078e0a28 */
[----:B------:R-:W-:Y:S01]  /*ca80*/  ISETP.GE.AND P1, PT, R124, RZ, PT ;  /* 0x000000ff7c00720c */ /* 0x000fe20003f26270 */
[--C-:B------:R-:W-:Y:S01]  /*ca90*/  @!P2 IMAD.IADD R4, R4, 0x1, -R2.reuse ;  /* 0x000000010404a824 */ /* 0x100fe200078e0a02 */
[----:B------:R-:W-:Y:S01]  /*caa0*/  IABS R36, R133 ;  /* 0x0000008500247213 */ /* 0x000fe20000000000 */
[--C-:B------:R-:W-:Y:S01]  /*cab0*/  @!P5 IMAD.IADD R37, R37, 0x1, -R2.reuse ;  /* 0x000000012525d824 */ /* 0x100fe200078e0a02 */
[----:B------:R-:W-:Y:S01]  /*cac0*/  ISETP.GT.U32.AND P2, PT, R2, R29, PT ;  /* 0x0000001d0200720c */ /* 0x000fe20003f44070 */
[----:B------:R-:W-:Y:S01]  /*cad0*/  @!P0 IMAD.MOV R33, RZ, RZ, -R33 ;  /* 0x000000ffff218224 */ /* 0x000fe200078e0a21 */
[----:B------:R-:W-:Y:S01]  /*cae0*/  STL [R1+0x3a0], R41 ;  /* 0x0003a02901007387 */ /* 0x000fe20000100800 */
[----:B------:R-:W-:Y:S01]  /*caf0*/  @!P6 IMAD.IADD R32, R32, 0x1, -R2 ;  /* 0x000000012020e824 */ /* 0x000fe200078e0a02 */
[----:B------:R-:W-:-:S02]  /*cb00*/  ISETP.GT.U32.AND P6, PT, R2, R37, PT ;  /* 0x000000250200720c */ /* 0x000fc40003fc4070 */
[----:B------:R-:W-:Y:S01]  /*cb10*/  STL [R1+0x39c], R40 ;  /* 0x00039c2801007387 */ /* 0x000fe20000100800 */
[----:B------:R-:W-:-:S03]  /*cb20*/  IMAD.HI.U32 R30, R3, R36, RZ ;  /* 0x00000024031e7227 */ /* 0x000fc600078e00ff */
[----:B------:R0:W-:Y:S04]  /*cb30*/  STL [R1+0x398], R35 ;  /* 0x0003982301007387 */ /* 0x0001e80000100800 */
[----:B------:R1:W-:Y:S01]  /*cb40*/  STL [R1+0x394], R33 ;  /* 0x0003942101007387 */ /* 0x0003e20000100800 */
[----:B------:R-:W-:Y:S01]  /*cb50*/  ISETP.GT.U32.AND P4, PT, R2, R31, PT ;  /* 0x0000001f0200720c */ /* 0x000fe20003f84070 */
[----:B------:R-:W-:Y:S02]  /*cb60*/  IMAD.MOV R30, RZ, RZ, -R30 ;  /* 0x000000ffff1e7224 */ /* 0x000fe400078e0a1e */
[----:B0-----:R-:W-:Y:S02]  /*cb70*/  IMAD.MOV.U32 R35, RZ, RZ, R4 ;  /* 0x000000ffff237224 */ /* 0x001fe400078e0004 */
[----:B-1----:R-:W-:Y:S01]  /*cb80*/  IMAD.HI.U32 R33, R3, R34, RZ ;  /* 0x0000002203217227 */ /* 0x002fe200078e00ff */
[----:B------:R-:W-:-:S03]  /*cb90*/  IABS R4, R135 ;  /* 0x0000008700047213 */ /* 0x000fc60000000000 */
[----:B------:R-:W-:Y:S01]  /*cba0*/  IMAD.MOV R33, RZ, RZ, -R33 ;  /* 0x000000ffff217224 */ /* 0x000fe200078e0a21 */
[----:B------:R-:W-:Y:S01]  /*cbb0*/  ISETP.GE.AND P3, PT, R125, RZ, PT ;  /* 0x000000ff7d00720c */ /* 0x000fe20003f66270 */
[C---:B------:R-:W-:Y:S02]  /*cbc0*/  IMAD R36, R2.reuse, R30, R36 ;  /* 0x0000001e02247224 */ /* 0x040fe400078e0224 */
[----:B------:R-:W-:Y:S01]  /*cbd0*/  @!P2 IMAD.IADD R29, R29, 0x1, -R2 ;  /* 0x000000011d1da824 */ /* 0x000fe200078e0a02 */
[C---:B------:R-:W-:Y:S01]  /*cbe0*/  ISETP.GT.U32.AND P2, PT, R2.reuse, R32, PT ;  /* 0x000000200200720c */ /* 0x040fe20003f44070 */
[----:B------:R-:W-:Y:S02]  /*cbf0*/  @!P1 IMAD.MOV R35, RZ, RZ, -R35 ;  /* 0x000000ffff239224 */ /* 0x000fe400078e0a23 */
[C---:B------:R-:W-:Y:S02]  /*cc00*/  IMAD R33, R2.reuse, R33, R34 ;  /* 0x0000002102217224 */ /* 0x040fe400078e0222 */
[----:B------:R-:W-:Y:S01]  /*cc10*/  IMAD.MOV.U32 R34, RZ, RZ, R4 ;  /* 0x000000ffff227224 */ /* 0x000fe200078e0004 */
[----:B------:R0:W-:Y:S01]  /*cc20*/  STL [R1+0x390], R35 ;  /* 0x0003902301007387 */ /* 0x0001e20000100800 */
[----:B------:R-:W-:Y:S01]  /*cc30*/  @!P6 IMAD.IADD R37, R37, 0x1, -R2 ;  /* 0x000000012525e824 */ /* 0x000fe200078e0a02 */
[C---:B------:R-:W-:Y:S01]  /*cc40*/  ISETP.GT.U32.AND P6, PT, R2.reuse, R36, PT ;  /* 0x000000240200720c */ /* 0x040fe20003fc4070 */
[----:B------:R-:W-:Y:S01]  /*cc50*/  IMAD.HI.U32 R38, R3, R34, RZ ;  /* 0x0000002203267227 */ /* 0x000fe200078e00ff */
[----:B------:R-:W-:-:S02]  /*cc60*/  ISETP.GT.U32.AND P1, PT, R2, R29, PT ;  /* 0x0000001d0200720c */ /* 0x000fc40003f24070 */
[----:B------:R-:W-:Y:S01]  /*cc70*/  IABS R30, R137 ;  /* 0x00000089001e7213 */ /* 0x000fe20000000000 */
[----:B------:R-:W-:Y:S01]  /*cc80*/  @!P4 IMAD.IADD R31, R31, 0x1, -R2 ;  /* 0x000000011f1fc824 */ /* 0x000fe200078e0a02 */
[----:B0-----:R-:W-:Y:S01]  /*cc90*/  IABS R35, R136 ;  /* 0x0000008800237213 */ /* 0x001fe20000000000 */
[----:B------:R-:W-:Y:S01]  /*cca0*/  IMAD.MOV R38, RZ, RZ, -R38 ;  /* 0x000000ffff267224 */ /* 0x000fe200078e0a26 */
[----:B------:R-:W-:Y:S01]  /*ccb0*/  ISETP.GE.AND P4, PT, R131, RZ, PT ;  /* 0x000000ff8300720c */ /* 0x000fe20003f86270 */
[----:B------:R-:W-:Y:S02]  /*ccc0*/  @!P3 IMAD.MOV R31, RZ, RZ, -R31 ;  /* 0x000000ffff1fb224 */ /* 0x000fe400078e0a1f */
[----:B------:R-:W-:Y:S01]  /*ccd0*/  IMAD.HI.U32 R40, R3, R35, RZ ;  /* 0x0000002303287227 */ /* 0x000fe200078e00ff */
[----:B------:R-:W-:-:S03]  /*cce0*/  ISETP.GE.AND P5, PT, R132, RZ, PT ;  /* 0x000000ff8400720c */ /* 0x000fc60003fa6270 */
[----:B------:R-:W-:Y:S01]  /*ccf0*/  @!P2 IMAD.IADD R32, R32, 0x1, -R2 ;  /* 0x000000012020a824 */ /* 0x000fe200078e0a02 */
[C---:B------:R-:W-:Y:S01]  /*cd00*/  ISETP.GT.U32.AND P2, PT, R2.reuse, R33, PT ;  /* 0x000000210200720c */ /* 0x040fe20003f44070 */
[----:B------:R-:W-:Y:S02]  /*cd10*/  IMAD R34, R2, R38, R34 ;  /* 0x0000002602227224 */ /* 0x000fe400078e0222 */
[----:B------:R-:W-:Y:S01]  /*cd20*/  IMAD.HI.U32 R39, R3, R30, RZ ;  /* 0x0000001e03277227 */ /* 0x000fe200078e00ff */
[----:B------:R-:W-:-:S03]  /*cd30*/  ISETP.GE.AND P0, PT, R130, RZ, PT ;  /* 0x000000ff8200720c */ /* 0x000fc60003f06270 */
[----:B------:R-:W-:Y:S01]  /*cd40*/  IMAD.MOV R40, RZ, RZ, -R40 ;  /* 0x000000ffff287224 */ /* 0x000fe200078e0a28 */
[----:B------:R0:W-:Y:S01]  /*cd50*/  STL [R1+0x38c], R31 ;  /* 0x00038c1f01007387 */ /* 0x0001e20000100800 */
[--C-:B------:R-:W-:Y:S01]  /*cd60*/  @!P6 IMAD.IADD R36, R36, 0x1, -R2.reuse ;  /* 0x000000012424e824 */ /* 0x100fe200078e0a02 */
[C---:B------:R-:W-:Y:S01]  /*cd70*/  ISETP.GT.U32.AND P6, PT, R2.reuse, R34, PT ;  /* 0x000000220200720c */ /* 0x040fe20003fc4070 */
[----:B------:R-:W-:Y:S02]  /*cd80*/  @!P1 IMAD.IADD R29, R29, 0x1, -R2 ;  /* 0x000000011d1d9824 */ /* 0x000fe400078e0a02 */
[----:B------:R-:W-:Y:S02]  /*cd90*/  IMAD.MOV R39, RZ, RZ, -R39 ;  /* 0x000000ffff277224 */ /* 0x000fe400078e0a27 */
[----:B------:R-:W-:Y:S02]  /*cda0*/  IMAD R35, R2, R40, R35 ;  /* 0x0000002802237224 */ /* 0x000fe400078e0223 */
[----:B0-----:R-:W-:-:S02]  /*cdb0*/  IMAD.MOV.U32 R31, RZ, RZ, R32 ;  /* 0x000000ffff1f7224 */ /* 0x001fc400078e0020 */
[----:B------:R-:W-:Y:S01]  /*cdc0*/  IMAD.MOV.U32 R41, RZ, RZ, R37 ;  /* 0x000000ffff297224 */ /* 0x000fe200078e0025 */
[----:B------:R-:W-:Y:S01]  /*cdd0*/  IABS R4, R138 ;  /* 0x0000008a00047213 */ /* 0x000fe20000000000 */
[C---:B------:R-:W-:Y:S02]  /*cde0*/  IMAD R30, R2.reuse, R39, R30 ;  /* 0x00000027021e7224 */ /* 0x040fe400078e021e */
[----:B------:R-:W-:Y:S02]  /*cdf0*/  IMAD.MOV.U32 R37, RZ, RZ, R29 ;  /* 0x000000ffff257224 */ /* 0x000fe400078e001d */
[----:B------:R-:W-:Y:S01]  /*ce00*/  @!P4 IMAD.MOV R31, RZ, RZ, -R31 ;  /* 0x000000ffff1fc224 */ /* 0x000fe200078e0a1f */
[C---:B------:R-:W-:Y:S01]  /*ce10*/  ISETP.GT.U32.AND P4, PT, R2.reuse, R35, PT ;  /* 0x000000230200720c */ /* 0x040fe20003f84070 */
[----:B------:R-:W-:Y:S01]  /*ce20*/  @!P5 IMAD.MOV R37, RZ, RZ, -R37 ;  /* 0x000000ffff25d224 */ /* 0x000fe200078e0a25 */
[C---:B------:R-:W-:Y:S01]  /*ce30*/  ISETP.GT.U32.AND P5, PT, R2.reuse, R30, PT ;  /* 0x0000001e0200720c */ /* 0x040fe20003fa4070 */
[----:B------:R-:W-:Y:S01]  /*ce40*/  @!P2 IMAD.IADD R33, R33, 0x1, -R2 ;  /* 0x000000012121a824 */ /* 0x000fe200078e0a02 */
[----:B------:R-:W-:Y:S01]  /*ce50*/  ISETP.GT.U32.AND P3, PT, R2, R36, PT ;  /* 0x000000240200720c */ /* 0x000fe20003f64070 */
[----:B------:R-:W-:Y:S01]  /*ce60*/  IMAD.HI.U32 R38, R3, R4, RZ ;  /* 0x0000000403267227 */ /* 0x000fe200078e00ff */
[----:B------:R-:W-:-:S03]  /*ce70*/  IABS R39, R139 ;  /* 0x0000008b00277213 */ /* 0x000fc60000000000 */
[----:B------:R-:W-:Y:S02]  /*ce80*/  @!P0 IMAD.MOV R41, RZ, RZ, -R41 ;  /* 0x000000ffff298224 */ /* 0x000fe400078e0a29 */
[----:B------:R-:W-:Y:S01]  /*ce90*/  @!P6 IMAD.IADD R34, R34, 0x1, -R2 ;  /* 0x000000012222e824 */ /* 0x000fe200078e0a02 */
[----:B------:R-:W-:Y:S01]  /*cea0*/  ISETP.GT.U32.AND P6, PT, R2, R33, PT ;  /* 0x000000210200720c */ /* 0x000fe20003fc4070 */
[----:B------:R-:W-:Y:S01]  /*ceb0*/  IMAD.MOV R38, RZ, RZ, -R38 ;  /* 0x000000ffff267224 */ /* 0x000fe200078e0a26 */
[----:B------:R-:W-:Y:S01]  /*cec0*/  STL [R1+0x388], R41 ;  /* 0x0003882901007387 */ /* 0x000fe20000100800 */
[----:B------:R-:W-:Y:S01]  /*ced0*/  ISETP.GE.AND P2, PT, R134, RZ, PT ;  /* 0x000000ff8600720c */ /* 0x000fe20003f46270 */
[----:B------:R-:W-:Y:S01]  /*cee0*/  @!P4 IMAD.IADD R35, R35, 0x1, -R2 ;  /* 0x000000012323c824 */ /* 0x000fe200078e0a02 */
[----:B------:R-:W-:Y:S01]  /*cef0*/  ISETP.GE.AND P1, PT, R133, RZ, PT ;  /* 0x000000ff8500720c */ /* 0x000fe20003f26270 */
[----:B------:R-:W-:Y:S01]  /*cf00*/  IMAD R4, R2, R38, R4 ;  /* 0x0000002602047224 */ /* 0x000fe200078e0204 */
[----:B------:R0:W-:Y:S01]  /*cf10*/  STL [R1+0x384], R31 ;  /* 0x0003841f01007387 */ /* 0x0001e20000100800 */
[----:B------:R-:W-:Y:S01]  /*cf20*/  IABS R38, R140 ;  /* 0x0000008c00267213 */ /* 0x000fe20000000000 */
[--C-:B------:R-:W-:Y:S01]  /*cf30*/  @!P5 IMAD.IADD R30, R30, 0x1, -R2.reuse ;  /* 0x000000011e1ed824 */ /* 0x100fe200078e0a02 */
[----:B------:R-:W-:Y:S01]  /*cf40*/  ISETP.GT.U32.AND P0, PT, R2, R34, PT ;  /* 0x000000220200720c */ /* 0x000fe20003f04070 */
[----:B------:R-:W-:Y:S01]  /*cf50*/  @!P3 IMAD.IADD R36, R36, 0x1, -R2 ;  /* 0x000000012424b824 */ /* 0x000fe200078e0a02 */
[----:B------:R-:W-:Y:S01]  /*cf60*/  ISETP.GT.U32.AND P5, PT, R2, R35, PT ;  /* 0x000000230200720c */ /* 0x000fe20003fa4070 */
[----:B0-----:R-:W-:-:S04]  /*cf70*/  IMAD.HI.U32 R31, R3, R39, RZ ;  /* 0x00000027031f7227 */ /* 0x001fc800078e00ff */
[----:B------:R-:W-:Y:S02]  /*cf80*/  IMAD.MOV R31, RZ, RZ, -R31 ;  /* 0x000000ffff1f7224 */ /* 0x000fe400078e0a1f */
[----:B------:R-:W-:-:S04]  /*cf90*/  IMAD.HI.U32 R29, R3, R38, RZ ;  /* 0x00000026031d7227 */ /* 0x000fc800078e00ff */
[----:B------:R-:W-:Y:S02]  /*cfa0*/  @!P6 IMAD.IADD R33, R33, 0x1, -R2 ;  /* 0x000000012121e824 */ /* 0x000fe400078e0a02 */
[C---:B------:R-:W-:Y:S02]  /*cfb0*/  IMAD R31, R2.reuse, R31, R39 ;  /* 0x0000001f021f7224 */ /* 0x040fe400078e0227 */
[----:B------:R-:W-:Y:S02]  /*cfc0*/  IMAD.MOV R29, RZ, RZ, -R29 ;  /* 0x000000ffff1d7224 */ /* 0x000fe400078e0a1d */
[----:B------:R-:W-:Y:S01]  /*cfd0*/  IMAD.MOV.U32 R32, RZ, RZ, R36 ;  /* 0x000000ffff207224 */ /* 0x000fe200078e0024 */
[C---:B------:R-:W-:Y:S01]  /*cfe0*/  ISETP.GT.U32.AND P3, PT, R2.reuse, R4, PT ;  /* 0x000000040200720c */ /* 0x040fe20003f64070 */
[----:B------:R-:W-:Y:S01]  /*cff0*/  @!P2 IMAD.MOV R33, RZ, RZ, -R33 ;  /* 0x000000ffff21a224 */ /* 0x000fe200078e0a21 */
[----:B------:R-:W-:Y:S01]  /*d000*/  ISETP.GE.AND P6, PT, R135, RZ, PT ;  /* 0x000000ff8700720c */ /* 0x000fe20003fc6270 */
[C---:B------:R-:W-:Y:S01]  /*d010*/  IMAD R29, R2.reuse, R29, R38 ;  /* 0x0000001d021d7224 */ /* 0x040fe200078e0226 */
[C---:B------:R-:W-:Y:S01]  /*d020*/  ISETP.GT.U32.AND P2, PT, R2.reuse, R31, PT ;  /* 0x0000001f0200720c */ /* 0x040fe20003f44070 */
[----:B------:R-:W-:Y:S01]  /*d030*/  @!P1 IMAD.MOV R32, RZ, RZ, -R32 ;  /* 0x000000ffff209224 */ /* 0x000fe200078e0a20 */
[----:B------:R-:W-:Y:S01]  /*d040*/  ISETP.GT.U32.AND P1, PT, R2, R30, PT ;  /* 0x0000001e0200720c */ /* 0x000fe20003f24070 */
[--C-:B------:R-:W-:Y:S01]  /*d050*/  @!P0 IMAD.IADD R34, R34, 0x1, -R2.reuse ;  /* 0x0000000122228824 */ /* 0x100fe200078e0a02 */
[----:B------:R-:W-:Y:S01]  /*d060*/  STL [R1+0x380], R37 ;  /* 0x0003802501007387 */ /* 0x000fe20000100800 */
[----:B------:R-:W-:Y:S01]  /*d070*/  ISETP.GE.AND P0, PT, R136, RZ, PT ;  /* 0x000000ff8800720c */ /* 0x000fe20003f06270 */
[--C-:B------:R-:W-:Y:S01]  /*d080*/  @!P5 IMAD.IADD R35, R35, 0x1, -R2.reuse ;  /* 0x000000012323d824 */ /* 0x100fe200078e0a02 */
[----:B------:R-:W-:Y:S01]  /*d090*/  ISETP.GT.U32.AND P5, PT, R2, R29, PT ;  /* 0x0000001d0200720c */ /* 0x000fe20003fa4070 */
[----:B------:R0:W-:Y:S01]  /*d0a0*/  STL [R1+0x37c], R32 ;  /* 0x00037c2001007387 */ /* 0x0001e20000100800 */
[----:B------:R-:W-:Y:S01]  /*d0b0*/  ISETP.GE.AND P4, PT, R137, RZ, PT ;  /* 0x000000ff8900720c */ /* 0x000fe20003f86270 */
[----:B------:R-:W-:-:S02]  /*d0c0*/  @!P3 IMAD.IADD R4, R4, 0x1, -R2 ;  /* 0x000000010404b824 */ /* 0x000fc400078e0a02 */
[----:B------:R1:W-:Y:S01]  /*d0d0*/  STL [R1+0x378], R33 ;  /* 0x0003782101007387 */ /* 0x0003e20000100800 */
[----:B0-----:R-:W-:Y:S01]  /*d0e0*/  IABS R32, R141 ;  /* 0x0000008d00207213 */ /* 0x001fe20000000000 */
[----:B------:R-:W-:Y:S02]  /*d0f0*/  @!P6 IMAD.MOV R34, RZ, RZ, -R34 ;  /* 0x000000ffff22e224 */ /* 0x000fe400078e0a22 */
[----:B------:R-:W-:Y:S02]  /*d100*/  @!P2 IMAD.IADD R31, R31, 0x1, -R2 ;  /* 0x000000011f1fa824 */ /* 0x000fe400078e0a02 */
[----:B-1----:R-:W-:-:S04]  /*d110*/  IMAD.HI.U32 R33, R3, R32, RZ ;  /* 0x0000002003217227 */ /* 0x002fc800078e00ff */
[----:B------:R-:W-:Y:S02]  /*d120*/  IMAD.MOV.U32 R37, RZ, RZ, R35 ;  /* 0x000000ffff257224 */ /* 0x000fe400078e0023 */
[--C-:B------:R-:W-:Y:S02]  /*d130*/  @!P1 IMAD.IADD R30, R30, 0x1, -R2.reuse ;  /* 0x000000011e1e9824 */ /* 0x100fe400078e0a02 */
[----:B------:R-:W-:Y:S01]  /*d140*/  IMAD.MOV R36, RZ, RZ, -R33 ;  /* 0x000000ffff247224 */ /* 0x000fe200078e0a21 */
[C---:B------:R-:W-:Y:S01]  /*d150*/  ISETP.GT.U32.AND P3, PT, R2.reuse, R4, PT ;  /* 0x000000040200720c */ /* 0x040fe20003f64070 */
[----:B------:R0:W-:Y:S01]  /*d160*/  STL [R1+0x374], R34 ;  /* 0x0003742201007387 */ /* 0x0001e20000100800 */
[----:B------:R-:W-:Y:S01]  /*d170*/  @!P0 IMAD.MOV R37, RZ, RZ, -R37 ;  /* 0x000000ffff258224 */ /* 0x000fe200078e0a25 */
[C---:B------:R-:W-:Y:S01]  /*d180*/  ISETP.GT.U32.AND P0, PT, R2.reuse, R31, PT ;  /* 0x0000001f0200720c */ /* 0x040fe20003f04070 */
[----:B------:R-:W-:Y:S02]  /*d190*/  @!P5 IMAD.IADD R29, R29, 0x1, -R2 ;  /* 0x000000011d1dd824 */ /* 0x000fe400078e0a02 */
[----:B------:R-:W-:-:S02]  /*d1a0*/  IMAD R32, R2, R36, R32 ;  /* 0x0000002402207224 */ /* 0x000fc400078e0220 */
[----:B------:R-:W-:Y:S01]  /*d1b0*/  IMAD.MOV.U32 R35, RZ, RZ, R30 ;  /* 0x000000ffff237224 */ /* 0x000fe200078e001e */
[----:B0-----:R-:W-:-:S03]  /*d1c0*/  IABS R34, R142 ;  /* 0x0000008e00227213 */ /* 0x001fc60000000000 */
[----:B------:R-:W-:Y:S01]  /*d1d0*/  @!P4 IMAD.MOV R35, RZ, RZ, -R35 ;  /* 0x000000ffff23c224 */ /* 0x000fe200078e0a23 */
[C---:B------:R-:W-:Y:S02]  /*d1e0*/  ISETP.GT.U32.AND P5, PT, R2.reuse, R29, PT ;  /* 0x0000001d0200720c */ /* 0x040fe40003fa4070 */
[----:B------:R-:W-:Y:S01]  /*d1f0*/  ISETP.GT.U32.AND P4, PT, R2, R32, PT ;  /* 0x000000200200720c */ /* 0x000fe20003f84070 */
[----:B------:R-:W-:Y:S01]  /*d200*/  IMAD.MOV.U32 R33, RZ, RZ, R34 ;  /* 0x000000ffff217224 */ /* 0x000fe200078e0022 */
[----:B------:R-:W-:Y:S02]  /*d210*/  ISETP.GE.AND P6, PT, R138, RZ, PT ;  /* 0x000000ff8a00720c */ /* 0x000fe40003fc6270 */
[----:B------:R-:W-:Y:S01]  /*d220*/  IABS R30, R143 ;  /* 0x0000008f001e7213 */ /* 0x000fe20000000000 */
[----:B------:R-:W-:Y:S01]  /*d230*/  IMAD.HI.U32 R34, R3, R33, RZ ;  /* 0x0000002103227227 */ /* 0x000fe200078e00ff */
[----:B------:R-:W-:Y:S01]  /*d240*/  ISETP.GE.AND P1, PT, R139, RZ, PT ;  /* 0x000000ff8b00720c */ /* 0x000fe20003f26270 */
[----:B------:R-:W-:Y:S02]  /*d250*/  STL [R1+0x370], R37 ;  /* 0x0003702501007387 */ /* 0x000fe40000100800 */
[----:B------:R-:W-:Y:S01]  /*d260*/  @!P3 IMAD.IADD R4, R4, 0x1, -R2 ;  /* 0x000000010404b824 */ /* 0x000fe200078e0a02 */
[----:B------:R-:W-:Y:S01]  /*d270*/  ISETP.GE.AND P3, PT, R140, RZ, PT ;  /* 0x000000ff8c00720c */ /* 0x000fe20003f66270 */
[----:B------:R-:W-:Y:S01]  /*d280*/  IMAD.MOV R34, RZ, RZ, -R34 ;  /* 0x000000ffff227224 */ /* 0x000fe200078e0a22 */
[----:B------:R0:W-:Y:S01]  /*d290*/  STL [R1+0x36c], R35 ;  /* 0x00036c2301007387 */ /* 0x0001e20000100800 */
[----:B------:R-:W-:-:S02]  /*d2a0*/  @!P0 IMAD.IADD R31, R31, 0x1, -R2 ;  /* 0x000000011f1f8824 */ /* 0x000fc400078e0a02 */
[----:B------:R-:W-:Y:S02]  /*d2b0*/  IMAD R33, R2, R34, R33 ;  /* 0x0000002202217224 */ /* 0x000fe400078e0221 */
[----:B------:R-:W-:Y:S02]  /*d2c0*/  IMAD.MOV.U32 R36, RZ, RZ, R31 ;  /* 0x000000ffff247224 */ /* 0x000fe400078e001f */
[----:B0-----:R-:W-:-:S04]  /*d2d0*/  IMAD.HI.U32 R35, R3, R30, RZ ;  /* 0x0000001e03237227 */ /* 0x001fc800078e00ff */
[--C-:B------:R-:W-:Y:S02]  /*d2e0*/  @!P5 IMAD.IADD R29, R29, 0x1, -R2.reuse ;  /* 0x000000011d1dd824 */ /* 0x100fe400078e0a02 */
[----:B------:R-:W-:Y:S02]  /*d2f0*/  IMAD.MOV R31, RZ, RZ, -R35 ;  /* 0x000000ffff1f7224 */ /* 0x000fe400078e0a23 */
[----:B------:R-:W-:Y:S01]  /*d300*/  @!P4 IMAD.IADD R32, R32, 0x1, -R2 ;  /* 0x000000012020c824 */ /* 0x000fe200078e0a02 */
[C---:B------:R-:W-:Y:S01]  /*d310*/  ISETP.GT.U32.AND P5, PT, R2.reuse, R33, PT ;  /* 0x000000210200720c */ /* 0x040fe20003fa4070 */
[----:B------:R-:W-:Y:S02]  /*d320*/  @!P6 IMAD.MOV R4, RZ, RZ, -R4 ;  /* 0x000000ffff04e224 */ /* 0x000fe400078e0a04 */
[----:B------:R-:W-:Y:S02]  /*d330*/  IMAD R30, R2, R31, R30 ;  /* 0x0000001f021e7224 */ /* 0x000fe400078e021e */
[----:B------:R-:W-:-:S02]  /*d340*/  IMAD.MOV.U32 R35, RZ, RZ, R29 ;  /* 0x000000ffff237224 */ /* 0x000fc400078e001d */
[----:B------:R-:W-:Y:S01]  /*d350*/  @!P1 IMAD.MOV R36, RZ, RZ, -R36 ;  /* 0x000000ffff249224 */ /* 0x000fe200078e0a24 */
[C---:B------:R-:W-:Y:S01]  /*d360*/  ISETP.GT.U32.AND P1, PT, R2.reuse, R32, PT ;  /* 0x000000200200720c */ /* 0x040fe20003f24070 */
[----:B------:R-:W-:Y:S01]  /*d370*/  @!P3 IMAD.MOV R35, RZ, RZ, -R35 ;  /* 0x000000ffff23b224 */ /* 0x000fe200078e0a23 */
[----:B------:R0:W-:Y:S01]  /*d380*/  STL [R1+0x368], R4 ;  /* 0x0003680401007387 */ /* 0x0001e20000100800 */
[----:B------:R-:W-:Y:S02]  /*d390*/  ISETP.GT.U32.AND P3, PT, R2, R30, PT ;  /* 0x0000001e0200720c */ /* 0x000fe40003f64070 */
[----:B------:R-:W-:Y:S02]  /*d3a0*/  ISETP.GE.AND P2, PT, R141, RZ, PT ;  /* 0x000000ff8d00720c */ /* 0x000fe40003f46270 */
[----:B0-----:R-:W-:Y:S01]  /*d3b0*/  IABS R4, R145 ;  /* 0x0000009100047213 */ /* 0x001fe20000000000 */
[----:B------:R-:W-:-:S04]  /*d3c0*/  @!P5 IMAD.IADD R33, R33, 0x1, -R2 ;  /* 0x000000012121d824 */ /* 0x000fc800078e0a02 */
[----:B------:R-:W-:Y:S01]  /*d3d0*/  IMAD.HI.U32 R29, R3, R4, RZ ;  /* 0x00000004031d7227 */ /* 0x000fe200078e00ff */
[----:B------:R-:W-:-:S03]  /*d3e0*/  IABS R34, R144 ;  /* 0x0000009000227213 */ /* 0x000fc60000000000 */
[----:B------:R-:W-:Y:S02]  /*d3f0*/  IMAD.MOV R29, RZ, RZ, -R29 ;  /* 0x000000ffff1d7224 */ /* 0x000fe400078e0a1d */
[--C-:B------:R-:W-:Y:S01]  /*d400*/  @!P1 IMAD.IADD R32, R32, 0x1, -R2.reuse ;  /* 0x0000000120209824 */ /* 0x100fe200078e0a02 */
[----:B------:R0:W-:Y:S01]  /*d410*/  STL [R1+0x364], R36 ;  /* 0x0003642401007387 */ /* 0x0001e20000100800 */
[----:B------:R-:W-:Y:S01]  /*d420*/  ISETP.GT.U32.AND P5, PT, R2, R33, PT ;  /* 0x000000210200720c */ /* 0x000fe20003fa4070 */
[----:B------:R-:W-:Y:S02]  /*d430*/  @!P3 IMAD.IADD R30, R30, 0x1, -R2 ;  /* 0x000000011e1eb824 */ /* 0x000fe400078e0a02 */
[----:B------:R1:W-:Y:S01]  /*d440*/  STL [R1+0x360], R35 ;  /* 0x0003602301007387 */ /* 0x0003e20000100800 */
[C---:B------:R-:W-:Y:S02]  /*d450*/  IMAD R4, R2.reuse, R29, R4 ;  /* 0x0000001d02047224 */ /* 0x040fe400078e0204 */
[----:B------:R-:W-:Y:S01]  /*d460*/  IMAD.MOV.U32 R38, RZ, RZ, R32 ;  /* 0x000000ffff267224 */ /* 0x000fe200078e0020 */
[----:B------:R-:W-:Y:S01]  /*d470*/  ISETP.GT.U32.AND P3, PT, R2, R30, PT ;  /* 0x0000001e0200720c */ /* 0x000fe20003f64070 */
[----:B0-----:R-:W-:Y:S01]  /*d480*/  IMAD.HI.U32 R36, R3, R34, RZ ;  /* 0x0000002203247227 */ /* 0x001fe200078e00ff */
[----:B-1----:R-:W-:-:S03]  /*d490*/  IABS R35, R146 ;  /* 0x0000009200237213 */ /* 0x002fc60000000000 */
[----:B------:R-:W-:Y:S01]  /*d4a0*/  @!P2 IMAD.MOV R38, RZ, RZ, -R38 ;  /* 0x000000ffff26a224 */ /* 0x000fe200078e0a26 */
[C---:B------:R-:W-:Y:S01]  /*d4b0*/  ISETP.GT.U32.AND P2, PT, R2.reuse, R4, PT ;  /* 0x000000040200720c */ /* 0x040fe20003f44070 */
[----:B------:R-:W-:Y:S02]  /*d4c0*/  IMAD.MOV R36, RZ, RZ, -R36 ;  /* 0x000000ffff247224 */ /* 0x000fe400078e0a24 */
[----:B------:R-:W-:Y:S01]  /*d4d0*/  IMAD.MOV.U32 R29, RZ, RZ, R35 ;  /* 0x000000ffff1d7224 */ /* 0x000fe200078e0023 */
[----:B------:R-:W-:Y:S01]  /*d4e0*/  IABS R31, R147 ;  /* 0x00000093001f7213 */ /* 0x000fe20000000000 */
[----:B------:R-:W-:Y:S02]  /*d4f0*/  IMAD R34, R2, R36, R34 ;  /* 0x0000002402227224 */ /* 0x000fe400078e0222 */
[----:B------:R-:W-:Y:S01]  /*d500*/  IMAD.HI.U32 R35, R3, R29, RZ ;  /* 0x0000001d03237227 */ /* 0x000fe200078e00ff */
[----:B------:R-:W-:-:S03]  /*d510*/  ISETP.GE.AND P0, PT, R143, RZ, PT ;  /* 0x000000ff8f00720c */ /* 0x000fc60003f06270 */
[----:B------:R-:W-:Y:S02]  /*d520*/  @!P5 IMAD.IADD R33, R33, 0x1, -R2 ;  /* 0x000000012121d824 */ /* 0x000fe400078e0a02 */
[----:B------:R-:W-:Y:S01]  /*d530*/  IMAD.HI.U32 R32, R3, R31, RZ ;  /* 0x0000001f03207227 */ /* 0x000fe200078e00ff */
[----:B------:R-:W-:-:S03]  /*d540*/  ISETP.GT.U32.AND P5, PT, R2, R34, PT ;  /* 0x000000220200720c */ /* 0x000fc60003fa4070 */
[----:B------:R-:W-:Y:S02]  /*d550*/  IMAD.MOV R35, RZ, RZ, -R35 ;  /* 0x000000ffff237224 */ /* 0x000fe400078e0a23 */
[----:B------:R-:W-:Y:S02]  /*d560*/  IMAD.MOV.U32 R37, RZ, RZ, R33 ;  /* 0x000000ffff257224 */ /* 0x000fe400078e0021 */
[----:B------:R-:W-:Y:S02]  /*d570*/  IMAD.MOV R33, RZ, RZ, -R32 ;  /* 0x000000ffff217224 */ /* 0x000fe400078e0a20 */
[--C-:B------:R-:W-:Y:S02]  /*d580*/  @!P3 IMAD.IADD R30, R30, 0x1, -R2.reuse ;  /* 0x000000011e1eb824 */ /* 0x100fe400078e0a02 */
[----:B------:R-:W-:Y:S01]  /*d590*/  IMAD R32, R2, R35, R29 ;  /* 0x0000002302207224 */ /* 0x000fe200078e021d */
[----:B------:R-:W-:Y:S01]  /*d5a0*/  IABS R35, R148 ;  /* 0x0000009400237213 */ /* 0x000fe20000000000 */
[----:B------:R-:W-:-:S02]  /*d5b0*/  @!P2 IMAD.IADD R4, R4, 0x1, -R2 ;  /* 0x000000010404a824 */ /* 0x000fc400078e0a02 */
[C---:B------:R-:W-:Y:S02]  /*d5c0*/  IMAD R31, R2.reuse, R33, R31 ;  /* 0x00000021021f7224 */ /* 0x040fe400078e021f */
[----:B------:R-:W-:Y:S01]  /*d5d0*/  IMAD.MOV.U32 R36, RZ, RZ, R30 ;  /* 0x000000ffff247224 */ /* 0x000fe200078e001e */
[C---:B------:R-:W-:Y:S01]  /*d5e0*/  ISETP.GT.U32.AND P2, PT, R2.reuse, R4, PT ;  /* 0x000000040200720c */ /* 0x040fe20003f44070 */
[----:B------:R-:W-:Y:S01]  /*d5f0*/  IMAD.HI.U32 R30, R3, R35, RZ ;  /* 0x00000023031e7227 */ /* 0x000fe200078e00ff */
[----:B------:R-:W-:-:S03]  /*d600*/  ISETP.GT.U32.AND P3, PT, R2, R32, PT ;  /* 0x000000200200720c */ /* 0x000fc60003f64070 */
[----:B------:R-:W-:Y:S01]  /*d610*/  @!P0 IMAD.MOV R36, RZ, RZ, -R36 ;  /* 0x000000ffff248224 */ /* 0x000fe200078e0a24 */
[----:B------:R-:W-:Y:S01]  /*d620*/  ISETP.GT.U32.AND P0, PT, R2, R31, PT ;  /* 0x0000001f0200720c */ /* 0x000fe20003f04070 */
[----:B------:R-:W-:Y:S02]  /*d630*/  IMAD.MOV R30, RZ, RZ, -R30 ;  /* 0x000000ffff1e7224 */ /* 0x000fe400078e0a1e */
[--C-:B------:R-:W-:Y:S01]  /*d640*/  @!P5 IMAD.IADD R34, R34, 0x1, -R2.reuse ;  /* 0x000000012222d824 */ /* 0x100fe200078e0a02 */
[----:B------:R-:W-:Y:S01]  /*d650*/  ISETP.GE.AND P6, PT, R142, RZ, PT ;  /* 0x000000ff8e00720c */ /* 0x000fe20003fc6270 */
[----:B------:R-:W-:Y:S02]  /*d660*/  IMAD R30, R2, R30, R35 ;  /* 0x0000001e021e7224 */ /* 0x000fe400078e0223 */
[--C-:B------:R-:W-:Y:S01]  /*d670*/  @!P2 IMAD.IADD R4, R4, 0x1, -R2.reuse ;  /* 0x000000010404a824 */ /* 0x100fe200078e0a02 */
[C---:B------:R-:W-:Y:S02]  /*d680*/  ISETP.GT.U32.AND P5, PT, R2.reuse, R34, PT ;  /* 0x000000220200720c */ /* 0x040fe40003fa4070 */
[----:B------:R-:W-:Y:S01]  /*d690*/  ISETP.GT.U32.AND P2, PT, R2, R30, PT ;  /* 0x0000001e0200720c */ /* 0x000fe20003f44070 */
[--C-:B------:R-:W-:Y:S01]  /*d6a0*/  @!P3 IMAD.IADD R32, R32, 0x1, -R2.reuse ;  /* 0x000000012020b824 */ /* 0x100fe200078e0a02 */
[----:B------:R-:W-:Y:S01]  /*d6b0*/  IABS R33, R149 ;  /* 0x0000009500217213 */ /* 0x000fe20000000000 */
[----:B------:R-:W-:Y:S01]  /*d6c0*/  @!P0 IMAD.IADD R31, R31, 0x1, -R2 ;  /* 0x000000011f1f8824 */ /* 0x000fe200078e0a02 */
[----:B------:R-:W-:-:S02]  /*d6d0*/  ISETP.GE.AND P4, PT, R144, RZ, PT ;  /* 0x000000ff9000720c */ /* 0x000fc40003f86270 */
[----:B------:R-:W-:Y:S01]  /*d6e0*/  ISETP.GE.AND P1, PT, R145, RZ, PT ;  /* 0x000000ff9100720c */ /* 0x000fe20003f26270 */
[----:B------:R-:W-:Y:S01]  /*d6f0*/  @!P6 IMAD.MOV R37, RZ, RZ, -R37 ;  /* 0x000000ffff25e224 */ /* 0x000fe200078e0a25 */
[C---:B------:R-:W-:Y:S01]  /*d700*/  ISETP.GT.U32.AND P0, PT, R2.reuse, R31, PT ;  /* 0x0000001f0200720c */ /* 0x040fe20003f04070 */
[----:B------:R-:W-:Y:S01]  /*d710*/  IMAD.HI.U32 R35, R3, R33, RZ ;  /* 0x0000002103237227 */ /* 0x000fe200078e00ff */
[----:B------:R-:W-:Y:S01]  /*d720*/  ISETP.GT.U32.AND P3, PT, R2, R32, PT ;  /* 0x000000200200720c */ /* 0x000fe20003f64070 */
[----:B------:R-:W-:Y:S02]  /*d730*/  STL [R1+0x35c], R38 ;  /* 0x00035c2601007387 */ /* 0x000fe40000100800 */
[--C-:B------:R-:W-:Y:S02]  /*d740*/  @!P5 IMAD.IADD R34, R34, 0x1, -R2.reuse ;  /* 0x000000012222d824 */ /* 0x100fe400078e0a02 */
[----:B------:R-:W-:Y:S01]  /*d750*/  IMAD.MOV R35, RZ, RZ, -R35 ;  /* 0x000000ffff237224 */ /* 0x000fe200078e0a23 */
[----:B------:R0:W-:Y:S01]  /*d760*/  STL [R1+0x358], R37 ;  /* 0x0003582501007387 */ /* 0x0001e20000100800 */
[----:B------:R-:W-:Y:S01]  /*d770*/  @!P2 IMAD.IADD R30, R30, 0x1, -R2 ;  /* 0x000000011e1ea824 */ /* 0x000fe200078e0a02 */
[----:B------:R-:W-:-:S02]  /*d780*/  ISETP.GE.AND P6, PT, R146, RZ, PT ;  /* 0x000000ff9200720c */ /* 0x000fc40003fc6270 */
[----:B------:R1:W-:Y:S01]  /*d790*/  STL [R1+0x354], R36 ;  /* 0x0003542401007387 */ /* 0x0003e20000100800 */
[----:B------:R-:W-:Y:S02]  /*d7a0*/  IABS R29, R150 ;  /* 0x00000096001d7213 */ /* 0x000fe40000000000 */
[C---:B------:R-:W-:Y:S01]  /*d7b0*/  ISETP.GT.U32.AND P2, PT, R2.reuse, R30, PT ;  /* 0x0000001e0200720c */ /* 0x040fe20003f44070 */
[----:B0-----:R-:W-:Y:S02]  /*d7c0*/  IMAD.MOV.U32 R37, RZ, RZ, R34 ;  /* 0x000000ffff257224 */ /* 0x001fe400078e0022 */
[----:B-1----:R-:W-:Y:S02]  /*d7d0*/  IMAD.MOV.U32 R36, RZ, RZ, R4 ;  /* 0x000000ffff247224 */ /* 0x002fe400078e0004 */
[----:B------:R-:W-:Y:S01]  /*d7e0*/  IMAD R4, R2, R35, R33 ;  /* 0x0000002302047224 */ /* 0x000fe200078e0221 */
[----:B------:R-:W-:Y:S01]  /*d7f0*/  ISETP.GE.AND P5, PT, R147, RZ, PT ;  /* 0x000000ff9300720c */ /* 0x000fe20003fa6270 */
[----:B------:R-:W-:-:S02]  /*d800*/  @!P4 IMAD.MOV R37, RZ, RZ, -R37 ;  /* 0x000000ffff25c224 */ /* 0x000fc400078e0a25 */
[----:B------:R-:W-:Y:S02]  /*d810*/  @!P1 IMAD.MOV R36, RZ, RZ, -R36 ;  /* 0x000000ffff249224 */ /* 0x000fe400078e0a24 */
[----:B------:R-:W-:Y:S01]  /*d820*/  @!P0 IMAD.IADD R31, R31, 0x1, -R2 ;  /* 0x000000011f1f8824 */ /* 0x000fe200078e0a02 */
[----:B------:R-:W-:Y:S01]  /*d830*/  ISETP.GT.U32.AND P0, PT, R2, R4, PT ;  /* 0x000000040200720c */ /* 0x000fe20003f04070 */
[----:B------:R-:W-:Y:S01]  /*d840*/  IMAD.HI.U32 R34, R3, R29, RZ ;  /* 0x0000001d03227227 */ /* 0x000fe200078e00ff */
[----:B------:R-:W-:-:S03]  /*d850*/  IABS R33, R151 ;  /* 0x0000009700217213 */ /* 0x000fc60000000000 */
[----:B------:R-:W-:Y:S01]  /*d860*/  @!P3 IMAD.IADD R32, R32, 0x1, -R2 ;  /* 0x000000012020b824 */ /* 0x000fe200078e0a02 */
[----:B------:R0:W-:Y:S01]  /*d870*/  STL [R1+0x350], R37 ;  /* 0x0003502501007387 */ /* 0x0001e20000100800 */
[----:B------:R-:W-:Y:S01]  /*d880*/  IMAD.MOV R34, RZ, RZ, -R34 ;  /* 0x000000ffff227224 */ /* 0x000fe200078e0a22 */
[----:B------:R-:W-:Y:S02]  /*d890*/  ISETP.GE.AND P4, PT, R148, RZ, PT ;  /* 0x000000ff9400720c */ /* 0x000fe40003f86270 */
[----:B------:R1:W-:Y:S01]  /*d8a0*/  STL [R1+0x34c], R36 ;  /* 0x00034c2401007387 */ /* 0x0003e20000100800 */
[----:B------:R-:W-:Y:S02]  /*d8b0*/  IMAD R29, R2, R34, R29 ;  /* 0x00000022021d7224 */ /* 0x000fe400078e021d */
[----:B0-----:R-:W-:Y:S02]  /*d8c0*/  IMAD.MOV.U32 R37, RZ, RZ, R32 ;  /* 0x000000ffff257224 */ /* 0x001fe400078e0020 */
[----:B-1----:R-:W-:-:S02]  /*d8d0*/  IMAD.MOV.U32 R36, RZ, RZ, R31 ;  /* 0x000000ffff247224 */ /* 0x002fc400078e001f */
[----:B------:R-:W-:-:S04]  /*d8e0*/  IMAD.HI.U32 R31, R3, R33, RZ ;  /* 0x00000021031f7227 */ /* 0x000fc800078e00ff */
[----:B------:R-:W-:Y:S02]  /*d8f0*/  @!P6 IMAD.MOV R37, RZ, RZ, -R37 ;  /* 0x000000ffff25e224 */ /* 0x000fe400078e0a25 */
[----:B------:R-:W-:Y:S02]  /*d900*/  IMAD.MOV R31, RZ, RZ, -R31 ;  /* 0x000000ffff1f7224 */ /* 0x000fe400078e0a1f */
[----:B------:R-:W-:Y:S01]  /*d910*/  @!P2 IMAD.IADD R30, R30, 0x1, -R2 ;  /* 0x000000011e1ea824 */ /* 0x000fe200078e0a02 */
[----:B------:R0:W-:Y:S01]  /*d920*/  STL [R1+0x348], R37 ;  /* 0x0003482501007387 */ /* 0x0001e20000100800 */
[----:B------:R-:W-:Y:S01]  /*d930*/  @!P5 IMAD.MOV R36, RZ, RZ, -R36 ;  /* 0x000000ffff24d224 */ /* 0x000fe200078e0a24 */
[----:B------:R-:W-:Y:S01]  /*d940*/  ISETP.GT.U32.AND P5, PT, R2, R29, PT ;  /* 0x0000001d0200720c */ /* 0x000fe20003fa4070 */
[----:B------:R-:W-:Y:S02]  /*d950*/  @!P0 IMAD.IADD R4, R4, 0x1, -R2 ;  /* 0x0000000104048824 */ /* 0x000fe400078e0a02 */
[----:B------:R-:W-:-:S02]  /*d960*/  IMAD R33, R2, R31, R33 ;  /* 0x0000001f02217224 */ /* 0x000fc400078e0221 */
[----:B0-----:R-:W-:Y:S01]  /*d970*/  IMAD.MOV.U32 R37, RZ, RZ, R30 ;  /* 0x000000ffff257224 */ /* 0x001fe200078e001e */
[----:B------:R-:W-:-:S03]  /*d980*/  ISETP.GT.U32.AND P0, PT, R2, R4, PT ;  /* 0x000000040200720c */ /* 0x000fc60003f04070 */
[----:B------:R-:W-:Y:S01]  /*d990*/  @!P4 IMAD.MOV R37, RZ, RZ, -R37 ;  /* 0x000000ffff25c224 */ /* 0x000fe200078e0a25 */
[----:B------:R-:W-:Y:S02]  /*d9a0*/  ISETP.GT.U32.AND P4, PT, R2, R33, PT ;  /* 0x000000210200720c */ /* 0x000fe40003f84070 */
[----:B------:R-:W-:Y:S01]  /*d9b0*/  IABS R32, R152 ;  /* 0x0000009800207213 */ /* 0x000fe20000000000 */
[----:B------:R0:W-:Y:S01]  /*d9c0*/  STL [R1+0x344], R36 ;  /* 0x0003442401007387 */ /* 0x0001e20000100800 */
[----:B------:R-:W-:Y:S01]  /*d9d0*/  ISETP.GE.AND P1, PT, R149, RZ, PT ;  /* 0x000000ff9500720c */ /* 0x000fe20003f26270 */
[----:B------:R-:W-:Y:S01]  /*d9e0*/  @!P5 IMAD.IADD R29, R29, 0x1, -R2 ;  /* 0x000000011d1dd824 */ /* 0x000fe200078e0a02 */
[----:B------:R-:W-:Y:S01]  /*d9f0*/  IABS R34, R153 ;  /* 0x0000009900227213 */ /* 0x000fe20000000000 */
[----:B0-----:R-:W-:-:S03]  /*da00*/  IMAD.HI.U32 R36, R3, R32, RZ ;  /* 0x0000002003247227 */ /* 0x001fc600078e00ff */
[----:B------:R-:W-:Y:S01]  /*da10*/  ISETP.GT.U32.AND P5, PT, R2, R29, PT ;  /* 0x0000001d0200720c */ /* 0x000fe20003fa4070 */
[----:B------:R-:W-:Y:S02]  /*da20*/  IMAD.MOV R36, RZ, RZ, -R36 ;  /* 0x000000ffff247224 */ /* 0x000fe400078e0a24 */
[--C-:B------:R-:W-:Y:S02]  /*da30*/  @!P0 IMAD.IADD R4, R4, 0x1, -R2.reuse ;  /* 0x0000000104048824 */ /* 0x100fe400078e0a02 */
[----:B------:R-:W-:Y:S01]  /*da40*/  IMAD.HI.U32 R35, R3, R34, RZ ;  /* 0x0000002203237227 */ /* 0x000fe200078e00ff */
[----:B------:R0:W-:Y:S03]  /*da50*/  STL [R1+0x340], R37 ;  /* 0x0003402501007387 */ /* 0x0001e60000100800 */
[----:B------:R-:W-:Y:S01]  /*da60*/  @!P4 IMAD.IADD R33, R33, 0x1, -R2 ;  /* 0x000000012121c824 */ /* 0x000fe200078e0a02 */
[----:B------:R-:W-:Y:S01]  /*da70*/  ISETP.GE.AND P3, PT, R150, RZ, PT ;  /* 0x000000ff9600720c */ /* 0x000fe20003f66270 */
[C---:B------:R-:W-:Y:S01]  /*da80*/  IMAD R32, R2.reuse, R36, R32 ;  /* 0x0000002402207224 */ /* 0x040fe200078e0220 */
[----:B------:R-:W-:Y:S01]  /*da90*/  IABS R31, R154 ;  /* 0x0000009a001f7213 */ /* 0x000fe20000000000 */
[----:B------:R-:W-:Y:S01]  /*daa0*/  IMAD.MOV R35, RZ, RZ, -R35 ;  /* 0x000000ffff237224 */ /* 0x000fe200078e0a23 */
[C---:B------:R-:W-:Y:S01]  /*dab0*/  ISETP.GT.U32.AND P4, PT, R2.reuse, R33, PT ;  /* 0x000000210200720c */ /* 0x040fe20003f84070 */
[----:B0-----:R-:W-:Y:S01]  /*dac0*/  IMAD.MOV.U32 R37, RZ, RZ, R4 ;  /* 0x000000ffff257224 */ /* 0x001fe200078e0004 */
[C---:B------:R-:W-:Y:S01]  /*dad0*/  ISETP.GT.U32.AND P0, PT, R2.reuse, R32, PT ;  /* 0x000000200200720c */ /* 0x040fe20003f04070 */
[----:B------:R-:W-:-:S02]  /*dae0*/  IMAD R30, R2, R35, R34 ;  /* 0x00000023021e7224 */ /* 0x000fc400078e0222 */
[----:B------:R-:W-:Y:S01]  /*daf0*/  @!P1 IMAD.MOV R37, RZ, RZ, -R37 ;  /* 0x000000ffff259224 */ /* 0x000fe200078e0a25 */
[----:B------:R-:W-:Y:S01]  /*db00*/  IABS R34, R155 ;  /* 0x0000009b00227213 */ /* 0x000fe20000000000 */
[----:B------:R-:W-:Y:S01]  /*db10*/  IMAD.HI.U32 R35, R3, R31, RZ ;  /* 0x0000001f03237227 */ /* 0x000fe200078e00ff */
[----:B------:R-:W-:Y:S02]  /*db20*/  ISETP.GE.AND P6, PT, R151, RZ, PT ;  /* 0x000000ff9700720c */ /* 0x000fe40003fc6270 */
[----:B------:R0:W-:Y:S01]  /*db30*/  STL [R1+0x33c], R37 ;  /* 0x00033c2501007387 */ /* 0x0001e20000100800 */
[--C-:B------:R-:W-:Y:S02]  /*db40*/  @!P5 IMAD.IADD R29, R29, 0x1, -R2.reuse ;  /* 0x000000011d1dd824 */ /* 0x100fe400078e0a02 */
[----:B------:R-:W-:Y:S02]  /*db50*/  @!P4 IMAD.IADD R33, R33, 0x1, -R2 ;  /* 0x000000012121c824 */ /* 0x000fe400078e0a02 */
[----:B------:R-:W-:-:S02]  /*db60*/  @!P3 IMAD.MOV R29, RZ, RZ, -R29 ;  /* 0x000000ffff1db224 */ /* 0x000fc400078e0a1d */
[----:B0-----:R-:W-:Y:S02]  /*db70*/  IMAD.MOV R37, RZ, RZ, -R35 ;  /* 0x000000ffff257224 */ /* 0x001fe400078e0a23 */
[----:B------:R-:W-:Y:S01]  /*db80*/  IMAD.HI.U32 R35, R3, R34, RZ ;  /* 0x0000002203237227 */ /* 0x000fe200078e00ff */
[----:B------:R0:W-:Y:S03]  /*db90*/  STL [R1+0x338], R29 ;  /* 0x0003381d01007387 */ /* 0x0001e60000100800 */
[----:B------:R-:W-:Y:S02]  /*dba0*/  IMAD R31, R2, R37, R31 ;  /* 0x00000025021f7224 */ /* 0x000fe400078e021f */
[----:B------:R-:W-:Y:S02]  /*dbb0*/  IMAD.MOV R35, RZ, RZ, -R35 ;  /* 0x000000ffff237224 */ /* 0x000fe400078e0a23 */
[----:B------:R-:W-:Y:S01]  /*dbc0*/  @!P0 IMAD.IADD R32, R32, 0x1, -R2 ;  /* 0x0000000120208824 */ /* 0x000fe200078e0a02 */
[----:B------:R-:W-:Y:S01]  /*dbd0*/  ISETP.GT.U32.AND P4, PT, R2, R31, PT ;  /* 0x0000001f0200720c */ /* 0x000fe20003f84070 */
[----:B------:R-:W-:-:S02]  /*dbe0*/  IMAD.MOV.U32 R37, RZ, RZ, R33 ;  /* 0x000000ffff257224 */ /* 0x000fc400078e0021 */
[C---:B0-----:R-:W-:Y:S01]  /*dbf0*/  IMAD R29, R2.reuse, R35, R34 ;  /* 0x00000023021d7224 */ /* 0x041fe200078e0222 */
[----:B------:R-:W-:Y:S01]  /*dc00*/  IABS R36, R156 ;  /* 0x0000009c00247213 */ /* 0x000fe20000000000 */
[----:B------:R-:W-:Y:S01]  /*dc10*/  @!P6 IMAD.MOV R37, RZ, RZ, -R37 ;  /* 0x000000ffff25e224 */ /* 0x000fe200078e0a25 */
[C---:B------:R-:W-:Y:S02]  /*dc20*/  ISETP.GT.U32.AND P3, PT, R2.reuse, R32, PT ;  /* 0x000000200200720c */ /* 0x040fe40003f64070 */
[----:B------:R-:W-:Y:S01]  /*dc30*/  ISETP.GT.U32.AND P6, PT, R2, R29, PT ;  /* 0x0000001d0200720c */ /* 0x000fe20003fc4070 */
[----:B------:R-:W-:Y:S01]  /*dc40*/  IMAD.MOV.U32 R4, RZ, RZ, R36 ;  /* 0x000000ffff047224 */ /* 0x000fe200078e0024 */
[----:B------:R-:W-:-:S03]  /*dc50*/  ISETP.GE.AND P2, PT, R152, RZ, PT ;  /* 0x000000ff9800720c */ /* 0x000fc60003f46270 */
[----:B------:R-:W-:Y:S01]  /*dc60*/  IMAD.HI.U32 R36, R3, R4, RZ ;  /* 0x0000000403247227 */ /* 0x000fe200078e00ff */
[----:B------:R-:W-:-:S03]  /*dc70*/  IABS R34, R157 ;  /* 0x0000009d00227213 */ /* 0x000fc60000000000 */
[----:B------:R-:W-:Y:S02]  /*dc80*/  @!P4 IMAD.IADD R31, R31, 0x1, -R2 ;  /* 0x000000011f1fc824 */ /* 0x000fe400078e0a02 */
[----:B------:R-:W-:Y:S02]  /*dc90*/  IMAD.MOV R36, RZ, RZ, -R36 ;  /* 0x000000ffff247224 */ /* 0x000fe400078e0a24 */
[--C-:B------:R-:W-:Y:S01]  /*dca0*/  @!P3 IMAD.IADD R32, R32, 0x1, -R2.reuse ;  /* 0x000000012020b824 */ /* 0x100fe200078e0a02 */
[C---:B------:R-:W-:Y:S01]  /*dcb0*/  ISETP.GT.U32.AND P5, PT, R2.reuse, R30, PT ;  /* 0x0000001e0200720c */ /* 0x040fe20003fa4070 */
[----:B------:R-:W-:Y:S01]  /*dcc0*/  @!P6 IMAD.IADD R29, R29, 0x1, -R2 ;  /* 0x000000011d1de824 */ /* 0x000fe200078e0a02 */
[C---:B------:R-:W-:Y:S01]  /*dcd0*/  ISETP.GT.U32.AND P6, PT, R2.reuse, R31, PT ;  /* 0x0000001f0200720c */ /* 0x040fe20003fc4070 */
[----:B------:R-:W-:Y:S01]  /*dce0*/  IMAD R4, R2, R36, R4 ;  /* 0x0000002402047224 */ /* 0x000fe200078e0204 */
[----:B------:R-:W-:Y:S01]  /*dcf0*/  IABS R33, R158 ;  /* 0x0000009e00217213 */ /* 0x000fe20000000000 */
[----:B------:R-:W-:-:S04]  /*dd00*/  IMAD.HI.U32 R36, R3, R34, RZ ;  /* 0x0000002203247227 */ /* 0x000fc800078e00ff */
[----:B------:R-:W-:Y:S01]  /*dd10*/  IMAD.MOV.U32 R39, RZ, RZ, R32 ;  /* 0x000000ffff277224 */ /* 0x000fe200078e0020 */
[----:B------:R0:W-:Y:S01]  /*dd20*/  STL [R1+0x334], R37 ;  /* 0x0003342501007387 */ /* 0x0001e20000100800 */
[----:B------:R-:W-:Y:S02]  /*dd30*/  IMAD.MOV R36, RZ, RZ, -R36 ;  /* 0x000000ffff247224 */ /* 0x000fe400078e0a24 */
[----:B------:R-:W-:Y:S01]  /*dd40*/  @!P2 IMAD.MOV R39, RZ, RZ, -R39 ;  /* 0x000000ffff27a224 */ /* 0x000fe200078e0a27 */
[----:B------:R-:W-:Y:S01]  /*dd50*/  ISETP.GT.U32.AND P2, PT, R2, R29, PT ;  /* 0x0000001d0200720c */ /* 0x000fe20003f44070 */
[----:B------:R-:W-:Y:S01]  /*dd60*/  IMAD.HI.U32 R35, R3, R33, RZ ;  /* 0x0000002103237227 */ /* 0x000fe200078e00ff */
[----:B0-----:R-:W-:-:S03]  /*dd70*/  IABS R37, R159 ;  /* 0x0000009f00257213 */ /* 0x001fc60000000000 */
[----:B------:R-:W-:Y:S02]  /*dd80*/  IMAD R34, R2, R36, R34 ;  /* 0x0000002402227224 */ /* 0x000fe400078e0222 */
[----:B------:R-:W-:Y:S02]  /*dd90*/  IMAD.MOV R35, RZ, RZ, -R35 ;  /* 0x000000ffff237224 */ /* 0x000fe400078e0a23 */
[----:B------:R-:W-:Y:S02]  /*dda0*/  IMAD.MOV.U32 R32, RZ, RZ, R37 ;  /* 0x000000ffff207224 */ /* 0x000fe400078e0025 */
[--C-:B------:R-:W-:Y:S02]  /*ddb0*/  @!P5 IMAD.IADD R30, R30, 0x1, -R2.reuse ;  /* 0x000000011e1ed824 */ /* 0x100fe400078e0a02 */
[----:B------:R-:W-:Y:S01]  /*ddc0*/  @!P6 IMAD.IADD R31, R31, 0x1, -R2 ;  /* 0x000000011f1fe824 */ /* 0x000fe200078e0a02 */
[C---:B------:R-:W-:Y:S01]  /*ddd0*/  ISETP.GT.U32.AND P6, PT, R2.reuse, R34, PT ;  /* 0x000000220200720c */ /* 0x040fe20003fc4070 */
[----:B------:R-:W-:-:S02]  /*dde0*/  IMAD R33, R2, R35, R33 ;  /* 0x0000002302217224 */ /* 0x000fc400078e0221 */
[----:B------:R-:W-:Y:S01]  /*ddf0*/  IMAD.HI.U32 R35, R3, R32, RZ ;  /* 0x0000002003237227 */ /* 0x000fe200078e00ff */
[----:B------:R-:W-:-:S03]  /*de00*/  ISETP.GT.U32.AND P5, PT, R2, R30, PT ;  /* 0x0000001e0200720c */ /* 0x000fc60003fa4070 */
[----:B------:R-:W-:Y:S02]  /*de10*/  IMAD.MOV R35, RZ, RZ, -R35 ;  /* 0x000000ffff237224 */ /* 0x000fe400078e0a23 */
[----:B------:R-:W-:Y:S01]  /*de20*/  @!P2 IMAD.IADD R29, R29, 0x1, -R2 ;  /* 0x000000011d1da824 */ /* 0x000fe200078e0a02 */
[C---:B------:R-:W-:Y:S01]  /*de30*/  ISETP.GT.U32.AND P2, PT, R2.reuse, R33, PT ;  /* 0x000000210200720c */ /* 0x040fe20003f44070 */
[----:B------:R-:W-:Y:S01]  /*de40*/  IMAD R32, R2, R35, R32 ;  /* 0x0000002302207224 */ /* 0x000fe200078e0220 */
[----:B------:R-:W-:Y:S01]  /*de50*/  ISETP.GE.AND P1, PT, R153, RZ, PT ;  /* 0x000000ff9900720c */ /* 0x000fe20003f26270 */
[--C-:B------:R-:W-:Y:S01]  /*de60*/  @!P6 IMAD.IADD R34, R34, 0x1, -R2.reuse ;  /* 0x000000012222e824 */ /* 0x100fe200078e0a02 */
[----:B------:R-:W-:Y:S02]  /*de70*/  ISETP.GE.AND P0, PT, R154, RZ, PT ;  /* 0x000000ff9a00720c */ /* 0x000fe40003f06270 */
[C---:B------:R-:W-:Y:S02]  /*de80*/  ISETP.GT.U32.AND P3, PT, R2.reuse, R4, PT ;  /* 0x000000040200720c */ /* 0x040fe40003f64070 */
[----:B------:R-:W-:Y:S01]  /*de90*/  ISETP.GT.U32.AND P6, PT, R2, R32, PT ;  /* 0x000000200200720c */ /* 0x000fe20003fc4070 */
[--C-:B------:R-:W-:Y:S01]  /*dea0*/  @!P5 IMAD.IADD R30, R30, 0x1, -R2.reuse ;  /* 0x000000011e1ed824 */ /* 0x100fe200078e0a02 */
[----:B------:R0:W-:Y:S03]  /*deb0*/  STL [R1+0x330], R39 ;  /* 0x0003302701007387 */ /* 0x0001e60000100800 */
[----:B------:R-:W-:Y:S01]  /*dec0*/  @!P2 IMAD.IADD R33, R33, 0x1, -R2 ;  /* 0x000000012121a824 */ /* 0x000fe200078e0a02 */
[----:B------:R-:W-:Y:S01]  /*ded0*/  ISETP.GT.U32.AND P2, PT, R2, R34, PT ;  /* 0x000000220200720c */ /* 0x000fe20003f44070 */
[----:B------:R-:W-:Y:S01]  /*dee0*/  IMAD.MOV.U32 R38, RZ, RZ, R30 ;  /* 0x000000ffff267224 */ /* 0x000fe200078e001e */
[----:B------:R-:W-:Y:S01]  /*def0*/  IABS R30, R161 ;  /* 0x000000a1001e7213 */ /* 0x000fe20000000000 */
[----:B0-----:R-:W-:-:S02]  /*df00*/  IMAD.MOV.U32 R39, RZ, RZ, R31 ;  /* 0x000000ffff277224 */ /* 0x001fc400078e001f */
[----:B------:R-:W-:Y:S02]  /*df10*/  @!P1 IMAD.MOV R38, RZ, RZ, -R38 ;  /* 0x000000ffff269224 */ /* 0x000fe400078e0a26 */
[----:B------:R-:W-:Y:S01]  /*df20*/  @!P0 IMAD.MOV R39, RZ, RZ, -R39 ;  /* 0x000000ffff278224 */ /* 0x000fe200078e0a27 */
[----:B------:R-:W-:Y:S01]  /*df30*/  IABS R35, R162 ;  /* 0x000000a200237213 */ /* 0x000fe20000000000 */
[--C-:B------:R-:W-:Y:S01]  /*df40*/  @!P3 IMAD.IADD R4, R4, 0x1, -R2.reuse ;  /* 0x000000010404b824 */ /* 0x100fe200078e0a02 */
[----:B------:R-:W-:Y:S01]  /*df50*/  ISETP.GE.AND P3, PT, R157, RZ, PT ;  /* 0x000000ff9d00720c */ /* 0x000fe20003f66270 */
[--C-:B------:R-:W-:Y:S02]  /*df60*/  @!P6 IMAD.IADD R32, R32, 0x1, -R2.reuse ;  /* 0x000000012020e824 */ /* 0x100fe400078e0a02 */
[----:B------:R-:W-:Y:S01]  /*df70*/  IMAD.HI.U32 R37, R3, R30, RZ ;  /* 0x0000001e03257227 */ /* 0x000fe200078e00ff */
[----:B------:R-:W-:Y:S02]  /*df80*/  STL [R1+0x32c], R38 ;  /* 0x00032c2601007387 */ /* 0x000fe40000100800 */
[----:B------:R-:W-:Y:S01]  /*df90*/  ISETP.GT.U32.AND P6, PT, R2, R32, PT ;  /* 0x000000200200720c */ /* 0x000fe20003fc4070 */
[----:B------:R-:W-:Y:S01]  /*dfa0*/  IMAD.MOV R37, RZ, RZ, -R37 ;  /* 0x000000ffff257224 */ /* 0x000fe200078e0a25 */
[----:B------:R0:W-:Y:S01]  /*dfb0*/  STL [R1+0x328], R39 ;  /* 0x0003282701007387 */ /* 0x0001e20000100800 */
[----:B------:R-:W-:-:S02]  /*dfc0*/  @!P2 IMAD.IADD R34, R34, 0x1, -R2 ;  /* 0x000000012222a824 */ /* 0x000fc400078e0a02 */
[C---:B------:R-:W-:Y:S01]  /*dfd0*/  IMAD R30, R2.reuse, R37, R30 ;  /* 0x00000025021e7224 */ /* 0x040fe200078e021e */
[----:B------:R-:W-:Y:S01]  /*dfe0*/  ISETP.GT.U32.AND P1, PT, R2, R4, PT ;  /* 0x000000040200720c */ /* 0x000fe20003f24070 */
[----:B------:R-:W-:Y:S02]  /*dff0*/  IMAD.MOV.U32 R37, RZ, RZ, R34 ;  /* 0x000000ffff257224 */ /* 0x000fe400078e0022 */
[----:B0-----:R-:W-:Y:S02]  /*e000*/  IMAD.MOV.U32 R39, RZ, RZ, R29 ;  /* 0x000000ffff277224 */ /* 0x001fe400078e001d */
[----:B------:R-:W-:-:S04]  /*e010*/  IMAD.HI.U32 R29, R3, R35, RZ ;  /* 0x00000023031d7227 */ /* 0x000fc800078e00ff */
[----:B------:R-:W-:Y:S01]  /*e020*/  IMAD.MOV R29, RZ, RZ, -R29 ;  /* 0x000000ffff1d7224 */ /* 0x000fe200078e0a1d */
[----:B------:R-:W-:Y:S01]  /*e030*/  ISETP.GE.AND P5, PT, R155, RZ, PT ;  /* 0x000000ff9b00720c */ /* 0x000fe20003fa6270 */
[----:B------:R-:W-:Y:S01]  /*e040*/  @!P3 IMAD.MOV R37, RZ, RZ, -R37 ;  /* 0x000000ffff25b224 */ /* 0x000fe200078e0a25 */
[----:B------:R-:W-:Y:S01]  /*e050*/  ISETP.GE.AND P4, PT, R156, RZ, PT ;  /* 0x000000ff9c00720c */ /* 0x000fe20003f86270 */
[C---:B------:R-:W-:Y:S01]  /*e060*/  IMAD R29, R2.reuse, R29, R35 ;  /* 0x0000001d021d7224 */ /* 0x040fe200078e0223 */
[----:B------:R-:W-:Y:S02]  /*e070*/  IABS R36, R160 ;  /* 0x000000a000247213 */ /* 0x000fe40000000000 */
[----:B------:R-:W-:Y:S01]  /*e080*/  ISETP.GT.U32.AND P3, PT, R2, R30, PT ;  /* 0x0000001e0200720c */ /* 0x000fe20003f64070 */
[----:B------:R-:W-:Y:S01]  /*e090*/  @!P6 IMAD.IADD R32, R32, 0x1, -R2 ;  /* 0x000000012020e824 */ /* 0x000fe200078e0a02 */
[----:B------:R-:W-:Y:S01]  /*e0a0*/  ISETP.GT.U32.AND P6, PT, R2, R29, PT ;  /* 0x0000001d0200720c */ /* 0x000fe20003fc4070 */
[----:B------:R-:W-:-:S04]  /*e0b0*/  IMAD.HI.U32 R38, R3, R36, RZ ;  /* 0x0000002403267227 */ /* 0x000fc800078e00ff */
[----:B------:R-:W-:Y:S02]  /*e0c0*/  @!P1 IMAD.IADD R4, R4, 0x1, -R2 ;  /* 0x0000000104049824 */ /* 0x000fe400078e0a02 */
[----:B------:R-:W-:Y:S02]  /*e0d0*/  IMAD.MOV R38, RZ, RZ, -R38 ;  /* 0x000000ffff267224 */ /* 0x000fe400078e0a26 */
[----:B------:R-:W-:Y:S01]  /*e0e0*/  @!P5 IMAD.MOV R39, RZ, RZ, -R39 ;  /* 0x000000ffff27d224 */ /* 0x000fe200078e0a27 */
[----:B------:R-:W-:Y:S01]  /*e0f0*/  IABS R35, R164 ;  /* 0x000000a400237213 */ /* 0x000fe20000000000 */
[----:B------:R-:W-:Y:S01]  /*e100*/  IMAD R31, R2, R38, R36 ;  /* 0x00000026021f7224 */ /* 0x000fe200078e0224 */
[----:B------:R-:W-:Y:S01]  /*e110*/  IABS R36, R163 ;  /* 0x000000a300247213 */ /* 0x000fe20000000000 */
[----:B------:R-:W-:Y:S02]  /*e120*/  @!P4 IMAD.MOV R4, RZ, RZ, -R4 ;  /* 0x000000ffff04c224 */ /* 0x000fe400078e0a04 */
[--C-:B------:R-:W-:Y:S01]  /*e130*/  @!P3 IMAD.IADD R30, R30, 0x1, -R2.reuse ;  /* 0x000000011e1eb824 */ /* 0x100fe200078e0a02 */
[----:B------:R-:W-:Y:S01]  /*e140*/  STL [R1+0x324], R39 ;  /* 0x0003242701007387 */ /* 0x000fe20000100800 */
[----:B------:R-:W-:Y:S01]  /*e150*/  @!P6 IMAD.IADD R29, R29, 0x1, -R2 ;  /* 0x000000011d1de824 */ /* 0x000fe200078e0a02 */
[C---:B------:R-:W-:Y:S01]  /*e160*/  ISETP.GT.U32.AND P2, PT, R2.reuse, R31, PT ;  /* 0x0000001f0200720c */ /* 0x040fe20003f44070 */
[----:B------:R-:W-:Y:S01]  /*e170*/  IMAD.HI.U32 R38, R3, R35, RZ ;  /* 0x0000002303267227 */ /* 0x000fe200078e00ff */
[----:B------:R0:W-:Y:S01]  /*e180*/  STL [R1+0x320], R4 ;  /* 0x0003200401007387 */ /* 0x0001e20000100800 */
[----:B------:R-:W-:-:S02]  /*e190*/  ISETP.GT.U32.AND P6, PT, R2, R30, PT ;  /* 0x0000001e0200720c */ /* 0x000fc40003fc4070 */
[----:B------:R-:W-:Y:S01]  /*e1a0*/  ISETP.GT.U32.AND P5, PT, R2, R33, PT ;  /* 0x000000210200720c */ /* 0x000fe20003fa4070 */
[----:B------:R-:W-:Y:S02]  /*e1b0*/  IMAD.MOV R38, RZ, RZ, -R38 ;  /* 0x000000ffff267224 */ /* 0x000fe400078e0a26 */
[----:B0-----:R-:W-:-:S04]  /*e1c0*/  IMAD.HI.U32 R4, R3, R36, RZ ;  /* 0x0000002403047227 */ /* 0x001fc800078e00ff */
[----:B------:R-:W-:Y:S01]  /*e1d0*/  IMAD.MOV R4, RZ, RZ, -R4 ;  /* 0x000000ffff047224 */ /* 0x000fe200078e0a04 */
[----:B------:R-:W-:Y:S01]  /*e1e0*/  ISETP.GE.AND P1, PT, R158, RZ, PT ;  /* 0x000000ff9e00720c */ /* 0x000fe20003f26270 */
[C---:B------:R-:W-:Y:S01]  /*e1f0*/  IMAD R35, R2.reuse, R38, R35 ;  /* 0x0000002602237224 */ /* 0x040fe200078e0223 */
[----:B------:R-:W-:Y:S01]  /*e200*/  ISETP.GE.AND P0, PT, R159, RZ, PT ;  /* 0x000000ff9f00720c */ /* 0x000fe20003f06270 */
[----:B------:R-:W-:Y:S01]  /*e210*/  IMAD R4, R2, R4, R36 ;  /* 0x0000000402047224 */ /* 0x000fe200078e0224 */
[----:B------:R-:W-:Y:S01]  /*e220*/  IABS R36, R165 ;  /* 0x000000a500247213 */ /* 0x000fe20000000000 */
[--C-:B------:R-:W-:Y:S02]  /*e230*/  @!P2 IMAD.IADD R31, R31, 0x1, -R2.reuse ;  /* 0x000000011f1fa824 */ /* 0x100fe400078e0a02 */
[--C-:B------:R-:W-:Y:S01]  /*e240*/  @!P6 IMAD.IADD R30, R30, 0x1, -R2.reuse ;  /* 0x000000011e1ee824 */ /* 0x100fe200078e0a02 */
[----:B------:R-:W-:Y:S01]  /*e250*/  ISETP.GT.U32.AND P6, PT, R2, R35, PT ;  /* 0x000000230200720c */ /* 0x000fe20003fc4070 */
[----:B------:R-:W-:-:S02]  /*e260*/  @!P5 IMAD.IADD R33, R33, 0x1, -R2 ;  /* 0x000000012121d824 */ /* 0x000fc400078e0a02 */
[----:B------:R-:W-:Y:S01]  /*e270*/  IMAD.HI.U32 R38, R3, R36, RZ ;  /* 0x0000002403267227 */ /* 0x000fe200078e00ff */
[----:B------:R-:W-:-:S03]  /*e280*/  ISETP.GT.U32.AND P3, PT, R2, R31, PT ;  /* 0x0000001f0200720c */ /* 0x000fc60003f64070 */
[----:B------:R-:W-:Y:S02]  /*e290*/  IMAD.MOV.U32 R39, RZ, RZ, R33 ;  /* 0x000000ffff277224 */ /* 0x000fe400078e0021 */
[----:B------:R-:W-:Y:S02]  /*e2a0*/  IMAD.MOV R38, RZ, RZ, -R38 ;  /* 0x000000ffff267224 */ /* 0x000fe400078e0a26 */
[----:B------:R-:W-:Y:S01]  /*e2b0*/  @!P1 IMAD.MOV R39, RZ, RZ, -R39 ;  /* 0x000000ffff279224 */ /* 0x000fe200078e0a27 */
[----:B------:R-:W-:Y:S01]  /*e2c0*/  IABS R34, R167 ;  /* 0x000000a700227213 */ /* 0x000fe20000000000 */
[----:B------:R-:W-:Y:S01]  /*e2d0*/  @!P0 IMAD.MOV R32, RZ, RZ, -R32 ;  /* 0x000000ffff208224 */ /* 0x000fe200078e0a20 */
[C---:B------:R-:W-:Y:S01]  /*e2e0*/  ISETP.GT.U32.AND P1, PT, R2.reuse, R29, PT ;  /* 0x0000001d0200720c */ /* 0x040fe20003f24070 */
[C---:B------:R-:W-:Y:S01]  /*e2f0*/  IMAD R36, R2.reuse, R38, R36 ;  /* 0x0000002602247224 */ /* 0x040fe200078e0224 */
[----:B------:R-:W-:Y:S01]  /*e300*/  ISETP.GT.U32.AND P0, PT, R2, R4, PT ;  /* 0x000000040200720c */ /* 0x000fe20003f04070 */
[----:B------:R0:W-:Y:S01]  /*e310*/  STL [R1+0x318], R37 ;  /* 0x0003182501007387 */ /* 0x0001e20000100800 */
[----:B------:R-:W-:Y:S01]  /*e320*/  ISETP.GE.AND P4, PT, R160, RZ, PT ;  /* 0x000000ffa000720c */ /* 0x000fe20003f86270 */
[----:B------:R-:W-:Y:S01]  /*e330*/  @!P6 IMAD.IADD R35, R35, 0x1, -R2 ;  /* 0x000000012323e824 */ /* 0x000fe200078e0a02 */
[----:B------:R-:W-:Y:S01]  /*e340*/  ISETP.GE.AND P5, PT, R161, RZ, PT ;  /* 0x000000ffa100720c */ /* 0x000fe20003fa6270 */
[----:B------:R-:W-:Y:S01]  /*e350*/  STL [R1+0x310], R39 ;  /* 0x0003102701007387 */ /* 0x000fe20000100800 */
[----:B------:R-:W-:-:S02]  /*e360*/  ISETP.GE.AND P2, PT, R162, RZ, PT ;  /* 0x000000ffa200720c */ /* 0x000fc40003f46270 */
[----:B------:R-:W-:Y:S01]  /*e370*/  ISETP.GT.U32.AND P6, PT, R2, R36, PT ;  /* 0x000000240200720c */ /* 0x000fe20003fc4070 */
[----:B------:R1:W-:Y:S01]  /*e380*/  STL [R1+0x30c], R32 ;  /* 0x00030c2001007387 */ /* 0x0003e20000100800 */
[----:B------:R-:W-:Y:S01]  /*e390*/  @!P3 IMAD.IADD R31, R31, 0x1, -R2 ;  /* 0x000000011f1fb824 */ /* 0x000fe200078e0a02 */
[----:B0-----:R-:W-:Y:S01]  /*e3a0*/  IABS R37, R166 ;  /* 0x000000a600257213 */ /* 0x001fe20000000000 */
[----:B-1----:R-:W-:Y:S02]  /*e3b0*/  IMAD.MOV.U32 R32, RZ, RZ, R34 ;  /* 0x000000ffff207224 */ /* 0x002fe400078e0022 */
[----:B------:R-:W-:Y:S02]  /*e3c0*/  IMAD.MOV.U32 R40, RZ, RZ, R31 ;  /* 0x000000ffff287224 */ /* 0x000fe400078e001f */
[----:B------:R-:W-:-:S04]  /*e3d0*/  IMAD.HI.U32 R34, R3, R32, RZ ;  /* 0x0000002003227227 */ /* 0x000fc800078e00ff */
[----:B------:R-:W-:Y:S02]  /*e3e0*/  IMAD.MOV.U32 R39, RZ, RZ, R30 ;  /* 0x000000ffff277224 */ /* 0x000fe400078e001e */
[----:B------:R-:W-:Y:S02]  /*e3f0*/  @!P1 IMAD.IADD R29, R29, 0x1, -R2 ;  /* 0x000000011d1d9824 */ /* 0x000fe400078e0a02 */
[----:B------:R-:W-:Y:S02]  /*e400*/  IMAD.MOV R34, RZ, RZ, -R34 ;  /* 0x000000ffff227224 */ /* 0x000fe400078e0a22 */
[----:B------:R-:W-:Y:S02]  /*e410*/  @!P0 IMAD.IADD R4, R4, 0x1, -R2 ;  /* 0x0000000104048824 */ /* 0x000fe400078e0a02 */
[----:B------:R-:W-:Y:S02]  /*e420*/  @!P4 IMAD.MOV R40, RZ, RZ, -R40 ;  /* 0x000000ffff28c224 */ /* 0x000fe400078e0a28 */
[----:B------:R-:W-:-:S02]  /*e430*/  IMAD.MOV.U32 R33, RZ, RZ, R37 ;  /* 0x000000ffff217224 */ /* 0x000fc400078e0025 */
[----:B------:R-:W-:Y:S02]  /*e440*/  @!P5 IMAD.MOV R39, RZ, RZ, -R39 ;  /* 0x000000ffff27d224 */ /* 0x000fe400078e0a27 */
[----:B------:R-:W-:Y:S01]  /*e450*/  IMAD R30, R2, R34, R32 ;  /* 0x00000022021e7224 */ /* 0x000fe200078e0220 */
[----:B------:R-:W-:Y:S01]  /*e460*/  IABS R34, R168 ;  /* 0x000000a800227213 */ /* 0x000fe20000000000 */
[----:B------:R-:W-:Y:S02]  /*e470*/  @!P2 IMAD.MOV R29, RZ, RZ, -R29 ;  /* 0x000000ffff1da224 */ /* 0x000fe400078e0a1d */
[----:B------:R-:W-:Y:S01]  /*e480*/  @!P6 IMAD.IADD R36, R36, 0x1, -R2 ;  /* 0x000000012424e824 */ /* 0x000fe200078e0a02 */
[C---:B------:R-:W-:Y:S01]  /*e490*/  ISETP.GT.U32.AND P4, PT, R2.reuse, R4, PT ;  /* 0x000000040200720c */ /* 0x040fe20003f84070 */
[----:B------:R-:W-:Y:S01]  /*e4a0*/  IMAD.HI.U32 R37, R3, R33, RZ ;  /* 0x0000002103257227 */ /* 0x000fe200078e00ff */
[----:B------:R-:W-:Y:S02]  /*e4b0*/  STL [R1+0x308], R40 ;  /* 0x0003082801007387 */ /* 0x000fe40000100800 */
[----:B------:R-:W-:-:S02]  /*e4c0*/  ISETP.GT.U32.AND P6, PT, R2, R36, PT ;  /* 0x000000240200720c */ /* 0x000fc40003fc4070 */
[----:B------:R-:W-:Y:S01]  /*e4d0*/  STL [R1+0x300], R39 ;  /* 0x0003002701007387 */ /* 0x000fe20000100800 */
[----:B------:R-:W-:-:S03]  /*e4e0*/  IMAD.MOV R37, RZ, RZ, -R37 ;  /* 0x000000ffff257224 */ /* 0x000fc600078e0a25 */
[----:B------:R0:W-:Y:S01]  /*e4f0*/  STL [R1+0x2fc], R29 ;  /* 0x0002fc1d01007387 */ /* 0x0001e20000100800 */
[----:B------:R-:W-:Y:S02]  /*e500*/  IMAD R33, R2, R37, R33 ;  /* 0x0000002502217224 */ /* 0x000fe400078e0221 */
[----:B0-----:R-:W-:-:S04]  /*e510*/  IMAD.HI.U32 R29, R3, R34, RZ ;  /* 0x00000022031d7227 */ /* 0x001fc800078e00ff */
[----:B------:R-:W-:Y:S01]  /*e520*/  IMAD.MOV R29, RZ, RZ, -R29 ;  /* 0x000000ffff1d7224 */ /* 0x000fe200078e0a1d */
[----:B------:R-:W-:Y:S01]  /*e530*/  IABS R37, R170 ;  /* 0x000000aa00257213 */ /* 0x000fe20000000000 */
[----:B------:R-:W-:Y:S02]  /*e540*/  @!P4 IMAD.IADD R4, R4, 0x1, -R2 ;  /* 0x000000010404c824 */ /* 0x000fe400078e0a02 */
[C---:B------:R-:W-:Y:S01]  /*e550*/  IMAD R34, R2.reuse, R29, R34 ;  /* 0x0000001d02227224 */ /* 0x040fe200078e0222 */
[----:B------:R-:W-:Y:S01]  /*e560*/  ISETP.GT.U32.AND P2, PT, R2, R33, PT ;  /* 0x000000210200720c */ /* 0x000fe20003f44070 */
[----:B------:R-:W-:Y:S01]  /*e570*/  @!P6 IMAD.IADD R36, R36, 0x1, -R2 ;  /* 0x000000012424e824 */ /* 0x000fe200078e0a02 */
[C---:B------:R-:W-:Y:S01]  /*e580*/  ISETP.GT.U32.AND P4, PT, R2.reuse, R30, PT ;  /* 0x0000001e0200720c */ /* 0x040fe20003f84070 */
[----:B------:R-:W-:Y:S01]  /*e590*/  IMAD.MOV.U32 R38, RZ, RZ, R4 ;  /* 0x000000ffff267224 */ /* 0x000fe200078e0004 */
[----:B------:R-:W-:Y:S01]  /*e5a0*/  ISETP.GT.U32.AND P6, PT, R2, R34, PT ;  /* 0x000000220200720c */ /* 0x000fe20003fc4070 */
[----:B------:R-:W-:Y:S01]  /*e5b0*/  IMAD.HI.U32 R4, R3, R37, RZ ;  /* 0x0000002503047227 */ /* 0x000fe200078e00ff */
[----:B------:R-:W-:-:S02]  /*e5c0*/  ISETP.GE.AND P3, PT, R163, RZ, PT ;  /* 0x000000ffa300720c */ /* 0x000fc40003f66270 */
[----:B------:R-:W-:Y:S01]  /*e5d0*/  IABS R31, R169 ;  /* 0x000000a9001f7213 */ /* 0x000fe20000000000 */
[----:B------:R-:W-:Y:S01]  /*e5e0*/  IMAD.MOV R4, RZ, RZ, -R4 ;  /* 0x000000ffff047224 */ /* 0x000fe200078e0a04 */
[----:B------:R-:W-:-:S03]  /*e5f0*/  ISETP.GT.U32.AND P5, PT, R2, R35, PT ;  /* 0x000000230200720c */ /* 0x000fc60003fa4070 */
[----:B------:R-:W-:Y:S02]  /*e600*/  IMAD R4, R2, R4, R37 ;  /* 0x0000000402047224 */ /* 0x000fe400078e0225 */
[----:B------:R-:W-:-:S04]  /*e610*/  IMAD.HI.U32 R32, R3, R31, RZ ;  /* 0x0000001f03207227 */ /* 0x000fc800078e00ff */
[--C-:B------:R-:W-:Y:S02]  /*e620*/  @!P2 IMAD.IADD R33, R33, 0x1, -R2.reuse ;  /* 0x000000012121a824 */ /* 0x100fe400078e0a02 */
[--C-:B------:R-:W-:Y:S02]  /*e630*/  @!P4 IMAD.IADD R30, R30, 0x1, -R2.reuse ;  /* 0x000000011e1ec824 */ /* 0x100fe400078e0a02 */
[----:B------:R-:W-:Y:S01]  /*e640*/  @!P6 IMAD.IADD R34, R34, 0x1, -R2 ;  /* 0x000000012222e824 */ /* 0x000fe200078e0a02 */
[C---:B------:R-:W-:Y:S01]  /*e650*/  ISETP.GT.U32.AND P6, PT, R2.reuse, R4, PT ;  /* 0x000000040200720c */ /* 0x040fe20003fc4070 */
[----:B------:R-:W-:Y:S01]  /*e660*/  IMAD.MOV R32, RZ, RZ, -R32 ;  /* 0x000000ffff207224 */ /* 0x000fe200078e0a20 */
[C---:B------:R-:W-:Y:S01]  /*e670*/  ISETP.GT.U32.AND P2, PT, R2.reuse, R33, PT ;  /* 0x000000210200720c */ /* 0x040fe20003f44070 */
[----:B------:R-:W-:Y:S01]  /*e680*/  @!P3 IMAD.MOV R38, RZ, RZ, -R38 ;  /* 0x000000ffff26b224 */ /* 0x000fe200078e0a26 */
[C---:B------:R-:W-:Y:S01]  /*e690*/  ISETP.GT.U32.AND P3, PT, R2.reuse, R30, PT ;  /* 0x0000001e0200720c */ /* 0x040fe20003f64070 */
[----:B------:R-:W-:Y:S01]  /*e6a0*/  IMAD R31, R2, R32, R31 ;  /* 0x00000020021f7224 */ /* 0x000fe200078e021f */
[----:B------:R-:W-:Y:S01]  /*e6b0*/  ISETP.GE.AND P1, PT, R164, RZ, PT ;  /* 0x000000ffa400720c */ /* 0x000fe20003f26270 */
[----:B------:R-:W-:Y:S01]  /*e6c0*/  @!P5 IMAD.IADD R35, R35, 0x1, -R2 ;  /* 0x000000012323d824 */ /* 0x000fe200078e0a02 */
[----:B------:R-:W-:-:S02]  /*e6d0*/  IABS R32, R171 ;  /* 0x000000ab00207213 */ /* 0x000fc40000000000 */
[----:B------:R-:W-:Y:S02]  /*e6e0*/  ISETP.GE.AND P0, PT, R165, RZ, PT ;  /* 0x000000ffa500720c */ /* 0x000fe40003f06270 */
[----:B------:R-:W-:Y:S02]  /*e6f0*/  ISETP.GE.AND P5, PT, R166, RZ, PT ;  /* 0x000000ffa600720c */ /* 0x000fe40003fa6270 */
[----:B------:R-:W-:Y:S01]  /*e700*/  ISETP.GE.AND P4, PT, R167, RZ, PT ;  /* 0x000000ffa700720c */ /* 0x000fe20003f86270 */
[----:B------:R-:W-:Y:S01]  /*e710*/  IMAD.HI.U32 R39, R3, R32, RZ ;  /* 0x0000002003277227 */ /* 0x000fe200078e00ff */
[----:B------:R0:W-:Y:S03]  /*e720*/  STL [R1+0x2e0], R38 ;  /* 0x0002e02601007387 */ /* 0x0001e60000100800 */
[--C-:B------:R-:W-:Y:S02]  /*e730*/  @!P6 IMAD.IADD R4, R4, 0x1, -R2.reuse ;  /* 0x000000010404e824 */ /* 0x100fe400078e0a02 */
[----:B------:R-:W-:Y:S01]  /*e740*/  @!P2 IMAD.IADD R33, R33, 0x1, -R2 ;  /* 0x000000012121a824 */ /* 0x000fe200078e0a02 */
[----:B------:R-:W-:Y:S01]  /*e750*/  ISETP.GT.U32.AND P2, PT, R2, R31, PT ;  /* 0x0000001f0200720c */ /* 0x000fe20003f44070 */
[----:B------:R-:W-:-:S02]  /*e760*/  IMAD.MOV R39, RZ, RZ, -R39 ;  /* 0x000000ffff277224 */ /* 0x000fc400078e0a27 */
[----:B------:R-:W-:Y:S01]  /*e770*/  IMAD.MOV.U32 R41, RZ, RZ, R35 ;  /* 0x000000ffff297224 */ /* 0x000fe200078e0023 */
[----:B0-----:R-:W-:Y:S01]  /*e780*/  IABS R38, R173 ;  /* 0x000000ad00267213 */ /* 0x001fe20000000000 */
[----:B------:R-:W-:Y:S01]  /*e790*/  IMAD.MOV.U32 R40, RZ, RZ, R36 ;  /* 0x000000ffff287224 */ /* 0x000fe200078e0024 */
[----:B------:R-:W-:Y:S01]  /*e7a0*/  ISETP.GT.U32.AND P6, PT, R2, R4, PT ;  /* 0x000000040200720c */ /* 0x000fe20003fc4070 */
[----:B------:R-:W-:Y:S02]  /*e7b0*/  @!P3 IMAD.IADD R30, R30, 0x1, -R2 ;  /* 0x000000011e1eb824 */ /* 0x000fe400078e0a02 */
[C---:B------:R-:W-:Y:S02]  /*e7c0*/  IMAD R32, R2.reuse, R39, R32 ;  /* 0x0000002702207224 */ /* 0x040fe400078e0220 */
[----:B------:R-:W-:Y:S01]  /*e7d0*/  @!P1 IMAD.MOV R41, RZ, RZ, -R41 ;  /* 0x000000ffff299224 */ /* 0x000fe200078e0a29 */
[----:B------:R-:W-:Y:S01]  /*e7e0*/  ISETP.GT.U32.AND P1, PT, R2, R34, PT ;  /* 0x000000220200720c */ /* 0x000fe20003f24070 */
[----:B------:R-:W-:Y:S01]  /*e7f0*/  IMAD.HI.U32 R35, R3, R38, RZ ;  /* 0x0000002603237227 */ /* 0x000fe200078e00ff */
[----:B------:R-:W-:-:S03]  /*e800*/  IABS R29, R172 ;  /* 0x000000ac001d7213 */ /* 0x000fc60000000000 */
[----:B------:R-:W-:Y:S02]  /*e810*/  @!P0 IMAD.MOV R40, RZ, RZ, -R40 ;  /* 0x000000ffff288224 */ /* 0x000fe400078e0a28 */
[----:B------:R-:W-:Y:S02]  /*e820*/  @!P5 IMAD.MOV R33, RZ, RZ, -R33 ;  /* 0x000000ffff21d224 */ /* 0x000fe400078e0a21 */
[----:B------:R-:W-:Y:S01]  /*e830*/  @!P4 IMAD.MOV R30, RZ, RZ, -R30 ;  /* 0x000000ffff1ec224 */ /* 0x000fe200078e0a1e */
[----:B------:R-:W-:Y:S01]  /*e840*/  STL [R1+0x2dc], R41 ;  /* 0x0002dc2901007387 */ /* 0x000fe20000100800 */
[----:B------:R-:W-:Y:S01]  /*e850*/  IMAD.MOV R35, RZ, RZ, -R35 ;  /* 0x000000ffff237224 */ /* 0x000fe200078e0a23 */
[----:B------:R-:W-:Y:S01]  /*e860*/  ISETP.GT.U32.AND P5, PT, R2, R32, PT ;  /* 0x000000200200720c */ /* 0x000fe20003fa4070 */
[----:B------:R-:W-:Y:S01]  /*e870*/  IMAD.HI.U32 R37, R3, R29, RZ ;  /* 0x0000001d03257227 */ /* 0x000fe200078e00ff */
[----:B------:R-:W-:Y:S01]  /*e880*/  STL [R1+0x2d8], R40 ;  /* 0x0002d82801007387 */ /* 0x000fe20000100800 */
[----:B------:R-:W-:-:S03]  /*e890*/  ISETP.GE.AND P3, PT, R168, RZ, PT ;  /* 0x000000ffa800720c */ /* 0x000fc60003f66270 */
[----:B------:R-:W-:Y:S01]  /*e8a0*/  STL [R1+0x2d0], R33 ;  /* 0x0002d02101007387 */ /* 0x000fe20000100800 */
[----:B------:R-:W-:-:S03]  /*e8b0*/  @!P2 IMAD.IADD R31, R31, 0x1, -R2 ;  /* 0x000000011f1fa824 */ /* 0x000fc600078e0a02 */
[----:B------:R0:W-:Y:S01]  /*e8c0*/  STL [R1+0x2cc], R30 ;  /* 0x0002cc1e01007387 */ /* 0x0001e20000100800 */
[----:B------:R-:W-:Y:S02]  /*e8d0*/  IMAD.MOV R37, RZ, RZ, -R37 ;  /* 0x000000ffff257224 */ /* 0x000fe400078e0a25 */
[--C-:B------:R-:W-:Y:S01]  /*e8e0*/  @!P6 IMAD.IADD R4, R4, 0x1, -R2.reuse ;  /* 0x000000010404e824 */ /* 0x100fe200078e0a02 */
[----:B------:R-:W-:Y:S01]  /*e8f0*/  ISETP.GT.U32.AND P0, PT, R2, R31, PT ;  /* 0x0000001f0200720c */ /* 0x000fe20003f04070 */
[----:B------:R-:W-:Y:S02]  /*e900*/  @!P1 IMAD.IADD R34, R34, 0x1, -R2 ;  /* 0x0000000122229824 */ /* 0x000fe400078e0a02 */
[C---:B0-----:R-:W-:Y:S02]  /*e910*/  IMAD R30, R2.reuse, R35, R38 ;  /* 0x00000023021e7224 */ /* 0x041fe400078e0226 */
[----:B------:R-:W-:-:S03]  /*e920*/  IMAD R29, R2, R37, R29 ;  /* 0x00000025021d7224 */ /* 0x000fc600078e021d */
[----:B------:R-:W-:Y:S01]  /*e930*/  ISETP.GT.U32.AND P6, PT, R2, R30, PT ;  /* 0x0000001e0200720c */ /* 0x000fe20003fc4070 */
[----:B------:R-:W-:Y:S01]  /*e940*/  IMAD.MOV.U32 R36, RZ, RZ, R34 ;  /* 0x000000ffff247224 */ /* 0x000fe200078e0022 */
[----:B------:R-:W-:Y:S01]  /*e950*/  IABS R37, R174 ;  /* 0x000000ae00257213 */ /* 0x000fe20000000000 */
[----:B------:R-:W-:Y:S01]  /*e960*/  @!P5 IMAD.IADD R32, R32, 0x1, -R2 ;  /* 0x000000012020d824 */ /* 0x000fe200078e0a02 */
[C---:B------:R-:W-:Y:S01]  /*e970*/  ISETP.GT.U32.AND P1, PT, R2.reuse, R29, PT ;  /* 0x0000001d0200720c */ /* 0x040fe20003f24070 */
[----:B------:R-:W-:Y:S01]  /*e980*/  @!P3 IMAD.MOV R36, RZ, RZ, -R36 ;  /* 0x000000ffff24b224 */ /* 0x000fe200078e0a24 */
[----:B------:R-:W-:Y:S01]  /*e990*/  ISETP.GE.AND P2, PT, R169, RZ, PT ;  /* 0x000000ffa900720c */ /* 0x000fe20003f46270 */
[----:B------:R-:W-:Y:S01]  /*e9a0*/  IMAD.HI.U32 R33, R3, R37, RZ ;  /* 0x0000002503217227 */ /* 0x000fe200078e00ff */
[----:B------:R-:W-:Y:S02]  /*e9b0*/  ISETP.GT.U32.AND P3, PT, R2, R32, PT ;  /* 0x000000200200720c */ /* 0x000fe40003f64070 */
[----:B------:R-:W-:Y:S01]  /*e9c0*/  IABS R34, R175 ;  /* 0x000000af00227213 */ /* 0x000fe20000000000 */
[----:B------:R-:W-:-:S02]  /*e9d0*/  @!P0 IMAD.IADD R31, R31, 0x1, -R2 ;  /* 0x000000011f1f8824 */ /* 0x000fc400078e0a02 */
[--C-:B------:R-:W-:Y:S01]  /*e9e0*/  @!P6 IMAD.IADD R30, R30, 0x1, -R2.reuse ;  /* 0x000000011e1ee824 */ /* 0x100fe200078e0a02 */
[----:B------:R-:W-:Y:S01]  /*e9f0*/  ISETP.GE.AND P4, PT, R170, RZ, PT ;  /* 0x000000ffaa00720c */ /* 0x000fe20003f86270 */
[----:B------:R-:W-:Y:S01]  /*ea00*/  IMAD.MOV R33, RZ, RZ, -R33 ;  /* 0x000000ffff217224 */ /* 0x000fe200078e0a21 */
[----:B------:R0:W-:Y:S01]  /*ea10*/  STL [R1+0x2c8], R36 ;  /* 0x0002c82401007387 */ /* 0x0001e20000100800 */
[--C-:B------:R-:W-:Y:S01]  /*ea20*/  @!P1 IMAD.IADD R29, R29, 0x1, -R2.reuse ;  /* 0x000000011d1d9824 */ /* 0x100fe200078e0a02 */
[C---:B------:R-:W-:Y:S01]  /*ea30*/  ISETP.GT.U32.AND P6, PT, R2.reuse, R30, PT ;  /* 0x0000001e0200720c */ /* 0x040fe20003fc4070 */
[----:B------:R-:W-:Y:S02]  /*ea40*/  IMAD R33, R2, R33, R37 ;  /* 0x0000002102217224 */ /* 0x000fe400078e0225 */
[----:B------:R-:W-:Y:S02]  /*ea50*/  @!P3 IMAD.IADD R32, R32, 0x1, -R2 ;  /* 0x000000012020b824 */ /* 0x000fe400078e0a02 */
[----:B0-----:R-:W-:-:S02]  /*ea60*/  IMAD.MOV.U32 R36, RZ, RZ, R31 ;  /* 0x000000ffff247224 */ /* 0x001fc400078e001f */
[----:B------:R-:W-:Y:S01]  /*ea70*/  IMAD.HI.U32 R31, R3, R34, RZ ;  /* 0x00000022031f7227 */ /* 0x000fe200078e00ff */
[----:B------:R-:W-:-:S03]  /*ea80*/  ISETP.GT.U32.AND P3, PT, R2, R33, PT ;  /* 0x000000210200720c */ /* 0x000fc60003f64070 */
[----:B------:R-:W-:Y:S01]  /*ea90*/  @!P2 IMAD.MOV R36, RZ, RZ, -R36 ;  /* 0x000000ffff24a224 */ /* 0x000fe200078e0a24 */
[C---:B------:R-:W-:Y:S01]  /*eaa0*/  ISETP.GT.U32.AND P2, PT, R2.reuse, R29, PT ;  /* 0x0000001d0200720c */ /* 0x040fe20003f44070 */
[----:B------:R-:W-:Y:S01]  /*eab0*/  IMAD.MOV R31, RZ, RZ, -R31 ;  /* 0x000000ffff1f7224 */ /* 0x000fe200078e0a1f */
[----:B------:R-:W-:Y:S01]  /*eac0*/  IABS R35, R176 ;  /* 0x000000b000237213 */ /* 0x000fe20000000000 */
[----:B------:R-:W-:Y:S02]  /*ead0*/  @!P4 IMAD.MOV R4, RZ, RZ, -R4 ;  /* 0x000000ffff04c224 */ /* 0x000fe400078e0a04 */
[----:B------:R-:W-:Y:S01]  /*eae0*/  IMAD R31, R2, R31, R34 ;  /* 0x0000001f021f7224 */ /* 0x000fe200078e0222 */
[----:B------:R-:W-:Y:S01]  /*eaf0*/  ISETP.GE.AND P0, PT, R171, RZ, PT ;  /* 0x000000ffab00720c */ /* 0x000fe20003f06270 */
[----:B------:R-:W-:Y:S01]  /*eb00*/  @!P6 IMAD.IADD R30, R30, 0x1, -R2 ;  /* 0x000000011e1ee824 */ /* 0x000fe200078e0a02 */
[----:B------:R-:W-:Y:S01]  /*eb10*/  ISETP.GE.AND P5, PT, R172, RZ, PT ;  /* 0x000000ffac00720c */ /* 0x000fe20003fa6270 */
[----:B------:R-:W-:Y:S01]  /*eb20*/  STL [R1+0x2c4], R36 ;  /* 0x0002c42401007387 */ /* 0x000fe20000100800 */
[----:B------:R-:W-:-:S03]  /*eb30*/  ISETP.GT.U32.AND P6, PT, R2, R31, PT ;  /* 0x0000001f0200720c */ /* 0x000fc60003fc4070 */
[----:B------:R0:W-:Y:S01]  /*eb40*/  STL [R1+0x2c0], R4 ;  /* 0x0002c00401007387 */ /* 0x0001e20000100800 */
[--C-:B------:R-:W-:Y:S01]  /*eb50*/  @!P3 IMAD.IADD R33, R33, 0x1, -R2.reuse ;  /* 0x000000012121b824 */ /* 0x100fe200078e0a02 */
[----:B------:R-:W-:Y:S01]  /*eb60*/  ISETP.GE.AND P3, PT, R177, RZ, PT ;  /* 0x000000ffb100720c */ /* 0x000fe20003f66270 */
[----:B------:R-:W-:Y:S01]  /*eb70*/  @!P2 IMAD.IADD R29, R29, 0x1, -R2 ;  /* 0x000000011d1da824 */ /* 0x000fe200078e0a02 */
[----:B------:R-:W-:Y:S01]  /*eb80*/  IABS R177, R177 ;  /* 0x000000b100b17213 */ /* 0x000fe20000000000 */
[----:B0-----:R-:W-:-:S04]  /*eb90*/  IMAD.HI.U32 R4, R3, R35, RZ ;  /* 0x0000002303047227 */ /* 0x001fc800078e00ff */
[----:B------:R-:W-:Y:S02]  /*eba0*/  IMAD.MOV R4, RZ, RZ, -R4 ;  /* 0x000000ffff047224 */ /* 0x000fe400078e0a04 */
[----:B------:R-:W-:Y:S01]  /*ebb0*/  IMAD.MOV.U32 R36, RZ, RZ, R32 ;  /* 0x000000ffff247224 */ /* 0x000fe200078e0020 */
[----:B------:R-:W-:Y:S01]  /*ebc0*/  ISETP.GE.AND P1, PT, R173, RZ, PT ;  /* 0x000000ffad00720c */ /* 0x000fe20003f26270 */
[----:B------:R-:W-:Y:S02]  /*ebd0*/  IMAD.MOV.U32 R38, RZ, RZ, R29 ;  /* 0x000000ffff267224 */ /* 0x000fe400078e001d */
[----:B------:R-:W-:Y:S02]  /*ebe0*/  IMAD R34, R2, R4, R35 ;  /* 0x0000000402227224 */ /* 0x000fe400078e0223 */
[----:B------:R-:W-:Y:S02]  /*ebf0*/  IMAD.MOV.U32 R35, RZ, RZ, R177 ;  /* 0x000000ffff237224 */ /* 0x000fe400078e00b1 */
[----:B------:R-:W-:Y:S01]  /*ec00*/  @!P0 IMAD.MOV R36, RZ, RZ, -R36 ;  /* 0x000000ffff248224 */ /* 0x000fe200078e0a24 */
[----:B------:R-:W-:Y:S01]  /*ec10*/  IABS R4, R178 ;  /* 0x000000b200047213 */ /* 0x000fe20000000000 */
[----:B------:R-:W-:-:S02]  /*ec20*/  @!P6 IMAD.IADD R31, R31, 0x1, -R2 ;  /* 0x000000011f1fe824 */ /* 0x000fc400078e0a02 */
[----:B------:R-:W-:Y:S01]  /*ec30*/  @!P5 IMAD.MOV R38, RZ, RZ, -R38 ;  /* 0x000000ffff26d224 */ /* 0x000fe200078e0a26 */
[C---:B------:R-:W-:Y:S01]  /*ec40*/  ISETP.GT.U32.AND P5, PT, R2.reuse, R33, PT ;  /* 0x000000210200720c */ /* 0x040fe20003fa4070 */
[C---:B------:R-:W-:Y:S01]  /*ec50*/  IMAD.HI.U32 R37, R3.reuse, R35, RZ ;  /* 0x0000002303257227 */ /* 0x040fe200078e00ff */
[----:B------:R-:W-:Y:S01]  /*ec60*/  STL [R1+0x2bc], R36 ;  /* 0x0002bc2401007387 */ /* 0x000fe20000100800 */
[----:B------:R-:W-:Y:S02]  /*ec70*/  ISETP.GT.U32.AND P6, PT, R2, R31, PT ;  /* 0x0000001f0200720c */ /* 0x000fe40003fc4070 */
[----:B------:R-:W-:Y:S01]  /*ec80*/  IMAD.HI.U32 R29, R3, R4, RZ ;  /* 0x00000004031d7227 */ /* 0x000fe200078e00ff */
[----:B------:R0:W-:Y:S03]  /*ec90*/  STL [R1+0x2b0], R38 ;  /* 0x0002b02601007387 */ /* 0x0001e60000100800 */
[----:B------:R-:W-:-:S02]  /*eca0*/  IMAD.MOV R37, RZ, RZ, -R37 ;  /* 0x000000ffff257224 */ /* 0x000fc400078e0a25 */
[----:B------:R-:W-:Y:S02]  /*ecb0*/  IMAD.MOV R29, RZ, RZ, -R29 ;  /* 0x000000ffff1d7224 */ /* 0x000fe400078e0a1d */
[----:B0-----:R-:W-:Y:S02]  /*ecc0*/  IMAD.MOV.U32 R38, RZ, RZ, R30 ;  /* 0x000000ffff267224 */ /* 0x001fe400078e001e */
[C---:B------:R-:W-:Y:S02]  /*ecd0*/  IMAD R35, R2.reuse, R37, R35 ;  /* 0x0000002502237224 */ /* 0x040fe400078e0223 */
[----:B------:R-:W-:Y:S01]  /*ece0*/  @!P1 IMAD.MOV R38, RZ, RZ, -R38 ;  /* 0x000000ffff269224 */ /* 0x000fe200078e0a26 */
[C---:B------:R-:W-:Y:S01]  /*ecf0*/  ISETP.GT.U32.AND P1, PT, R2.reuse, R34, PT ;  /* 0x000000220200720c */ /* 0x040fe20003f24070 */
[C---:B------:R-:W-:Y:S02]  /*ed00*/  IMAD R4, R2.reuse, R29, R4 ;  /* 0x0000001d02047224 */ /* 0x040fe400078e0204 */
[--C-:B------:R-:W-:Y:S01]  /*ed10*/  @!P5 IMAD.IADD R33, R33, 0x1, -R2.reuse ;  /* 0x000000012121d824 */ /* 0x100fe200078e0a02 */
[C---:B------:R-:W-:Y:S01]  /*ed20*/  ISETP.GT.U32.AND P5, PT, R2.reuse, R35, PT ;  /* 0x000000230200720c */ /* 0x040fe20003fa4070 */
[----:B------:R-:W-:Y:S01]  /*ed30*/  @!P6 IMAD.IADD R31, R31, 0x1, -R2 ;  /* 0x000000011f1fe824 */ /* 0x000fe200078e0a02 */
[----:B------:R-:W-:-:S02]  /*ed40*/  ISETP.GT.U32.AND P6, PT, R2, R4, PT ;  /* 0x000000040200720c */ /* 0x000fc40003fc4070 */
[----:B------:R-:W-:Y:S02]  /*ed50*/  IABS R32, R179 ;  /* 0x000000b300207213 */ /* 0x000fe40000000000 */
[----:B------:R-:W-:Y:S02]  /*ed60*/  IABS R36, R180 ;  /* 0x000000b400247213 */ /* 0x000fe40000000000 */
[----:B------:R-:W-:Y:S01]  /*ed70*/  ISETP.GE.AND P4, PT, R174, RZ, PT ;  /* 0x000000ffae00720c */ /* 0x000fe20003f86270 */
[----:B------:R-:W-:Y:S01]  /*ed80*/  @!P1 IMAD.IADD R34, R34, 0x1, -R2 ;  /* 0x0000000122229824 */ /* 0x000fe200078e0a02 */
[----:B------:R-:W-:Y:S01]  /*ed90*/  ISETP.GE.AND P0, PT, R175, RZ, PT ;  /* 0x000000ffaf00720c */ /* 0x000fe20003f06270 */
[----:B------:R-:W-:Y:S01]  /*eda0*/  IMAD.HI.U32 R37, R3, R32, RZ ;  /* 0x0000002003257227 */ /* 0x000fe200078e00ff */
[----:B------:R-:W-:-:S03]  /*edb0*/  IABS R29, R181 ;  /* 0x000000b5001d7213 */ /* 0x000fc60000000000 */
[----:B------:R-:W-:Y:S02]  /*edc0*/  IMAD.MOV.U32 R30, RZ, RZ, R36 ;  /* 0x000000ffff1e7224 */ /* 0x000fe400078e0024 */
[----:B------:R-:W-:Y:S01]  /*edd0*/  @!P5 IMAD.IADD R35, R35, 0x1, -R2 ;  /* 0x000000012323d824 */ /* 0x000fe200078e0a02 */
[----:B------:R-:W-:Y:S01]  /*ede0*/  ISETP.GT.U32.AND P5, PT, R2, R34, PT ;  /* 0x000000220200720c */ /* 0x000fe20003fa4070 */
[----:B------:R-:W-:Y:S01]  /*edf0*/  IMAD.MOV R37, RZ, RZ, -R37 ;  /* 0x000000ffff257224 */ /* 0x000fe200078e0a25 */
[----:B------:R0:W-:Y:S01]  /*ee00*/  STL [R1+0x2ac], R38 ;  /* 0x0002ac2601007387 */ /* 0x0001e20000100800 */
[----:B------:R-:W-:-:S04]  /*ee10*/  IMAD.HI.U32 R36, R3, R30, RZ ;  /* 0x0000001e03247227 */ /* 0x000fc800078e00ff */
[----:B------:R-:W-:Y:S01]  /*ee20*/  @!P6 IMAD.IADD R4, R4, 0x1, -R2 ;  /* 0x000000010404e824 */ /* 0x000fe200078e0a02 */
[C---:B------:R-:W-:Y:S01]  /*ee30*/  ISETP.GT.U32.AND P6, PT, R2.reuse, R35, PT ;  /* 0x000000230200720c */ /* 0x040fe20003fc4070 */
[----:B------:R-:W-:Y:S02]  /*ee40*/  IMAD R32, R2, R37, R32 ;  /* 0x0000002502207224 */ /* 0x000fe400078e0220 */
[----:B0-----:R-:W-:Y:S02]  /*ee50*/  IMAD.MOV.U32 R38, RZ, RZ, R33 ;  /* 0x000000ffff267224 */ /* 0x001fe400078e0021 */
[----:B------:R-:W-:Y:S02]  /*ee60*/  IMAD.MOV R36, RZ, RZ, -R36 ;  /* 0x000000ffff247224 */ /* 0x000fe400078e0a24 */
[----:B------:R-:W-:-:S04]  /*ee70*/  IMAD.HI.U32 R37, R3, R29, RZ ;  /* 0x0000001d03257227 */ /* 0x000fc800078e00ff */
[----:B------:R-:W-:Y:S02]  /*ee80*/  @!P4 IMAD.MOV R38, RZ, RZ, -R38 ;  /* 0x000000ffff26c224 */ /* 0x000fe400078e0a26 */
[----:B------:R-:W-:Y:S02]  /*ee90*/  @!P0 IMAD.MOV R31, RZ, RZ, -R31 ;  /* 0x000000ffff1f8224 */ /* 0x000fe400078e0a1f */
[----:B------:R-:W-:Y:S02]  /*eea0*/  IMAD R30, R2, R36, R30 ;  /* 0x00000024021e7224 */ /* 0x000fe400078e021e */
[----:B------:R-:W-:Y:S01]  /*eeb0*/  IMAD.MOV R37, RZ, RZ, -R37 ;  /* 0x000000ffff257224 */ /* 0x000fe200078e0a25 */
[----:B------:R-:W-:Y:S01]  /*eec0*/  STL [R1+0x2a8], R38 ;  /* 0x0002a82601007387 */ /* 0x000fe20000100800 */
[--C-:B------:R-:W-:Y:S01]  /*eed0*/  @!P5 IMAD.IADD R34, R34, 0x1, -R2.reuse ;  /* 0x000000012222d824 */ /* 0x100fe200078e0a02 */
[C---:B------:R-:W-:Y:S02]  /*eee0*/  ISETP.GT.U32.AND P5, PT, R2.reuse, R30, PT ;  /* 0x0000001e0200720c */ /* 0x040fe40003fa4070 */
[----:B------:R0:W-:Y:S01]  /*eef0*/  STL [R1+0x2a0], R31 ;  /* 0x0002a01f01007387 */ /* 0x0001e20000100800 */
[C---:B------:R-:W-:Y:S01]  /*ef00*/  ISETP.GT.U32.AND P0, PT, R2.reuse, R32, PT ;  /* 0x000000200200720c */ /* 0x040fe20003f04070 */
[----:B------:R-:W-:Y:S01]  /*ef10*/  @!P6 IMAD.IADD R35, R35, 0x1, -R2 ;  /* 0x000000012323e824 */ /* 0x000fe200078e0a02 */
[C---:B------:R-:W-:Y:S01]  /*ef20*/  ISETP.GT.U32.AND P4, PT, R2.reuse, R4, PT ;  /* 0x000000040200720c */ /* 0x040fe20003f84070 */
[----:B0-----:R-:W-:Y:S01]  /*ef30*/  IMAD R31, R2, R37, R29 ;  /* 0x00000025021f7224 */ /* 0x001fe200078e021d */
[----:B------:R-:W-:-:S02]  /*ef40*/  ISETP.GE.AND P2, PT, R176, RZ, PT ;  /* 0x000000ffb000720c */ /* 0x000fc40003f46270 */
[----:B------:R-:W-:Y:S02]  /*ef50*/  IABS R36, R182 ;  /* 0x000000b600247213 */ /* 0x000fe40000000000 */
[----:B------:R-:W-:Y:S02]  /*ef60*/  ISETP.GT.U32.AND P6, PT, R2, R31, PT ;  /* 0x0000001f0200720c */ /* 0x000fe40003fc4070 */
[----:B------:R-:W-:Y:S01]  /*ef70*/  ISETP.GE.AND P1, PT, R178, RZ, PT ;  /* 0x000000ffb200720c */ /* 0x000fe20003f26270 */
[----:B------:R-:W-:Y:S01]  /*ef80*/  IMAD.HI.U32 R29, R3, R36, RZ ;  /* 0x00000024031d7227 */ /* 0x000fe200078e00ff */
[----:B------:R-:W-:-:S03]  /*ef90*/  IABS R33, R183 ;  /* 0x000000b700217213 */ /* 0x000fc60000000000 */
[--C-:B------:R-:W-:Y:S02]  /*efa0*/  @!P5 IMAD.IADD R30, R30, 0x1, -R2.reuse ;  /* 0x000000011e1ed824 */ /* 0x100fe400078e0a02 */
[----:B------:R-:W-:Y:S02]  /*efb0*/  IMAD.MOV R29, RZ, RZ, -R29 ;  /* 0x000000ffff1d7224 */ /* 0x000fe400078e0a1d */
[----:B------:R-:W-:Y:S02]  /*efc0*/  @!P0 IMAD.IADD R32, R32, 0x1, -R2 ;  /* 0x0000000120208824 */ /* 0x000fe400078e0a02 */
[----:B------:R-:W-:Y:S02]  /*efd0*/  IMAD.MOV.U32 R39, RZ, RZ, R34 ;  /* 0x000000ffff277224 */ /* 0x000fe400078e0022 */
[----:B------:R-:W-:Y:S02]  /*efe0*/  IMAD.MOV.U32 R38, RZ, RZ, R35 ;  /* 0x000000ffff267224 */ /* 0x000fe400078e0023 */
[----:B------:R-:W-:-:S02]  /*eff0*/  @!P4 IMAD.IADD R4, R4, 0x1, -R2 ;  /* 0x000000010404c824 */ /* 0x000fc400078e0a02 */
[----:B------:R-:W-:Y:S01]  /*f000*/  @!P6 IMAD.IADD R31, R31, 0x1, -R2 ;  /* 0x000000011f1fe824 */ /* 0x000fe200078e0a02 */
[C---:B------:R-:W-:Y:S01]  /*f010*/  ISETP.GT.U32.AND P6, PT, R2.reuse, R30, PT ;  /* 0x0000001e0200720c */ /* 0x040fe20003fc4070 */
[----:B------:R-:W-:Y:S01]  /*f020*/  IMAD.HI.U32 R37, R3, R33, RZ ;  /* 0x0000002103257227 */ /* 0x000fe200078e00ff */
[----:B------:R-:W-:-:S03]  /*f030*/  ISETP.GT.U32.AND P5, PT, R2, R32, PT ;  /* 0x000000200200720c */ /* 0x000fc60003fa4070 */
[C---:B------:R-:W-:Y:S02]  /*f040*/  IMAD R29, R2.reuse, R29, R36 ;  /* 0x0000001d021d7224 */ /* 0x040fe400078e0224 */
[----:B------:R-:W-:Y:S02]  /*f050*/  @!P2 IMAD.MOV R39, RZ, RZ, -R39 ;  /* 0x000000ffff27a224 */ /* 0x000fe400078e0a27 */
[----:B------:R-:W-:Y:S02]  /*f060*/  @!P3 IMAD.MOV R38, RZ, RZ, -R38 ;  /* 0x000000ffff26b224 */ /* 0x000fe400078e0a26 */
[----:B------:R-:W-:Y:S01]  /*f070*/  @!P1 IMAD.MOV R4, RZ, RZ, -R4 ;  /* 0x000000ffff049224 */ /* 0x000fe200078e0a04 */
[----:B------:R-:W-:Y:S01]  /*f080*/  STL [R1+0x294], R39 ;  /* 0x0002942701007387 */ /* 0x000fe20000100800 */
[----:B------:R-:W-:Y:S01]  /*f090*/  IMAD.MOV R37, RZ, RZ, -R37 ;  /* 0x000000ffff257224 */ /* 0x000fe200078e0a25 */
[----:B------:R-:W-:Y:S02]  /*f0a0*/  ISETP.GT.U32.AND P1, PT, R2, R29, PT ;  /* 0x0000001d0200720c */ /* 0x000fe40003f24070 */
[----:B------:R-:W-:Y:S01]  /*f0b0*/  STL [R1+0x290], R38 ;  /* 0x0002902601007387 */ /* 0x000fe20000100800 */
[----:B------:R-:W-:-:S03]  /*f0c0*/  ISETP.GE.AND P4, PT, R179, RZ, PT ;  /* 0x000000ffb300720c */ /* 0x000fc60003f86270 */
[----:B------:R0:W-:Y:S01]  /*f0d0*/  STL [R1+0x28c], R4 ;  /* 0x00028c0401007387 */ /* 0x0001e20000100800 */
[----:B------:R-:W-:Y:S02]  /*f0e0*/  IABS R36, R184 ;  /* 0x000000b800247213 */ /* 0x000fe40000000000 */
[----:B------:R-:W-:Y:S01]  /*f0f0*/  ISETP.GT.U32.AND P2, PT, R2, R31, PT ;  /* 0x0000001f0200720c */ /* 0x000fe20003f44070 */
[--C-:B------:R-:W-:Y:S02]  /*f100*/  @!P6 IMAD.IADD R30, R30, 0x1, -R2.reuse ;  /* 0x000000011e1ee824 */ /* 0x100fe400078e0a02 */
[----:B0-----:R-:W-:Y:S02]  /*f110*/  IMAD R4, R2, R37, R33 ;  /* 0x0000002502047224 */ /* 0x001fe400078e0221 */
[----:B------:R-:W-:Y:S02]  /*f120*/  @!P5 IMAD.IADD R32, R32, 0x1, -R2 ;  /* 0x000000012020d824 */ /* 0x000fe400078e0a02 */
[----:B------:R-:W-:Y:S01]  /*f130*/  IMAD.HI.U32 R33, R3, R36, RZ ;  /* 0x0000002403217227 */ /* 0x000fe200078e00ff */
[----:B------:R-:W-:-:S02]  /*f140*/  ISETP.GT.U32.AND P6, PT, R2, R4, PT ;  /* 0x000000040200720c */ /* 0x000fc40003fc4070 */
[----:B------:R-:W-:Y:S01]  /*f150*/  ISETP.GE.AND P0, PT, R180, RZ, PT ;  /* 0x000000ffb400720c */ /* 0x000fe20003f06270 */
[----:B------:R-:W-:Y:S01]  /*f160*/  IMAD.MOV R33, RZ, RZ, -R33 ;  /* 0x000000ffff217224 */ /* 0x000fe200078e0a21 */
[----:B------:R-:W-:Y:S01]  /*f170*/  ISETP.GE.AND P3, PT, R181, RZ, PT ;  /* 0x000000ffb500720c */ /* 0x000fe20003f66270 */
[----:B------:R-:W-:Y:S01]  /*f180*/  @!P1 IMAD.IADD R29, R29, 0x1, -R2 ;  /* 0x000000011d1d9824 */ /* 0x000fe200078e0a02 */
[----:B------:R-:W-:Y:S01]  /*f190*/  IABS R35, R185 ;  /* 0x000000b900237213 */ /* 0x000fe20000000000 */
[----:B------:R-:W-:Y:S01]  /*f1a0*/  IMAD.MOV.U32 R40, RZ, RZ, R32 ;  /* 0x000000ffff287224 */ /* 0x000fe200078e0020 */
[----:B------:R-:W-:Y:S01]  /*f1b0*/  IABS R34, R186 ;  /* 0x000000ba00227213 */ /* 0x000fe20000000000 */
[----:B------:R-:W-:Y:S02]  /*f1c0*/  @!P2 IMAD.IADD R31, R31, 0x1, -R2 ;  /* 0x000000011f1fa824 */ /* 0x000fe400078e0a02 */
[C---:B------:R-:W-:Y:S02]  /*f1d0*/  IMAD R33, R2.reuse, R33, R36 ;  /* 0x0000002102217224 */ /* 0x040fe400078e0224 */
[----:B------:R-:W-:Y:S01]  /*f1e0*/  @!P4 IMAD.MOV R40, RZ, RZ, -R40 ;  /* 0x000000ffff28c224 */ /* 0x000fe200078e0a28 */
[----:B------:R-:W-:Y:S01]  /*f1f0*/  ISETP.GT.U32.AND P4, PT, R2, R29, PT ;  /* 0x0000001d0200720c */ /* 0x000fe20003f84070 */
[----:B------:R-:W-:-:S04]  /*f200*/  IMAD.HI.U32 R38, R3, R35, RZ ;  /* 0x0000002303267227 */ /* 0x000fc800078e00ff */
[----:B------:R-:W-:Y:S02]  /*f210*/  IMAD.MOV.U32 R39, RZ, RZ, R30 ;  /* 0x000000ffff277224 */ /* 0x000fe400078e001e */
[----:B------:R-:W-:Y:S01]  /*f220*/  @!P6 IMAD.IADD R4, R4, 0x1, -R2 ;  /* 0x000000010404e824 */ /* 0x000fe200078e0a02 */
[----:B------:R-:W-:Y:S01]  /*f230*/  ISETP.GT.U32.AND P6, PT, R2, R33, PT ;  /* 0x000000210200720c */ /* 0x000fe20003fc4070 */
[----:B------:R-:W-:Y:S02]  /*f240*/  IMAD.MOV.U32 R30, RZ, RZ, R31 ;  /* 0x000000ffff1e7224 */ /* 0x000fe400078e001f */
[----:B------:R-:W-:-:S04]  /*f250*/  IMAD.HI.U32 R36, R3, R34, RZ ;  /* 0x0000002203247227 */ /* 0x000fc800078e00ff */
[----:B------:R-:W-:Y:S02]  /*f260*/  IMAD.MOV R38, RZ, RZ, -R38 ;  /* 0x000000ffff267224 */ /* 0x000fe400078e0a26 */
[----:B------:R-:W-:Y:S02]  /*f270*/  @!P0 IMAD.MOV R39, RZ, RZ, -R39 ;  /* 0x000000ffff278224 */ /* 0x000fe400078e0a27 */
[----:B------:R-:W-:Y:S01]  /*f280*/  @!P3 IMAD.MOV R30, RZ, RZ, -R30 ;  /* 0x000000ffff1eb224 */ /* 0x000fe200078e0a1e */
[----:B------:R-:W-:Y:S01]  /*f290*/  ISETP.GE.AND P5, PT, R182, RZ, PT ;  /* 0x000000ffb600720c */ /* 0x000fe20003fa6270 */
[----:B------:R-:W-:Y:S01]  /*f2a0*/  IMAD.MOV R36, RZ, RZ, -R36 ;  /* 0x000000ffff247224 */ /* 0x000fe200078e0a24 */
[----:B------:R-:W-:Y:S01]  /*f2b0*/  STL [R1+0x288], R40 ;  /* 0x0002882801007387 */ /* 0x000fe20000100800 */
[C---:B------:R-:W-:Y:S01]  /*f2c0*/  IMAD R31, R2.reuse, R38, R35 ;  /* 0x00000026021f7224 */ /* 0x040fe200078e0223 */
[----:B------:R-:W-:Y:S02]  /*f2d0*/  IABS R37, R187 ;  /* 0x000000bb00257213 */ /* 0x000fe40000000000 */
[----:B------:R-:W-:Y:S01]  /*f2e0*/  STL [R1+0x284], R39 ;  /* 0x0002842701007387 */ /* 0x000fe20000100800 */
[----:B------:R-:W-:Y:S01]  /*f2f0*/  ISETP.GT.U32.AND P0, PT, R2, R4, PT ;  /* 0x000000040200720c */ /* 0x000fe20003f04070 */
[----:B------:R-:W-:-:S02]  /*f300*/  @!P4 IMAD.IADD R29, R29, 0x1, -R2 ;  /* 0x000000011d1dc824 */ /* 0x000fc400078e0a02 */
[----:B------:R0:W-:Y:S01]  /*f310*/  STL [R1+0x280], R30 ;  /* 0x0002801e01007387 */ /* 0x0001e20000100800 */
[C---:B------:R-:W-:Y:S01]  /*f320*/  ISETP.GT.U32.AND P4, PT, R2.reuse, R31, PT ;  /* 0x0000001f0200720c */ /* 0x040fe20003f84070 */
[----:B------:R-:W-:Y:S02]  /*f330*/  IMAD.MOV.U32 R32, RZ, RZ, R37 ;  /* 0x000000ffff207224 */ /* 0x000fe400078e0025 */
[----:B------:R-:W-:Y:S02]  /*f340*/  @!P6 IMAD.IADD R33, R33, 0x1, -R2 ;  /* 0x000000012121e824 */ /* 0x000fe400078e0a02 */
[----:B0-----:R-:W-:Y:S01]  /*f350*/  IMAD R30, R2, R36, R34 ;  /* 0x00000024021e7224 */ /* 0x001fe200078e0222 */
[----:B------:R-:W-:Y:S01]  /*f360*/  ISETP.GE.AND P2, PT, R183, RZ, PT ;  /* 0x000000ffb700720c */ /* 0x000fe20003f46270 */
[----:B------:R-:W-:-:S03]  /*f370*/  IMAD.MOV.U32 R39, RZ, RZ, R29 ;  /* 0x000000ffff277224 */ /* 0x000fc600078e001d */
[----:B------:R-:W-:Y:S01]  /*f380*/  ISETP.GT.U32.AND P6, PT, R2, R30, PT ;  /* 0x0000001e0200720c */ /* 0x000fe20003fc4070 */
[----:B------:R-:W-:-:S04]  /*f390*/  IMAD.HI.U32 R35, R3, R32, RZ ;  /* 0x0000002003237227 */ /* 0x000fc800078e00ff */
[----:B------:R-:W-:Y:S02]  /*f3a0*/  @!P5 IMAD.MOV R39, RZ, RZ, -R39 ;  /* 0x000000ffff27d224 */ /* 0x000fe400078e0a27 */
[----:B------:R-:W-:Y:S02]  /*f3b0*/  IMAD.MOV R35, RZ, RZ, -R35 ;  /* 0x000000ffff237224 */ /* 0x000fe400078e0a23 */
[--C-:B------:R-:W-:Y:S01]  /*f3c0*/  @!P0 IMAD.IADD R4, R4, 0x1, -R2.reuse ;  /* 0x0000000104048824 */ /* 0x100fe200078e0a02 */
[----:B------:R-:W-:Y:S01]  /*f3d0*/  IABS R37, R188 ;  /* 0x000000bc00257213 */ /* 0x000fe20000000000 */
[----:B------:R-:W-:Y:S01]  /*f3e0*/  @!P4 IMAD.IADD R31, R31, 0x1, -R2 ;  /* 0x000000011f1fc824 */ /* 0x000fe200078e0a02 */
[----:B------:R0:W-:Y:S01]  /*f3f0*/  STL [R1+0x27c], R39 ;  /* 0x00027c2701007387 */ /* 0x0001e20000100800 */
[----:B------:R-:W-:Y:S01]  /*f400*/  IMAD R32, R2, R35, R32 ;  /* 0x0000002302207224 */ /* 0x000fe200078e0220 */
[----:B------:R-:W-:Y:S01]  /*f410*/  IABS R34, R189 ;  /* 0x000000bd00227213 */ /* 0x000fe20000000000 */
[----:B------:R-:W-:Y:S01]  /*f420*/  @!P6 IMAD.IADD R30, R30, 0x1, -R2 ;  /* 0x000000011e1ee824 */ /* 0x000fe200078e0a02 */
[----:B------:R-:W-:Y:S01]  /*f430*/  ISETP.GT.U32.AND P6, PT, R2, R31, PT ;  /* 0x0000001f0200720c */ /* 0x000fe20003fc4070 */
[----:B------:R-:W-:-:S04]  /*f440*/  IMAD.HI.U32 R38, R3, R37, RZ ;  /* 0x0000002503267227 */ /* 0x000fc800078e00ff */
[----:B0-----:R-:W-:-:S04]  /*f450*/  IMAD.MOV.U32 R39, RZ, RZ, R4 ;  /* 0x000000ffff277224 */ /* 0x001fc800078e0004 */
[----:B------:R-:W-:Y:S01]  /*f460*/  @!P2 IMAD.MOV R39, RZ, RZ, -R39 ;  /* 0x000000ffff27a224 */ /* 0x000fe200078e0a27 */
[----:B------:R-:W-:Y:S01]  /*f470*/  ISETP.GT.U32.AND P2, PT, R2, R32, PT ;  /* 0x000000200200720c */ /* 0x000fe20003f44070 */
[----:B------:R-:W-:-:S04]  /*f480*/  IMAD.HI.U32 R29, R3, R34, RZ ;  /* 0x00000022031d7227 */ /* 0x000fc800078e00ff */
[----:B------:R-:W-:Y:S02]  /*f490*/  IMAD.MOV R38, RZ, RZ, -R38 ;  /* 0x000000ffff267224 */ /* 0x000fe400078e0a26 */
[----:B------:R-:W-:Y:S01]  /*f4a0*/  IMAD.MOV R4, RZ, RZ, -R29 ;  /* 0x000000ffff047224 */ /* 0x000fe200078e0a1d */
[C---:B------:R-:W-:Y:S01]  /*f4b0*/  ISETP.GT.U32.AND P4, PT, R2.reuse, R33, PT ;  /* 0x000000210200720c */ /* 0x040fe20003f84070 */
[----:B------:R-:W-:Y:S02]  /*f4c0*/  IMAD R29, R2, R38, R37 ;  /* 0x00000026021d7224 */ /* 0x000fe400078e0225 */
[--C-:B------:R-:W-:Y:S02]  /*f4d0*/  @!P6 IMAD.IADD R31, R31, 0x1, -R2.reuse ;  /* 0x000000011f1fe824 */ /* 0x100fe400078e0a02 */
[----:B------:R-:W-:Y:S01]  /*f4e0*/  @!P2 IMAD.IADD R32, R32, 0x1, -R2 ;  /* 0x000000012020a824 */ /* 0x000fe200078e0a02 */
[----:B------:R-:W-:Y:S02]  /*f4f0*/  ISETP.GT.U32.AND P6, PT, R2, R29, PT ;  /* 0x0000001d0200720c */ /* 0x000fe40003fc4070 */
[----:B------:R-:W-:-:S02]  /*f500*/  ISETP.GE.AND P3, PT, R185, RZ, PT ;  /* 0x000000ffb900720c */ /* 0x000fc40003f66270 */
[C---:B------:R-:W-:Y:S02]  /*f510*/  ISETP.GT.U32.AND P5, PT, R2.reuse, R30, PT ;  /* 0x0000001e0200720c */ /* 0x040fe40003fa4070 */
[C---:B------:R-:W-:Y:S01]  /*f520*/  ISETP.GT.U32.AND P2, PT, R2.reuse, R32, PT ;  /* 0x000000200200720c */ /* 0x040fe20003f44070 */
[----:B------:R-:W-:Y:S01]  /*f530*/  @!P4 IMAD.IADD R33, R33, 0x1, -R2 ;  /* 0x000000012121c824 */ /* 0x000fe200078e0a02 */
[----:B------:R-:W-:Y:S01]  /*f540*/  IABS R35, R191 ;  /* 0x000000bf00237213 */ /* 0x000fe20000000000 */
[----:B------:R0:W-:Y:S01]  /*f550*/  STL [R1+0x278], R39 ;  /* 0x0002782701007387 */ /* 0x0001e20000100800 */
[----:B------:R-:W-:Y:S01]  /*f560*/  IMAD R4, R2, R4, R34 ;  /* 0x0000000402047224 */ /* 0x000fe200078e0222 */
[----:B------:R-:W-:Y:S01]  /*f570*/  ISETP.GE.AND P4, PT, R187, RZ, PT ;  /* 0x000000ffbb00720c */ /* 0x000fe20003f86270 */
[----:B------:R-:W-:Y:S02]  /*f580*/  IMAD.MOV.U32 R38, RZ, RZ, R31 ;  /* 0x000000ffff267224 */ /* 0x000fe400078e001f */
[----:B------:R-:W-:-:S02]  /*f590*/  @!P6 IMAD.IADD R29, R29, 0x1, -R2 ;  /* 0x000000011d1de824 */ /* 0x000fc400078e0a02 */
[----:B------:R-:W-:-:S04]  /*f5a0*/  IMAD.HI.U32 R34, R3, R35, RZ ;  /* 0x0000002303227227 */ /* 0x000fc800078e00ff */
[----:B0-----:R-:W-:Y:S01]  /*f5b0*/  IMAD.MOV.U32 R39, RZ, RZ, R33 ;  /* 0x000000ffff277224 */ /* 0x001fe200078e0021 */
[----:B------:R-:W-:Y:S01]  /*f5c0*/  IABS R33, R192 ;  /* 0x000000c000217213 */ /* 0x000fe20000000000 */
[----:B------:R-:W-:Y:S01]  /*f5d0*/  @!P3 IMAD.MOV R38, RZ, RZ, -R38 ;  /* 0x000000ffff26b224 */ /* 0x000fe200078e0a26 */
[----:B------:R-:W-:Y:S01]  /*f5e0*/  ISETP.GT.U32.AND P3, PT, R2, R29, PT ;  /* 0x0000001d0200720c */ /* 0x000fe20003f64070 */
[----:B------:R-:W-:Y:S01]  /*f5f0*/  IMAD.MOV R34, RZ, RZ, -R34 ;  /* 0x000000ffff227224 */ /* 0x000fe200078e0a22 */
[----:B------:R-:W-:Y:S01]  /*f600*/  IABS R36, R190 ;  /* 0x000000be00247213 */ /* 0x000fe20000000000 */
[----:B------:R-:W-:Y:S01]  /*f610*/  @!P5 IMAD.IADD R30, R30, 0x1, -R2 ;  /* 0x000000011e1ed824 */ /* 0x000fe200078e0a02 */
[----:B------:R-:W-:Y:S01]  /*f620*/  ISETP.GT.U32.AND P5, PT, R2, R4, PT ;  /* 0x000000040200720c */ /* 0x000fe20003fa4070 */
[----:B------:R-:W-:Y:S01]  /*f630*/  IMAD.HI.U32 R31, R3, R33, RZ ;  /* 0x00000021031f7227 */ /* 0x000fe200078e00ff */
[----:B------:R-:W-:-:S03]  /*f640*/  ISETP.GE.AND P1, PT, R184, RZ, PT ;  /* 0x000000ffb800720c */ /* 0x000fc60003f26270 */
[----:B------:R-:W-:Y:S01]  /*f650*/  @!P2 IMAD.IADD R32, R32, 0x1, -R2 ;  /* 0x000000012020a824 */ /* 0x000fe200078e0a02 */
[----:B------:R-:W-:Y:S01]  /*f660*/  ISETP.GE.AND P0, PT, R186, RZ, PT ;  /* 0x000000ffba00720c */ /* 0x000fe20003f06270 */
[----:B------:R-:W-:Y:S02]  /*f670*/  IMAD R35, R2, R34, R35 ;  /* 0x0000002202237224 */ /* 0x000fe400078e0223 */
[----:B------:R-:W-:Y:S02]  /*f680*/  IMAD.MOV R31, RZ, RZ, -R31 ;  /* 0x000000ffff1f7224 */ /* 0x000fe400078e0a1f */
[----:B------:R-:W-:Y:S02]  /*f690*/  IMAD.MOV.U32 R34, RZ, RZ, R32 ;  /* 0x000000ffff227224 */ /* 0x000fe400078e0020 */
[----:B------:R-:W-:-:S04]  /*f6a0*/  IMAD.HI.U32 R37, R3, R36, RZ ;  /* 0x0000002403257227 */ /* 0x000fc800078e00ff */
[C---:B------:R-:W-:Y:S02]  /*f6b0*/  IMAD R33, R2.reuse, R31, R33 ;  /* 0x0000001f02217224 */ /* 0x040fe400078e0221 */
[----:B------:R-:W-:Y:S01]  /*f6c0*/  @!P4 IMAD.MOV R34, RZ, RZ, -R34 ;  /* 0x000000ffff22c224 */ /* 0x000fe200078e0a22 */
[C---:B------:R-:W-:Y:S01]  /*f6d0*/  ISETP.GT.U32.AND P4, PT, R2.reuse, R35, PT ;  /* 0x000000230200720c */ /* 0x040fe20003f84070 */
[----:B------:R-:W-:Y:S02]  /*f6e0*/  IMAD.MOV R37, RZ, RZ, -R37 ;  /* 0x000000ffff257224 */ /* 0x000fe400078e0a25 */
[----:B------:R-:W-:Y:S01]  /*f6f0*/  @!P3 IMAD.IADD R29, R29, 0x1, -R2 ;  /* 0x000000011d1db824 */ /* 0x000fe200078e0a02 */
[C---:B------:R-:W-:Y:S01]  /*f700*/  ISETP.GT.U32.AND P3, PT, R2.reuse, R33, PT ;  /* 0x000000210200720c */ /* 0x040fe20003f64070 */
[----:B------:R-:W-:Y:S02]  /*f710*/  IMAD R36, R2, R37, R36 ;  /* 0x0000002502247224 */ /* 0x000fe400078e0224 */
[----:B------:R-:W-:-:S02]  /*f720*/  @!P5 IMAD.IADD R4, R4, 0x1, -R2 ;  /* 0x000000010404d824 */ /* 0x000fc400078e0a02 */
[----:B------:R-:W-:Y:S02]  /*f730*/  @!P1 IMAD.MOV R39, RZ, RZ, -R39 ;  /* 0x000000ffff279224 */ /* 0x000fe400078e0a27 */
[----:B------:R-:W-:Y:S01]  /*f740*/  @!P0 IMAD.MOV R30, RZ, RZ, -R30 ;  /* 0x000000ffff1e8224 */ /* 0x000fe200078e0a1e */
[C---:B------:R-:W-:Y:S02]  /*f750*/  ISETP.GT.U32.AND P5, PT, R2.reuse, R4, PT ;  /* 0x000000040200720c */ /* 0x040fe40003fa4070 */
[----:B------:R-:W-:Y:S01]  /*f760*/  ISETP.GT.U32.AND P2, PT, R2, R36, PT ;  /* 0x000000240200720c */ /* 0x000fe20003f44070 */
[----:B------:R-:W-:Y:S01]  /*f770*/  STL [R1+0x270], R39 ;  /* 0x0002702701007387 */ /* 0x000fe20000100800 */
[----:B------:R-:W-:-:S03]  /*f780*/  @!P4 IMAD.IADD R35, R35, 0x1, -R2 ;  /* 0x000000012323c824 */ /* 0x000fc600078e0a02 */
[----:B------:R-:W-:Y:S04]  /*f790*/  STL [R1+0x264], R38 ;  /* 0x0002642601007387 */ /* 0x000fe80000100800 */
[----:B------:R0:W-:Y:S01]  /*f7a0*/  STL [R1+0x260], R30 ;  /* 0x0002601e01007387 */ /* 0x0001e20000100800 */
[----:B------:R-:W-:Y:S01]  /*f7b0*/  ISETP.GE.AND P1, PT, R188, RZ, PT ;  /* 0x000000ffbc00720c */ /* 0x000fe20003f26270 */
[--C-:B------:R-:W-:Y:S01]  /*f7c0*/  @!P3 IMAD.IADD R33, R33, 0x1, -R2.reuse ;  /* 0x000000012121b824 */ /* 0x100fe200078e0a02 */
[----:B------:R-:W-:Y:S02]  /*f7d0*/  ISETP.GE.AND P6, PT, R189, RZ, PT ;  /* 0x000000ffbd00720c */ /* 0x000fe40003fc6270 */
[----:B------:R-:W-:Y:S02]  /*f7e0*/  ISETP.GT.U32.AND P3, PT, R2, R35, PT ;  /* 0x000000230200720c */ /* 0x000fe40003f64070 */
[----:B0-----:R-:W-:Y:S01]  /*f7f0*/  IABS R30, R193 ;  /* 0x000000c1001e7213 */ /* 0x001fe20000000000 */
[----:B------:R-:W-:-:S04]  /*f800*/  @!P5 IMAD.IADD R4, R4, 0x1, -R2 ;  /* 0x000000010404d824 */ /* 0x000fc800078e0a02 */
[----:B------:R-:W-:-:S04]  /*f810*/  IMAD.HI.U32 R32, R3, R30, RZ ;  /* 0x0000001e03207227 */ /* 0x000fc800078e00ff */
[----:B------:R-:W-:Y:S02]  /*f820*/  @!P2 IMAD.IADD R36, R36, 0x1, -R2 ;  /* 0x000000012424a824 */ /* 0x000fe400078e0a02 */
[----:B------:R-:W-:Y:S02]  /*f830*/  IMAD.MOV R32, RZ, RZ, -R32 ;  /* 0x000000ffff207224 */ /* 0x000fe400078e0a20 */
[----:B------:R-:W-:Y:S01]  /*f840*/  IMAD.MOV.U32 R37, RZ, RZ, R29 ;  /* 0x000000ffff257224 */ /* 0x000fe200078e001d */
[C---:B------:R-:W-:Y:S01]  /*f850*/  ISETP.GT.U32.AND P4, PT, R2.reuse, R36, PT ;  /* 0x000000240200720c */ /* 0x040fe20003f84070 */
[----:B------:R-:W-:Y:S02]  /*f860*/  IMAD.MOV.U32 R29, RZ, RZ, R4 ;  /* 0x000000ffff1d7224 */ /* 0x000fe400078e0004 */
[----:B------:R-:W-:Y:S02]  /*f870*/  IMAD R30, R2, R32, R30 ;  /* 0x00000020021e7224 */ /* 0x000fe400078e021e */
[----:B------:R-:W-:Y:S01]  /*f880*/  @!P1 IMAD.MOV R37, RZ, RZ, -R37 ;  /* 0x000000ffff259224 */ /* 0x000fe200078e0a25 */
[----:B------:R-:W-:Y:S01]  /*f890*/  IABS R31, R194 ;  /* 0x000000c2001f7213 */ /* 0x000fe20000000000 */
[----:B------:R-:W-:-:S02]  /*f8a0*/  @!P6 IMAD.MOV R29, RZ, RZ, -R29 ;  /* 0x000000ffff1de224 */ /* 0x000fc400078e0a1d */
[----:B------:R-:W-:Y:S01]  /*f8b0*/  @!P3 IMAD.IADD R35, R35, 0x1, -R2 ;  /* 0x000000012323b824 */ /* 0x000fe200078e0a02 */
[----:B------:R-:W-:Y:S01]  /*f8c0*/  ISETP.GT.U32.AND P3, PT, R2, R30, PT ;  /* 0x0000001e0200720c */ /* 0x000fe20003f64070 */
[----:B------:R0:W-:Y:S01]  /*f8d0*/  STL [R1+0x258], R34 ;  /* 0x0002582201007387 */ /* 0x0001e20000100800 */
[----:B------:R-:W-:-:S03]  /*f8e0*/  ISETP.GE.AND P0, PT, R190, RZ, PT ;  /* 0x000000ffbe00720c */ /* 0x000fc60003f06270 */
[----:B------:R-:W-:Y:S04]  /*f8f0*/  STL [R1+0x254], R37 ;  /* 0x0002542501007387 */ /* 0x000fe80000100800 */
[----:B------:R1:W-:Y:S01]  /*f900*/  STL [R1+0x24c], R29 ;  /* 0x00024c1d01007387 */ /* 0x0003e20000100800 */
[----:B0-----:R-:W-:Y:S01]  /*f910*/  IABS R34, R195 ;  /* 0x000000c300227213 */ /* 0x001fe20000000000 */
[----:B------:R-:W-:Y:S01]  /*f920*/  @!P4 IMAD.IADD R36, R36, 0x1, -R2 ;  /* 0x000000012424c824 */ /* 0x000fe200078e0a02 */
[----:B------:R-:W-:Y:S01]  /*f930*/  ISETP.GE.AND P5, PT, R191, RZ, PT ;  /* 0x000000ffbf00720c */ /* 0x000fe20003fa6270 */
[----:B-1----:R-:W-:-:S04]  /*f940*/  IMAD.HI.U32 R29, R3, R31, RZ ;  /* 0x0000001f031d7227 */ /* 0x002fc800078e00ff */
[----:B------:R-:W-:Y:S02]  /*f950*/  IMAD.MOV.U32 R4, RZ, RZ, R34 ;  /* 0x000000ffff047224 */ /* 0x000fe400078e0022 */
[----:B------:R-:W-:Y:S02]  /*f960*/  IMAD.MOV R29, RZ, RZ, -R29 ;  /* 0x000000ffff1d7224 */ /* 0x000fe400078e0a1d */
[----:B------:R-:W-:-:S04]  /*f970*/  IMAD.HI.U32 R34, R3, R4, RZ ;  /* 0x0000000403227227 */ /* 0x000fc800078e00ff */
[----:B------:R-:W-:Y:S02]  /*f980*/  IMAD R29, R2, R29, R31 ;  /* 0x0000001d021d7224 */ /* 0x000fe400078e021f */
[----:B------:R-:W-:Y:S02]  /*f990*/  IMAD.MOV.U32 R39, RZ, RZ, R36 ;  /* 0x000000ffff277224 */ /* 0x000fe400078e0024 */
[----:B------:R-:W-:Y:S02]  /*f9a0*/  @!P3 IMAD.IADD R30, R30, 0x1, -R2 ;  /* 0x000000011e1eb824 */ /* 0x000fe400078e0a02 */
[----:B------:R-:W-:Y:S02]  /*f9b0*/  IMAD.MOV R34, RZ, RZ, -R34 ;  /* 0x000000ffff227224 */ /* 0x000fe400078e0a22 */
[----:B------:R-:W-:Y:S01]  /*f9c0*/  @!P0 IMAD.MOV R39, RZ, RZ, -R39 ;  /* 0x000000ffff278224 */ /* 0x000fe200078e0a27 */
[C---:B------:R-:W-:Y:S02]  /*f9d0*/  ISETP.GT.U32.AND P3, PT, R2.reuse, R30, PT ;  /* 0x0000001e0200720c */ /* 0x040fe40003f64070 */
[----:B------:R-:W-:-:S02]  /*f9e0*/  ISETP.GT.U32.AND P0, PT, R2, R29, PT ;  /* 0x0000001d0200720c */ /* 0x000fc40003f04070 */
[C---:B------:R-:W-:Y:S01]  /*f9f0*/  ISETP.GT.U32.AND P1, PT, R2.reuse, R33, PT ;  /* 0x000000210200720c */ /* 0x040fe20003f24070 */
[----:B------:R-:W-:Y:S01]  /*fa00*/  IMAD R4, R2, R34, R4 ;  /* 0x0000002202047224 */ /* 0x000fe200078e0204 */
[----:B------:R-:W-:Y:S01]  /*fa10*/  IABS R34, R197 ;  /* 0x000000c500227213 */ /* 0x000fe20000000000 */
[----:B------:R-:W-:Y:S01]  /*fa20*/  @!P5 IMAD.MOV R35, RZ, RZ, -R35 ;  /* 0x000000ffff23d224 */ /* 0x000fe200078e0a23 */
[----:B------:R-:W-:Y:S02]  /*fa30*/  ISETP.GE.AND P2, PT, R192, RZ, PT ;  /* 0x000000ffc000720c */ /* 0x000fe40003f46270 */
[----:B------:R-:W-:Y:S01]  /*fa40*/  IABS R32, R199 ;  /* 0x000000c700207213 */ /* 0x000fe20000000000 */
[----:B------:R-:W-:Y:S01]  /*fa50*/  IMAD.HI.U32 R36, R3, R34, RZ ;  /* 0x0000002203247227 */ /* 0x000fe200078e00ff */
[----:B------:R-:W-:Y:S01]  /*fa60*/  ISETP.GE.AND P6, PT, R193, RZ, PT ;  /* 0x000000ffc100720c */ /* 0x000fe20003fc6270 */
[----:B------:R-:W-:Y:S01]  /*fa70*/  STL [R1+0x248], R39 ;  /* 0x0002482701007387 */ /* 0x000fe20000100800 */
[----:B------:R-:W-:Y:S01]  /*fa80*/  IABS R37, R196 ;  /* 0x000000c400257213 */ /* 0x000fe20000000000 */
[----:B------:R-:W-:-:S02]  /*fa90*/  @!P3 IMAD.IADD R30, R30, 0x1, -R2 ;  /* 0x000000011e1eb824 */ /* 0x000fc400078e0a02 */
[----:B------:R0:W-:Y:S01]  /*faa0*/  STL [R1+0x244], R35 ;  /* 0x0002442301007387 */ /* 0x0001e20000100800 */
[--C-:B------:R-:W-:Y:S01]  /*fab0*/  @!P0 IMAD.IADD R29, R29, 0x1, -R2.reuse ;  /* 0x000000011d1d8824 */ /* 0x100fe200078e0a02 */
[----:B------:R-:W-:Y:S01]  /*fac0*/  ISETP.GT.U32.AND P5, PT, R2, R4, PT ;  /* 0x000000040200720c */ /* 0x000fe20003fa4070 */
[----:B------:R-:W-:Y:S02]  /*fad0*/  @!P1 IMAD.IADD R33, R33, 0x1, -R2 ;  /* 0x0000000121219824 */ /* 0x000fe400078e0a02 */
[----:B------:R-:W-:-:S04]  /*fae0*/  IMAD.HI.U32 R38, R3, R37, RZ ;  /* 0x0000002503267227 */ /* 0x000fc800078e00ff */
[----:B0-----:R-:W-:Y:S02]  /*faf0*/  IMAD.MOV.U32 R35, RZ, RZ, R32 ;  /* 0x000000ffff237224 */ /* 0x001fe400078e0020 */
[----:B------:R-:W-:Y:S01]  /*fb00*/  IMAD.MOV R32, RZ, RZ, -R36 ;  /* 0x000000ffff207224 */ /* 0x000fe200078e0a24 */
[C---:B------:R-:W-:Y:S01]  /*fb10*/  ISETP.GT.U32.AND P0, PT, R2.reuse, R29, PT ;  /* 0x0000001d0200720c */ /* 0x040fe20003f04070 */
[----:B------:R-:W-:Y:S02]  /*fb20*/  IMAD.MOV.U32 R39, RZ, RZ, R30 ;  /* 0x000000ffff277224 */ /* 0x000fe400078e001e */
[----:B------:R-:W-:Y:S02]  /*fb30*/  IMAD R32, R2, R32, R34 ;  /* 0x0000002002207224 */ /* 0x000fe400078e0222 */
[----:B------:R-:W-:Y:S01]  /*fb40*/  @!P2 IMAD.MOV R33, RZ, RZ, -R33 ;  /* 0x000000ffff21a224 */ /* 0x000fe200078e0a21 */
[----:B------:R-:W-:Y:S01]  /*fb50*/  IABS R31, R198 ;  /* 0x000000c6001f7213 */ /* 0x000fe20000000000 */
[----:B------:R-:W-:-:S02]  /*fb60*/  IMAD.MOV R38, RZ, RZ, -R38 ;  /* 0x000000ffff267224 */ /* 0x000fc400078e0a26 */
[----:B------:R-:W-:Y:S01]  /*fb70*/  @!P6 IMAD.MOV R39, RZ, RZ, -R39 ;  /* 0x000000ffff27e224 */ /* 0x000fe200078e0a27 */
[----:B------:R-:W-:Y:S01]  /*fb80*/  ISETP.GT.U32.AND P6, PT, R2, R32, PT ;  /* 0x000000200200720c */ /* 0x000fe20003fc4070 */
[----:B------:R0:W-:Y:S01]  /*fb90*/  STL [R1+0x208], R33 ;  /* 0x0002082101007387 */ /* 0x0001e20000100800 */
[----:B------:R-:W-:Y:S01]  /*fba0*/  ISETP.GE.AND P4, PT, R194, RZ, PT ;  /* 0x000000ffc200720c */ /* 0x000fe20003f86270 */
[----:B------:R-:W-:-:S04]  /*fbb0*/  IMAD.HI.U32 R36, R3, R31, RZ ;  /* 0x0000001f03247227 */ /* 0x000fc800078e00ff */
[----:B------:R-:W-:Y:S02]  /*fbc0*/  @!P5 IMAD.IADD R4, R4, 0x1, -R2 ;  /* 0x000000010404d824 */ /* 0x000fe400078e0a02 */
[----:B0-----:R-:W-:Y:S02]  /*fbd0*/  IMAD R33, R2, R38, R37 ;  /* 0x0000002602217224 */ /* 0x001fe400078e0225 */
[----:B------:R-:W-:-:S03]  /*fbe0*/  IMAD.MOV R36, RZ, RZ, -R36 ;  /* 0x000000ffff247224 */ /* 0x000fc600078e0a24 */
[C---:B------:R-:W-:Y:S01]  /*fbf0*/  ISETP.GT.U32.AND P3, PT, R2.reuse, R33, PT ;  /* 0x000000210200720c */ /* 0x040fe20003f64070 */
[----:B------:R-:W-:Y:S01]  /*fc00*/  IMAD.HI.U32 R34, R3, R35, RZ ;  /* 0x0000002303227227 */ /* 0x000fe200078e00ff */
[----:B------:R-:W-:-:S03]  /*fc10*/  ISETP.GT.U32.AND P5, PT, R2, R4, PT ;  /* 0x000000040200720c */ /* 0x000fc60003fa4070 */
[----:B------:R-:W-:Y:S02]  /*fc20*/  @!P0 IMAD.IADD R29, R29, 0x1, -R2 ;  /* 0x000000011d1d8824 */ /* 0x000fe400078e0a02 */
[----:B------:R-:W-:Y:S02]  /*fc30*/  IMAD R31, R2, R36, R31 ;  /* 0x00000024021f7224 */ /* 0x000fe400078e021f */
[----:B------:R-:W-:Y:S02]  /*fc40*/  IMAD.MOV R34, RZ, RZ, -R34 ;  /* 0x000000ffff227224 */ /* 0x000fe400078e0a22 */
[----:B------:R-:W-:Y:S02]  /*fc50*/  IMAD.MOV.U32 R36, RZ, RZ, R29 ;  /* 0x000000ffff247224 */ /* 0x000fe400078e001d */
[----:B------:R-:W-:Y:S02]  /*fc60*/  @!P6 IMAD.IADD R32, R32, 0x1, -R2 ;  /* 0x000000012020e824 */ /* 0x000fe400078e0a02 */
[C---:B------:R-:W-:Y:S01]  /*fc70*/  IMAD R30, R2.reuse, R34, R35 ;  /* 0x00000022021e7224 */ /* 0x040fe200078e0223 */
[----:B------:R-:W-:Y:S01]  /*fc80*/  IABS R35, R200 ;  /* 0x000000c800237213 */ /* 0x000fe20000000000 */
[----:B------:R-:W-:Y:S01]  /*fc90*/  @!P4 IMAD.MOV R36, RZ, RZ, -R36 ;  /* 0x000000ffff24c224 */ /* 0x000fe200078e0a24 */
[C---:B------:R-:W-:Y:S01]  /*fca0*/  ISETP.GT.U32.AND P4, PT, R2.reuse, R32, PT ;  /* 0x000000200200720c */ /* 0x040fe20003f84070 */
[--C-:B------:R-:W-:Y:S01]  /*fcb0*/  @!P3 IMAD.IADD R33, R33, 0x1, -R2.reuse ;  /* 0x000000012121b824 */ /* 0x100fe200078e0a02 */
[----:B------:R-:W-:Y:S01]  /*fcc0*/  ISETP.GT.U32.AND P0, PT, R2, R31, PT ;  /* 0x0000001f0200720c */ /* 0x000fe20003f04070 */
[----:B------:R-:W-:Y:S01]  /*fcd0*/  @!P5 IMAD.IADD R4, R4, 0x1, -R2 ;  /* 0x000000010404d824 */ /* 0x000fe200078e0a02 */
[----:B------:R-:W-:Y:S01]  /*fce0*/  IABS R34, R201 ;  /* 0x000000c900227213 */ /* 0x000fe20000000000 */
[----:B------:R-:W-:Y:S01]  /*fcf0*/  IMAD.HI.U32 R29, R3, R35, RZ ;  /* 0x00000023031d7227 */ /* 0x000fe200078e00ff */
[----:B------:R-:W-:Y:S01]  /*fd00*/  ISETP.GE.AND P1, PT, R195, RZ, PT ;  /* 0x000000ffc300720c */ /* 0x000fe20003f26270 */
[----:B------:R-:W-:Y:S01]  /*fd10*/  STL [R1+0x200], R39 ;  /* 0x0002002701007387 */ /* 0x000fe20000100800 */
[----:B------:R-:W-:-:S02]  /*fd20*/  ISETP.GT.U32.AND P5, PT, R2, R30, PT ;  /* 0x0000001e0200720c */ /* 0x000fc40003fa4070 */
[----:B------:R-:W-:Y:S01]  /*fd30*/  ISETP.GT.U32.AND P3, PT, R2, R33, PT ;  /* 0x000000210200720c */ /* 0x000fe20003f64070 */
[----:B------:R0:W-:Y:S01]  /*fd40*/  STL [R1+0x1fc], R36 ;  /* 0x0001fc2401007387 */ /* 0x0001e20000100800 */
[----:B------:R-:W-:Y:S01]  /*fd50*/  ISETP.GE.AND P6, PT, R197, RZ, PT ;  /* 0x000000ffc500720c */ /* 0x000fe20003fc6270 */
[----:B------:R-:W-:Y:S02]  /*fd60*/  IMAD.MOV R29, RZ, RZ, -R29 ;  /* 0x000000ffff1d7224 */ /* 0x000fe400078e0a1d */
[----:B------:R-:W-:Y:S02]  /*fd70*/  @!P4 IMAD.IADD R32, R32, 0x1, -R2 ;  /* 0x000000012020c824 */ /* 0x000fe400078e0a02 */
[----:B------:R-:W-:Y:S02]  /*fd80*/  IMAD R29, R2, R29, R35 ;  /* 0x0000001d021d7224 */ /* 0x000fe400078e0223 */
[----:B0-----:R-:W-:Y:S01]  /*fd90*/  IMAD.HI.U32 R36, R3, R34, RZ ;  /* 0x0000002203247227 */ /* 0x001fe200078e00ff */
[----:B------:R-:W-:-:S03]  /*fda0*/  ISETP.GE.AND P2, PT, R196, RZ, PT ;  /* 0x000000ffc400720c */ /* 0x000fc60003f46270 */
[----:B------:R-:W-:Y:S02]  /*fdb0*/  IMAD.MOV R36, RZ, RZ, -R36 ;  /* 0x000000ffff247224 */ /* 0x000fe400078e0a24 */
[----:B------:R-:W-:Y:S02]  /*fdc0*/  @!P0 IMAD.IADD R31, R31, 0x1, -R2 ;  /* 0x000000011f1f8824 */ /* 0x000fe400078e0a02 */
[----:B------:R-:W-:Y:S01]  /*fdd0*/  IMAD.MOV.U32 R37, RZ, RZ, R4 ;  /* 0x000000ffff257224 */ /* 0x000fe200078e0004 */
[C---:B------:R-:W-:Y:S01]  /*fde0*/  ISETP.GT.U32.AND P4, PT, R2.reuse, R29, PT ;  /* 0x0000001d0200720c */ /* 0x040fe20003f84070 */
[----:B------:R-:W-:Y:S02]  /*fdf0*/  IMAD R4, R2, R36, R34 ;  /* 0x0000002402047224 */ /* 0x000fe400078e0222 */
[----:B------:R-:W-:Y:S02]  /*fe00*/  IMAD.MOV.U32 R35, RZ, RZ, R32 ;  /* 0x000000ffff237224 */ /* 0x000fe400078e0020 */
[----:B------:R-:W-:-:S02]  /*fe10*/  @!P5 IMAD.IADD R30, R30, 0x1, -R2 ;  /* 0x000000011e1ed824 */ /* 0x000fc400078e0a02 */
[----:B------:R-:W-:Y:S01]  /*fe20*/  @!P1 IMAD.MOV R37, RZ, RZ, -R37 ;  /* 0x000000ffff259224 */ /* 0x000fe200078e0a25 */
[C---:B------:R-:W-:Y:S01]  /*fe30*/  ISETP.GT.U32.AND P1, PT, R2.reuse, R31, PT ;  /* 0x0000001f0200720c */ /* 0x040fe20003f24070 */
[----:B------:R-:W-:Y:S02]  /*fe40*/  @!P3 IMAD.IADD R33, R33, 0x1, -R2 ;  /* 0x000000012121b824 */ /* 0x000fe400078e0a02 */
[----:B------:R-:W-:Y:S01]  /*fe50*/  @!P6 IMAD.MOV R35, RZ, RZ, -R35 ;  /* 0x000000ffff23e224 */ /* 0x000fe200078e0a23 */
[C---:B------:R-:W-:Y:S01]  /*fe60*/  ISETP.GT.U32.AND P6, PT, R2.reuse, R4, PT ;  /* 0x000000040200720c */ /* 0x040fe20003fc4070 */
[----:B------:R-:W-:Y:S01]  /*fe70*/  IMAD.MOV.U32 R34, RZ, RZ, R33 ;  /* 0x000000ffff227224 */ /* 0x000fe200078e0021 */
[----:B------:R-:W-:Y:S02]  /*fe80*/  ISETP.GT.U32.AND P5, PT, R2, R30, PT ;  /* 0x0000001e0200720c */ /* 0x000fe40003fa4070 */
[----:B------:R-:W-:Y:S01]  /*fe90*/  ISETP.GE.AND P3, PT, R198, RZ, PT ;  /* 0x000000ffc600720c */ /* 0x000fe20003f66270 */
[----:B------:R-:W-:Y:S01]  /*fea0*/  @!P2 IMAD.MOV R34, RZ, RZ, -R34 ;  /* 0x000000ffff22a224 */ /* 0x000fe200078e0a22 */
[----:B------:R-:W-:Y:S01]  /*feb0*/  IABS R33, R202 ;  /* 0x000000ca00217213 */ /* 0x000fe20000000000 */
[--C-:B------:R-:W-:Y:S01]  /*fec0*/  @!P4 IMAD.IADD R29, R29, 0x1, -R2.reuse ;  /* 0x000000011d1dc824 */ /* 0x100fe200078e0a02 */
[----:B------:R-:W-:Y:S01]  /*fed0*/  ISETP.GE.AND P0, PT, R199, RZ, PT ;  /* 0x000000ffc700720c */ /* 0x000fe20003f06270 */
[----:B------:R-:W-:Y:S01]  /*fee0*/  STL [R1+0x1ec], R37 ;  /* 0x0001ec2501007387 */ /* 0x000fe20000100800 */
[----:B------:R-:W-:-:S02]  /*fef0*/  @!P1 IMAD.IADD R31, R31, 0x1, -R2 ;  /* 0x000000011f1f9824 */ /* 0x000fc400078e0a02 */
[----:B------:R-:W-:Y:S01]  /*ff00*/  IMAD.MOV.U32 R32, RZ, RZ, R33 ;  /* 0x000000ffff207224 */ /* 0x000fe200078e0021 */
[----:B------:R0:W-:Y:S01]  /*ff10*/  STL [R1+0x1e0], R34 ;  /* 0x0001e02201007387 */ /* 0x0001e20000100800 */
[--C-:B------:R-:W-:Y:S01]  /*ff20*/  @!P6 IMAD.IADD R4, R4, 0x1, -R2.reuse ;  /* 0x000000010404e824 */ /* 0x100fe200078e0a02 */
[----:B------:R-:W-:Y:S01]  /*ff30*/  ISETP.GT.U32.AND P6, PT, R2, R29, PT ;  /* 0x0000001d0200720c */ /* 0x000fe20003fc4070 */
[----:B------:R-:W-:Y:S02]  /*ff40*/  @!P5 IMAD.IADD R30, R30, 0x1, -R2 ;  /* 0x000000011e1ed824 */ /* 0x000fe400078e0a02 */
[----:B------:R-:W-:Y:S01]  /*ff50*/  IMAD.HI.U32 R36, R3, R32, RZ ;  /* 0x0000002003247227 */ /* 0x000fe200078e00ff */
[----:B0-----:R-:W-:-:S03]  /*ff60*/  IABS R34, R203 ;  /* 0x000000cb00227213 */ /* 0x001fc60000000000 */
[----:B------:R-:W-:Y:S01]  /*ff70*/  IMAD.MOV.U32 R38, RZ, RZ, R31 ;  /* 0x000000ffff267224 */ /* 0x000fe200078e001f */
[----:B------:R0:W-:Y:S01]  /*ff80*/  STL [R1+0x1dc], R35 ;  /* 0x0001dc2301007387 */ /* 0x0001e20000100800 */
[----:B------:R-:W-:Y:S02]  /*ff90*/  IMAD.MOV R36, RZ, RZ, -R36 ;  /* 0x000000ffff247224 */ /* 0x000fe400078e0a24 */
[----:B------:R-:W-:Y:S01]  /*ffa0*/  IMAD.MOV.U32 R33, RZ, RZ, R34 ;  /* 0x000000ffff217224 */ /* 0x000fe200078e0022 */
[----:B------:R-:W-:Y:S01]  /*ffb0*/  IABS R34, R204 ;  /* 0x000000cc00227213 */ /* 0x000fe20000000000 */
[----:B------:R-:W-:Y:S02]  /*ffc0*/  IMAD.MOV.U32 R37, RZ, RZ, R30 ;  /* 0x000000ffff257224 */ /* 0x000fe400078e001e */
[----:B------:R-:W-:Y:S01]  /*ffd0*/  @!P3 IMAD.MOV R38, RZ, RZ, -R38 ;  /* 0x000000ffff26b224 */ /* 0x000fe200078e0a26 */
[----:B------:R-:W-:Y:S01]  /*ffe0*/  ISETP.GT.U32.AND P3, PT, R2, R4, PT ;  /* 0x000000040200720c */ /* 0x000fe20003f64070 */
[----:B0-----:R-:W-:-:S04]  /*fff0*/  IMAD.HI.U32 R35, R3, R33, RZ ;  /* 0x0000002103237227 */ /* 0x001fc800078e00ff */
[----:B------:R-:W-:Y:S02]  /*10000*/  @!P0 IMAD.MOV R37, RZ, RZ, -R37 ;  /* 0x000000ffff258224 */ /* 0x000fe400078e0a25 */
[C---:B------:R-:W-:Y:S02]  /*10010*/  IMAD R32, R2.reuse, R36, R32 ;  /* 0x0000002402207224 */ /* 0x040fe400078e0220 */
[----:B------:R-:W-:Y:S02]  /*10020*/  IMAD.MOV R35, RZ, RZ, -R35 ;  /* 0x000000ffff237224 */ /* 0x000fe400078e0a23 */
[----:B------:R-:W-:Y:S01]  /*10030*/  IMAD.MOV.U32 R30, RZ, RZ, R34 ;  /* 0x000000ffff1e7224 */ /* 0x000fe200078e0022 */
[----:B------:R-:W-:Y:S01]  /*10040*/  STL [R1+0x1d4], R38 ;  /* 0x0001d42601007387 */ /* 0x000fe20000100800 */
[--C-:B------:R-:W-:Y:S01]  /*10050*/  @!P6 IMAD.IADD R29, R29, 0x1, -R2.reuse ;  /* 0x000000011d1de824 */ /* 0x100fe200078e0a02 */
[C---:B------:R-:W-:Y:S01]  /*10060*/  ISETP.GT.U32.AND P6, PT, R2.reuse, R32, PT ;  /* 0x000000200200720c */ /* 0x040fe20003fc4070 */
[----:B------:R-:W-:Y:S01]  /*10070*/  IMAD R31, R2, R35, R33 ;  /* 0x00000023021f7224 */ /* 0x000fe200078e0221 */
[----:B------:R0:W-:Y:S01]  /*10080*/  STL [R1+0x1cc], R37 ;  /* 0x0001cc2501007387 */ /* 0x0001e20000100800 */
[----:B------:R-:W-:-:S03]  /*10090*/  @!P3 IMAD.IADD R4, R4, 0x1, -R2 ;  /* 0x000000010404b824 */ /* 0x000fc600078e0a02 */
[----:B------:R-:W-:Y:S01]  /*100a0*/  ISETP.GT.U32.AND P3, PT, R2, R31, PT ;  /* 0x0000001f0200720c */ /* 0x000fe20003f64070 */
[----:B0-----:R-:W-:-:S04]  /*100b0*/  IMAD.HI.U32 R37, R3, R30, RZ ;  /* 0x0000001e03257227 */ /* 0x001fc800078e00ff */
[----:B------:R-:W-:-:S04]  /*100c0*/  IMAD.MOV R37, RZ, RZ, -R37 ;  /* 0x000000ffff257224 */ /* 0x000fc800078e0a25 */
[----:B------:R-:W-:Y:S02]  /*100d0*/  IMAD R30, R2, R37, R30 ;  /* 0x00000025021e7224 */ /* 0x000fe400078e021e */
[----:B------:R-:W-:-:S03]  /*100e0*/  @!P6 IMAD.IADD R32, R32, 0x1, -R2 ;  /* 0x000000012020e824 */ /* 0x000fc600078e0a02 */
[----:B------:R-:W-:Y:S02]  /*100f0*/  ISETP.GT.U32.AND P6, PT, R2, R30, PT ;  /* 0x0000001e0200720c */ /* 0x000fe40003fc4070 */
[----:B------:R-:W-:Y:S01]  /*10100*/  ISETP.GE.AND P2, PT, R200, RZ, PT ;  /* 0x000000ffc800720c */ /* 0x000fe20003f46270 */
[----:B------:R-:W-:Y:S01]  /*10110*/  @!P3 IMAD.IADD R31, R31, 0x1, -R2 ;  /* 0x000000011f1fb824 */ /* 0x000fe200078e0a02 */
[----:B------:R-:W-:Y:S02]  /*10120*/  ISETP.GE.AND P1, PT, R201, RZ, PT ;  /* 0x000000ffc900720c */ /* 0x000fe40003f26270 */
[----:B------:R-:W-:Y:S02]  /*10130*/  ISETP.GT.U32.AND P3, PT, R2, R32, PT ;  /* 0x000000200200720c */ /* 0x000fe40003f64070 */
[----:B------:R-:W-:Y:S01]  /*10140*/  IABS R35, R207 ;  /* 0x000000cf00237213 */ /* 0x000fe20000000000 */
[----:B------:R-:W-:Y:S01]  /*10150*/  IMAD.MOV.U32 R42, RZ, RZ, R29 ;  /* 0x000000ffff2a7224 */ /* 0x000fe200078e001d */
[----:B------:R-:W-:Y:S01]  /*10160*/  ISETP.GE.AND P5, PT, R202, RZ, PT ;  /* 0x000000ffca00720c */ /* 0x000fe20003fa6270 */
[----:B------:R-:W-:Y:S01]  /*10170*/  IMAD.MOV.U32 R41, RZ, RZ, R4 ;  /* 0x000000ffff297224 */ /* 0x000fe200078e0004 */
[----:B------:R-:W-:Y:S01]  /*10180*/  IABS R33, R208 ;  /* 0x000000d000217213 */ /* 0x000fe20000000000 */
[----:B------:R-:W-:-:S02]  /*10190*/  @!P6 IMAD.IADD R30, R30, 0x1, -R2 ;  /* 0x000000011e1ee824 */ /* 0x000fc400078e0a02 */
[----:B------:R-:W-:-:S04]  /*101a0*/  IMAD.HI.U32 R38, R3, R35, RZ ;  /* 0x0000002303267227 */ /* 0x000fc800078e00ff */
[----:B------:R-:W-:Y:S01]  /*101b0*/  @!P2 IMAD.MOV R42, RZ, RZ, -R42 ;  /* 0x000000ffff2aa224 */ /* 0x000fe200078e0a2a */
[----:B------:R-:W-:Y:S01]  /*101c0*/  ISETP.GT.U32.AND P6, PT, R2, R30, PT ;  /* 0x0000001e0200720c */ /* 0x000fe20003fc4070 */
[----:B------:R-:W-:Y:S01]  /*101d0*/  @!P1 IMAD.MOV R41, RZ, RZ, -R41 ;  /* 0x000000ffff299224 */ /* 0x000fe200078e0a29 */
[----:B------:R-:W-:Y:S01]  /*101e0*/  IABS R34, R206 ;  /* 0x000000ce00227213 */ /* 0x000fe20000000000 */
[----:B------:R-:W-:Y:S01]  /*101f0*/  IMAD.HI.U32 R37, R3, R33, RZ ;  /* 0x0000002103257227 */ /* 0x000fe200078e00ff */
[----:B------:R-:W-:Y:S03]  /*10200*/  STL [R1+0x1c8], R42 ;  /* 0x0001c82a01007387 */ /* 0x000fe60000100800 */
[----:B------:R-:W-:Y:S02]  /*10210*/  IMAD.MOV R38, RZ, RZ, -R38 ;  /* 0x000000ffff267224 */ /* 0x000fe400078e0a26 */
[----:B------:R-:W-:Y:S01]  /*10220*/  @!P3 IMAD.IADD R32, R32, 0x1, -R2 ;  /* 0x000000012020b824 */ /* 0x000fe200078e0a02 */
[----:B------:R0:W-:Y:S01]  /*10230*/  STL [R1+0x1bc], R41 ;  /* 0x0001bc2901007387 */ /* 0x0001e20000100800 */
[----:B------:R-:W-:Y:S01]  /*10240*/  IMAD.MOV R37, RZ, RZ, -R37 ;  /* 0x000000ffff257224 */ /* 0x000fe200078e0a25 */
[C---:B------:R-:W-:Y:S01]  /*10250*/  ISETP.GT.U32.AND P2, PT, R2.reuse, R31, PT ;  /* 0x0000001f0200720c */ /* 0x040fe20003f44070 */
[----:B------:R-:W-:-:S02]  /*10260*/  IMAD R35, R2, R38, R35 ;  /* 0x0000002602237224 */ /* 0x000fc400078e0223 */
[----:B------:R-:W-:-:S04]  /*10270*/  IMAD.HI.U32 R39, R3, R34, RZ ;  /* 0x0000002203277227 */ /* 0x000fc800078e00ff */
[----:B0-----:R-:W-:Y:S02]  /*10280*/  IMAD.MOV.U32 R41, RZ, RZ, R32 ;  /* 0x000000ffff297224 */ /* 0x001fe400078e0020 */
[C---:B------:R-:W-:Y:S02]  /*10290*/  IMAD R33, R2.reuse, R37, R33 ;  /* 0x0000002502217224 */ /* 0x040fe400078e0221 */
[----:B------:R-:W-:Y:S01]  /*102a0*/  @!P5 IMAD.MOV R41, RZ, RZ, -R41 ;  /* 0x000000ffff29d224 */ /* 0x000fe200078e0a29 */
[----:B------:R-:W-:Y:S01]  /*102b0*/  ISETP.GT.U32.AND P5, PT, R2, R35, PT ;  /* 0x000000230200720c */ /* 0x000fe20003fa4070 */
[----:B------:R-:W-:Y:S01]  /*102c0*/  IMAD.MOV R39, RZ, RZ, -R39 ;  /* 0x000000ffff277224 */ /* 0x000fe200078e0a27 */
[----:B------:R-:W-:Y:S01]  /*102d0*/  IABS R36, R205 ;  /* 0x000000cd00247213 */ /* 0x000fe20000000000 */
[----:B------:R-:W-:Y:S01]  /*102e0*/  @!P6 IMAD.IADD R30, R30, 0x1, -R2 ;  /* 0x000000011e1ee824 */ /* 0x000fe200078e0a02 */
[C---:B------:R-:W-:Y:S01]  /*102f0*/  ISETP.GT.U32.AND P6, PT, R2.reuse, R33, PT ;  /* 0x000000210200720c */ /* 0x040fe20003fc4070 */
[----:B------:R-:W-:-:S02]  /*10300*/  IMAD R34, R2, R39, R34 ;  /* 0x0000002702227224 */ /* 0x000fc400078e0222 */
[----:B------:R-:W-:-:S04]  /*10310*/  IMAD.HI.U32 R40, R3, R36, RZ ;  /* 0x0000002403287227 */ /* 0x000fc800078e00ff */
[----:B------:R-:W-:Y:S01]  /*10320*/  @!P2 IMAD.IADD R31, R31, 0x1, -R2 ;  /* 0x000000011f1fa824 */ /* 0x000fe200078e0a02 */
[C---:B------:R-:W-:Y:S01]  /*10330*/  ISETP.GT.U32.AND P2, PT, R2.reuse, R34, PT ;  /* 0x000000220200720c */ /* 0x040fe20003f44070 */
[----:B------:R-:W-:Y:S01]  /*10340*/  IMAD.MOV R29, RZ, RZ, -R40 ;  /* 0x000000ffff1d7224 */ /* 0x000fe200078e0a28 */
[----:B------:R-:W-:Y:S01]  /*10350*/  IABS R32, R210 ;  /* 0x000000d200207213 */ /* 0x000fe20000000000 */
[----:B------:R-:W-:Y:S02]  /*10360*/  @!P5 IMAD.IADD R35, R35, 0x1, -R2 ;  /* 0x000000012323d824 */ /* 0x000fe400078e0a02 */
[C---:B------:R-:W-:Y:S02]  /*10370*/  IMAD R29, R2.reuse, R29, R36 ;  /* 0x0000001d021d7224 */ /* 0x040fe400078e0224 */
[----:B------:R-:W-:Y:S01]  /*10380*/  @!P6 IMAD.IADD R33, R33, 0x1, -R2 ;  /* 0x000000012121e824 */ /* 0x000fe200078e0a02 */
[C---:B------:R-:W-:Y:S01]  /*10390*/  ISETP.GT.U32.AND P6, PT, R2.reuse, R35, PT ;  /* 0x000000230200720c */ /* 0x040fe20003fc4070 */
[----:B------:R-:W-:Y:S01]  /*103a0*/  IMAD.MOV.U32 R36, RZ, RZ, R30 ;  /* 0x000000ffff247224 */ /* 0x000fe200078e001e */
[----:B------:R-:W-:Y:S01]  /*103b0*/  ISETP.GT.U32.AND P3, PT, R2, R29, PT ;  /* 0x0000001d0200720c */ /* 0x000fe20003f64070 */
[----:B------:R-:W-:Y:S01]  /*103c0*/  IMAD.HI.U32 R30, R3, R32, RZ ;  /* 0x00000020031e7227 */ /* 0x000fe200078e00ff */
[----:B------:R-:W-:-:S03]  /*103d0*/  IABS R4, R209 ;  /* 0x000000d100047213 */ /* 0x000fc60000000000 */
[----:B------:R-:W-:Y:S02]  /*103e0*/  @!P2 IMAD.IADD R34, R34, 0x1, -R2 ;  /* 0x000000012222a824 */ /* 0x000fe400078e0a02 */
[----:B------:R-:W-:Y:S01]  /*103f0*/  IMAD.MOV R30, RZ, RZ, -R30 ;  /* 0x000000ffff1e7224 */ /* 0x000fe200078e0a1e */
[----:B------:R-:W-:Y:S01]  /*10400*/  ISETP.GE.AND P4, PT, R203, RZ, PT ;  /* 0x000000ffcb00720c */ /* 0x000fe20003f86270 */
[----:B------:R-:W-:Y:S01]  /*10410*/  IMAD.MOV.U32 R40, RZ, RZ, R31 ;  /* 0x000000ffff287224 */ /* 0x000fe200078e001f */
[----:B------:R-:W-:Y:S01]  /*10420*/  ISETP.GE.AND P0, PT, R204, RZ, PT ;  /* 0x000000ffcc00720c */ /* 0x000fe20003f06270 */
[C---:B------:R-:W-:Y:S01]  /*10430*/  IMAD R30, R2.reuse, R30, R32 ;  /* 0x0000001e021e7224 */ /* 0x040fe200078e0220 */
[----:B------:R-:W-:Y:S01]  /*10440*/  ISETP.GT.U32.AND P5, PT, R2, R34, PT ;  /* 0x000000220200720c */ /* 0x000fe20003fa4070 */
[----:B------:R-:W-:-:S04]  /*10450*/  IMAD.HI.U32 R31, R3, R4, RZ ;  /* 0x00000004031f7227 */ /* 0x000fc800078e00ff */
[--C-:B------:R-:W-:Y:S01]  /*10460*/  @!P6 IMAD.IADD R35, R35, 0x1, -R2.reuse ;  /* 0x000000012323e824 */ /* 0x100fe200078e0a02 */
[----:B------:R-:W-:Y:S01]  /*10470*/  ISETP.GT.U32.AND P6, PT, R2, R30, PT ;  /* 0x0000001e0200720c */ /* 0x000fe20003fc4070 */
[----:B------:R-:W-:Y:S02]  /*10480*/  @!P3 IMAD.IADD R29, R29, 0x1, -R2 ;  /* 0x000000011d1db824 */ /* 0x000fe400078e0a02 */
[----:B------:R-:W-:-:S03]  /*10490*/  IMAD.MOV R31, RZ, RZ, -R31 ;  /* 0x000000ffff1f7224 */ /* 0x000fc600078e0a1f */
[C---:B------:R-:W-:Y:S01]  /*104a0*/  ISETP.GT.U32.AND P2, PT, R2.reuse, R29, PT ;  /* 0x0000001d0200720c */ /* 0x040fe20003f44070 */
[----:B------:R-:W-:Y:S02]  /*104b0*/  IMAD R31, R2, R31, R4 ;  /* 0x0000001f021f7224 */ /* 0x000fe400078e0204 */
[----:B------:R-:W-:Y:S02]  /*104c0*/  @!P4 IMAD.MOV R40, RZ, RZ, -R40 ;  /* 0x000000ffff28c224 */ /* 0x000fe400078e0a28 */
[----:B------:R-:W-:Y:S01]  /*104d0*/  @!P0 IMAD.MOV R36, RZ, RZ, -R36 ;  /* 0x000000ffff248224 */ /* 0x000fe200078e0a24 */
[----:B------:R-:W-:Y:S01]  /*104e0*/  IABS R4, R211 ;  /* 0x000000d300047213 */ /* 0x000fe20000000000 */
[--C-:B------:R-:W-:Y:S01]  /*104f0*/  @!P5 IMAD.IADD R34, R34, 0x1, -R2.reuse ;  /* 0x000000012222d824 */ /* 0x100fe200078e0a02 */
[----:B------:R-:W-:Y:S01]  /*10500*/  ISETP.GT.U32.AND P5, PT, R2, R31, PT ;  /* 0x0000001f0200720c */ /* 0x000fe20003fa4070 */
[----:B------:R-:W-:Y:S01]  /*10510*/  STL [R1+0x1b8], R41 ;  /* 0x0001b82901007387 */ /* 0x000fe20000100800 */
[----:B------:R-:W-:Y:S01]  /*10520*/  @!P6 IMAD.IADD R30, R30, 0x1, -R2 ;  /* 0x000000011e1ee824 */ /* 0x000fe200078e0a02 */
[----:B------:R-:W-:-:S02]  /*10530*/  ISETP.GE.AND P1, PT, R205, RZ, PT ;  /* 0x000000ffcd00720c */ /* 0x000fc40003f26270 */
[----:B------:R-:W-:Y:S01]  /*10540*/  STL [R1+0x1b4], R40 ;  /* 0x0001b42801007387 */ /* 0x000fe20000100800 */
[----:B------:R-:W-:Y:S01]  /*10550*/  ISETP.GE.AND P4, PT, R206, RZ, PT ;  /* 0x000000ffce00720c */ /* 0x000fe20003f86270 */
[----:B------:R-:W-:Y:S02]  /*10560*/  IMAD.HI.U32 R37, R3, R4, RZ ;  /* 0x0000000403257227 */ /* 0x000fe400078e00ff */
[----:B------:R0:W-:Y:S01]  /*10570*/  STL [R1+0x1b0], R36 ;  /* 0x0001b02401007387 */ /* 0x0001e20000100800 */
[----:B------:R-:W-:Y:S01]  /*10580*/  ISETP.GT.U32.AND P6, PT, R2, R30, PT ;  /* 0x0000001e0200720c */ /* 0x000fe20003fc4070 */
[----:B------:R-:W-:Y:S02]  /*10590*/  @!P2 IMAD.IADD R29, R29, 0x1, -R2 ;  /* 0x000000011d1da824 */ /* 0x000fe400078e0a02 */
[----:B------:R-:W-:Y:S01]  /*105a0*/  IMAD.MOV R37, RZ, RZ, -R37 ;  /* 0x000000ffff257224 */ /* 0x000fe200078e0a25 */
[----:B0-----:R-:W-:Y:S01]  /*105b0*/  IABS R36, R212 ;  /* 0x000000d400247213 */ /* 0x001fe20000000000 */
[----:B------:R-:W-:-:S04]  /*105c0*/  IMAD.MOV.U32 R39, RZ, RZ, R29 ;  /* 0x000000ffff277224 */ /* 0x000fc800078e001d */
[----:B------:R-:W-:Y:S01]  /*105d0*/  IMAD.HI.U32 R38, R3, R36, RZ ;  /* 0x0000002403267227 */ /* 0x000fe200078e00ff */
[----:B------:R-:W-:-:S03]  /*105e0*/  ISETP.GE.AND P3, PT, R207, RZ, PT ;  /* 0x000000ffcf00720c */ /* 0x000fc60003f66270 */
[----:B------:R-:W-:Y:S02]  /*105f0*/  @!P5 IMAD.IADD R31, R31, 0x1, -R2 ;  /* 0x000000011f1fd824 */ /* 0x000fe400078e0a02 */
[C---:B------:R-:W-:Y:S02]  /*10600*/  IMAD R4, R2.reuse, R37, R4 ;  /* 0x0000002502047224 */ /* 0x040fe400078e0204 */
[----:B------:R-:W-:Y:S02]  /*10610*/  IMAD.MOV R29, RZ, RZ, -R38 ;  /* 0x000000ffff1d7224 */ /* 0x000fe400078e0a26 */
[----:B------:R-:W-:Y:S01]  /*10620*/  @!P1 IMAD.MOV R39, RZ, RZ, -R39 ;  /* 0x000000ffff279224 */ /* 0x000fe200078e0a27 */
[C---:B------:R-:W-:Y:S01]  /*10630*/  ISETP.GT.U32.AND P1, PT, R2.reuse, R31, PT ;  /* 0x0000001f0200720c */ /* 0x040fe20003f24070 */
[----:B------:R-:W-:Y:S01]  /*10640*/  @!P4 IMAD.MOV R34, RZ, RZ, -R34 ;  /* 0x000000ffff22c224 */ /* 0x000fe200078e0a22 */
[C---:B------:R-:W-:Y:S01]  /*10650*/  ISETP.GT.U32.AND P4, PT, R2.reuse, R4, PT ;  /* 0x000000040200720c */ /* 0x040fe20003f84070 */
[C---:B------:R-:W-:Y:S01]  /*10660*/  IMAD R29, R2.reuse, R29, R36 ;  /* 0x0000001d021d7224 */ /* 0x040fe200078e0224 */
[----:B------:R-:W-:Y:S01]  /*10670*/  ISETP.GT.U32.AND P0, PT, R2, R33, PT ;  /* 0x000000210200720c */ /* 0x000fe20003f04070 */
[----:B------:R-:W-:-:S03]  /*10680*/  @!P6 IMAD.IADD R30, R30, 0x1, -R2 ;  /* 0x000000011e1ee824 */ /* 0x000fc600078e0a02 */
[----:B------:R-:W-:Y:S02]  /*10690*/  ISETP.GT.U32.AND P6, PT, R2, R29, PT ;  /* 0x0000001d0200720c */ /* 0x000fe40003fc4070 */
[----:B------:R-:W-:Y:S01]  /*106a0*/  ISETP.GE.AND P2, PT, R208, RZ, PT ;  /* 0x000000ffd000720c */ /* 0x000fe20003f46270 */
[----:B------:R-:W-:Y:S01]  /*106b0*/  @!P3 IMAD.MOV R35, RZ, RZ, -R35 ;  /* 0x000000ffff23b224 */ /* 0x000fe200078e0a23 */
[----:B------:R-:W-:Y:S01]  /*106c0*/  IABS R32, R213 ;  /* 0x000000d500207213 */ /* 0x000fe20000000000 */
[--C-:B------:R-:W-:Y:S01]  /*106d0*/  @!P1 IMAD.IADD R31, R31, 0x1, -R2.reuse ;  /* 0x000000011f1f9824 */ /* 0x100fe200078e0a02 */
[----:B------:R-:W-:Y:S01]  /*106e0*/  STL [R1+0x1ac], R39 ;  /* 0x0001ac2701007387 */ /* 0x000fe20000100800 */
[----:B------:R-:W-:-:S03]  /*106f0*/  @!P4 IMAD.IADD R4, R4, 0x1, -R2 ;  /* 0x000000010404c824 */ /* 0x000fc600078e0a02 */
[----:B------:R-:W-:Y:S01]  /*10700*/  STL [R1+0x1a8], R34 ;  /* 0x0001a82201007387 */ /* 0x000fe20000100800 */
[--C-:B------:R-:W-:Y:S01]  /*10710*/  @!P0 IMAD.IADD R33, R33, 0x1, -R2.reuse ;  /* 0x0000000121218824 */ /* 0x100fe200078e0a02 */
[----:B------:R-:W-:Y:S01]  /*10720*/  ISETP.GT.U32.AND P4, PT, R2, R4, PT ;  /* 0x000000040200720c */ /* 0x000fe20003f84070 */
[----:B------:R-:W-:Y:S01]  /*10730*/  @!P6 IMAD.IADD R29, R29, 0x1, -R2 ;  /* 0x000000011d1de824 */ /* 0x000fe200078e0a02 */
[----:B------:R0:W-:Y:S01]  /*10740*/  STL [R1+0x198], R35 ;  /* 0x0001982301007387 */ /* 0x0001e20000100800 */
[----:B------:R-:W-:-:S03]  /*10750*/  IMAD.HI.U32 R37, R3, R32, RZ ;  /* 0x0000002003257227 */ /* 0x000fc600078e00ff */
[----:B------:R-:W-:Y:S01]  /*10760*/  ISETP.GT.U32.AND P6, PT, R2, R29, PT ;  /* 0x0000001d0200720c */ /* 0x000fe20003fc4070 */
[----:B------:R-:W-:Y:S02]  /*10770*/  @!P2 IMAD.MOV R33, RZ, RZ, -R33 ;  /* 0x000000ffff21a224 */ /* 0x000fe400078e0a21 */
[----:B0-----:R-:W-:Y:S01]  /*10780*/  IMAD.MOV.U32 R35, RZ, RZ, R31 ;  /* 0x000000ffff237224 */ /* 0x001fe200078e001f */
[----:B------:R-:W-:Y:S01]  /*10790*/  IABS R31, R214 ;  /* 0x000000d6001f7213 */ /* 0x000fe20000000000 */
[----:B------:R-:W-:Y:S02]  /*107a0*/  IMAD.MOV.U32 R34, RZ, RZ, R30 ;  /* 0x000000ffff227224 */ /* 0x000fe400078e001e */
[----:B------:R-:W-:Y:S02]  /*107b0*/  IMAD.MOV R37, RZ, RZ, -R37 ;  /* 0x000000ffff257224 */ /* 0x000fe400078e0a25 */
[----:B------:R-:W-:Y:S01]  /*107c0*/  IMAD.HI.U32 R30, R3, R31, RZ ;  /* 0x0000001f031e7227 */ /* 0x000fe200078e00ff */
[----:B------:R0:W-:Y:S01]  /*107d0*/  STL [R1+0x194], R33 ;  /* 0x0001942101007387 */ /* 0x0001e20000100800 */
[----:B------:R-:W-:-:S02]  /*107e0*/  ISETP.GE.AND P0, PT, R209, RZ, PT ;  /* 0x000000ffd100720c */ /* 0x000fc40003f06270 */
[----:B------:R-:W-:Y:S02]  /*107f0*/  IMAD.MOV R30, RZ, RZ, -R30 ;  /* 0x000000ffff1e7224 */ /* 0x000fe400078e0a1e */
[----:B------:R-:W-:Y:S02]  /*10800*/  @!P4 IMAD.IADD R4, R4, 0x1, -R2 ;  /* 0x000000010404c824 */ /* 0x000fe400078e0a02 */
[C---:B0-----:R-:W-:Y:S02]  /*10810*/  IMAD R33, R2.reuse, R37, R32 ;  /* 0x0000002502217224 */ /* 0x041fe400078e0220 */
[----:B------:R-:W-:-:S03]  /*10820*/  IMAD R31, R2, R30, R31 ;  /* 0x0000001e021f7224 */ /* 0x000fc600078e021f */
[C---:B------:R-:W-:Y:S01]  /*10830*/  ISETP.GT.U32.AND P4, PT, R2.reuse, R33, PT ;  /* 0x000000210200720c */ /* 0x040fe20003f84070 */
[--C-:B------:R-:W-:Y:S01]  /*10840*/  @!P6 IMAD.IADD R29, R29, 0x1, -R2.reuse ;  /* 0x000000011d1de824 */ /* 0x100fe200078e0a02 */
[----:B------:R-:W-:Y:S02]  /*10850*/  ISETP.GT.U32.AND P6, PT, R2, R31, PT ;  /* 0x0000001f0200720c */ /* 0x000fe40003fc4070 */
[----:B------:R-:W-:Y:S01]  /*10860*/  ISETP.GE.AND P5, PT, R210, RZ, PT ;  /* 0x000000ffd200720c */ /* 0x000fe20003fa6270 */
[----:B------:R-:W-:Y:S01]  /*10870*/  @!P0 IMAD.MOV R35, RZ, RZ, -R35 ;  /* 0x000000ffff238224 */ /* 0x000fe200078e0a23 */
[----:B------:R-:W-:Y:S02]  /*10880*/  ISETP.GE.AND P3, PT, R211, RZ, PT ;  /* 0x000000ffd300720c */ /* 0x000fe40003f66270 */
[----:B------:R-:W-:Y:S02]  /*10890*/  IABS R36, R215 ;  /* 0x000000d700247213 */ /* 0x000fe40000000000 */
[----:B------:R-:W-:Y:S01]  /*108a0*/  ISETP.GE.AND P2, PT, R212, RZ, PT ;  /* 0x000000ffd400720c */ /* 0x000fe20003f46270 */
[----:B------:R0:W-:Y:S01]  /*108b0*/  STL [R1+0x190], R35 ;  /* 0x0001902301007387 */ /* 0x0001e20000100800 */
[----:B------:R-:W-:Y:S01]  /*108c0*/  IABS R37, R216 ;  /* 0x000000d800257213 */ /* 0x000fe20000000000 */
[----:B------:R-:W-:-:S02]  /*108d0*/  @!P4 IMAD.IADD R33, R33, 0x1, -R2 ;  /* 0x000000012121c824 */ /* 0x000fc400078e0a02 */
[----:B------:R-:W-:Y:S01]  /*108e0*/  IMAD.HI.U32 R39, R3, R36, RZ ;  /* 0x0000002403277227 */ /* 0x000fe200078e00ff */
[----:B0-----:R-:W-:-:S03]  /*108f0*/  IABS R35, R217 ;  /* 0x000000d900237213 */ /* 0x001fc60000000000 */
[----:B------:R-:W-:Y:S01]  /*10900*/  @!P6 IMAD.IADD R31, R31, 0x1, -R2 ;  /* 0x000000011f1fe824 */ /* 0x000fe200078e0a02 */
[----:B------:R-:W-:Y:S01]  /*10910*/  ISETP.GT.U32.AND P6, PT, R2, R33, PT ;  /* 0x000000210200720c */ /* 0x000fe20003fc4070 */
[----:B------:R-:W-:Y:S02]  /*10920*/  @!P5 IMAD.MOV R34, RZ, RZ, -R34 ;  /* 0x000000ffff22d224 */ /* 0x000fe400078e0a22 */
[----:B------:R-:W-:-:S04]  /*10930*/  IMAD.HI.U32 R38, R3, R37, RZ ;  /* 0x0000002503267227 */ /* 0x000fc800078e00ff */
[----:B------:R-:W-:-:S04]  /*10940*/  IMAD.HI.U32 R32, R3, R35, RZ ;  /* 0x0000002303207227 */ /* 0x000fc800078e00ff */
[----:B------:R-:W-:Y:S02]  /*10950*/  IMAD.MOV R39, RZ, RZ, -R39 ;  /* 0x000000ffff277224 */ /* 0x000fe400078e0a27 */
[----:B------:R-:W-:Y:S01]  /*10960*/  IMAD.MOV.U32 R40, RZ, RZ, R4 ;  /* 0x000000ffff287224 */ /* 0x000fe200078e0004 */
[----:B------:R0:W-:Y:S01]  /*10970*/  STL [R1+0x180], R34 ;  /* 0x0001802201007387 */ /* 0x0001e20000100800 */
[----:B------:R-:W-:Y:S02]  /*10980*/  IMAD.MOV R38, RZ, RZ, -R38 ;  /* 0x000000ffff267224 */ /* 0x000fe400078e0a26 */
[----:B------:R-:W-:Y:S02]  /*10990*/  IMAD.MOV R32, RZ, RZ, -R32 ;  /* 0x000000ffff207224 */ /* 0x000fe400078e0a20 */
[C---:B------:R-:W-:Y:S02]  /*109a0*/  IMAD R36, R2.reuse, R39, R36 ;  /* 0x0000002702247224 */ /* 0x040fe400078e0224 */
[----:B------:R-:W-:Y:S01]  /*109b0*/  @!P3 IMAD.MOV R40, RZ, RZ, -R40 ;  /* 0x000000ffff28b224 */ /* 0x000fe200078e0a28 */
[----:B------:R-:W-:-:S02]  /*109c0*/  ISETP.GT.U32.AND P3, PT, R2, R31, PT ;  /* 0x0000001f0200720c */ /* 0x000fc40003f64070 */
[----:B0-----:R-:W-:Y:S01]  /*109d0*/  IABS R34, R218 ;  /* 0x000000da00227213 */ /* 0x001fe20000000000 */
[C---:B------:R-:W-:Y:S01]  /*109e0*/  IMAD R37, R2.reuse, R38, R37 ;  /* 0x0000002602257224 */ /* 0x040fe200078e0225 */
[----:B------:R-:W-:Y:S01]  /*109f0*/  IABS R38, R221 ;  /* 0x000000dd00267213 */ /* 0x000fe20000000000 */
[----:B------:R-:W-:Y:S01]  /*10a00*/  @!P2 IMAD.MOV R29, RZ, RZ, -R29 ;  /* 0x000000ffff1da224 */ /* 0x000fe200078e0a1d */
[C---:B------:R-:W-:Y:S01]  /*10a10*/  ISETP.GT.U32.AND P2, PT, R2.reuse, R36, PT ;  /* 0x000000240200720c */ /* 0x040fe20003f44070 */
[C---:B------:R-:W-:Y:S01]  /*10a20*/  IMAD R35, R2.reuse, R32, R35 ;  /* 0x0000002002237224 */ /* 0x040fe200078e0223 */
[----:B------:R-:W-:Y:S01]  /*10a30*/  IABS R32, R219 ;  /* 0x000000db00207213 */ /* 0x000fe20000000000 */
[----:B------:R-:W-:Y:S01]  /*10a40*/  IMAD.HI.U32 R30, R3, R34, RZ ;  /* 0x00000022031e7227 */ /* 0x000fe200078e00ff */
[----:B------:R-:W-:Y:S03]  /*10a50*/  STL [R1+0x17c], R40 ;  /* 0x00017c2801007387 */ /* 0x000fe60000100800 */
[----:B------:R-:W-:Y:S01]  /*10a60*/  @!P6 IMAD.IADD R33, R33, 0x1, -R2 ;  /* 0x000000012121e824 */ /* 0x000fe200078e0a02 */
[----:B------:R0:W-:Y:S01]  /*10a70*/  STL [R1+0x178], R29 ;  /* 0x0001781d01007387 */ /* 0x0001e20000100800 */
[----:B------:R-:W-:Y:S01]  /*10a80*/  ISETP.GT.U32.AND P6, PT, R2, R37, PT ;  /* 0x000000250200720c */ /* 0x000fe20003fc4070 */
[----:B------:R-:W-:-:S02]  /*10a90*/  IMAD.MOV R30, RZ, RZ, -R30 ;  /* 0x000000ffff1e7224 */ /* 0x000fc400078e0a1e */
[----:B------:R-:W-:Y:S02]  /*10aa0*/  @!P3 IMAD.IADD R31, R31, 0x1, -R2 ;  /* 0x000000011f1fb824 */ /* 0x000fe400078e0a02 */
[----:B0-----:R-:W-:Y:S02]  /*10ab0*/  IMAD.MOV.U32 R29, RZ, RZ, R38 ;  /* 0x000000ffff1d7224 */ /* 0x001fe400078e0026 */
[----:B------:R-:W-:Y:S01]  /*10ac0*/  IMAD.HI.U32 R38, R3, R32, RZ ;  /* 0x0000002003267227 */ /* 0x000fe200078e00ff */
[----:B------:R-:W-:-:S03]  /*10ad0*/  ISETP.GT.U32.AND P3, PT, R2, R35, PT ;  /* 0x000000230200720c */ /* 0x000fc60003f64070 */
[----:B------:R-:W-:Y:S02]  /*10ae0*/  IMAD R34, R2, R30, R34 ;  /* 0x0000001e02227224 */ /* 0x000fe400078e0222 */
[----:B------:R-:W-:Y:S02]  /*10af0*/  IMAD.MOV R38, RZ, RZ, -R38 ;  /* 0x000000ffff267224 */ /* 0x000fe400078e0a26 */
[----:B------:R-:W-:Y:S01]  /*10b00*/  @!P2 IMAD.IADD R36, R36, 0x1, -R2 ;  /* 0x000000012424a824 */ /* 0x000fe200078e0a02 */
[C---:B------:R-:W-:Y:S01]  /*10b10*/  ISETP.GT.U32.AND P2, PT, R2.reuse, R34, PT ;  /* 0x000000220200720c */ /* 0x040fe20003f44070 */
[C---:B------:R-:W-:Y:S02]  /*10b20*/  IMAD R32, R2.reuse, R38, R32 ;  /* 0x0000002602207224 */ /* 0x040fe400078e0220 */
[--C-:B------:R-:W-:Y:S01]  /*10b30*/  @!P6 IMAD.IADD R37, R37, 0x1, -R2.reuse ;  /* 0x000000012525e824 */ /* 0x100fe200078e0a02 */
[----:B------:R-:W-:Y:S02]  /*10b40*/  IABS R30, R220 ;  /* 0x000000dc001e7213 */ /* 0x000fe40000000000 */
[C---:B------:R-:W-:Y:S01]  /*10b50*/  ISETP.GT.U32.AND P6, PT, R2.reuse, R32, PT ;  /* 0x000000200200720c */ /* 0x040fe20003fc4070 */
[----:B------:R-:W-:Y:S01]  /*10b60*/  @!P3 IMAD.IADD R35, R35, 0x1, -R2 ;  /* 0x000000012323b824 */ /* 0x000fe200078e0a02 */
[----:B------:R-:W-:Y:S01]  /*10b70*/  ISETP.GE.AND P1, PT, R213, RZ, PT ;  /* 0x000000ffd500720c */ /* 0x000fe20003f26270 */
[----:B------:R-:W-:Y:S01]  /*10b80*/  IMAD.HI.U32 R40, R3, R30, RZ ;  /* 0x0000001e03287227 */ /* 0x000fe200078e00ff */
[----:B------:R-:W-:-:S02]  /*10b90*/  ISETP.GT.U32.AND P3, PT, R2, R36, PT ;  /* 0x000000240200720c */ /* 0x000fc40003f64070 */
[----:B------:R-:W-:Y:S01]  /*10ba0*/  IABS R4, R222 ;  /* 0x000000de00047213 */ /* 0x000fe20000000000 */
[----:B------:R-:W-:Y:S01]  /*10bb0*/  @!P2 IMAD.IADD R34, R34, 0x1, -R2 ;  /* 0x000000012222a824 */ /* 0x000fe200078e0a02 */
[----:B------:R-:W-:Y:S01]  /*10bc0*/  ISETP.GE.AND P0, PT, R214, RZ, PT ;  /* 0x000000ffd600720c */ /* 0x000fe20003f06270 */
[----:B------:R-:W-:Y:S01]  /*10bd0*/  IMAD.MOV R40, RZ, RZ, -R40 ;  /* 0x000000ffff287224 */ /* 0x000fe200078e0a28 */
[----:B------:R-:W-:Y:S01]  /*10be0*/  ISETP.GT.U32.AND P2, PT, R2, R37, PT ;  /* 0x000000250200720c */ /* 0x000fe20003f44070 */
[----:B------:R-:W-:-:S04]  /*10bf0*/  IMAD.HI.U32 R38, R3, R4, RZ ;  /* 0x0000000403267227 */ /* 0x000fc800078e00ff */
[----:B------:R-:W-:Y:S01]  /*10c00*/  @!P6 IMAD.IADD R32, R32, 0x1, -R2 ;  /* 0x000000012020e824 */ /* 0x000fe200078e0a02 */
[C---:B------:R-:W-:Y:S01]  /*10c10*/  ISETP.GT.U32.AND P6, PT, R2.reuse, R34, PT ;  /* 0x000000220200720c */ /* 0x040fe20003fc4070 */
[----:B------:R-:W-:Y:S02]  /*10c20*/  IMAD R30, R2, R40, R30 ;  /* 0x00000028021e7224 */ /* 0x000fe400078e021e */
[----:B------:R-:W-:Y:S02]  /*10c30*/  IMAD.MOV.U32 R41, RZ, RZ, R33 ;  /* 0x000000ffff297224 */ /* 0x000fe400078e0021 */
[----:B------:R-:W-:-:S04]  /*10c40*/  IMAD.HI.U32 R39, R3, R29, RZ ;  /* 0x0000001d03277227 */ /* 0x000fc800078e00ff */
[----:B------:R-:W-:Y:S02]  /*10c50*/  IMAD.MOV R38, RZ, RZ, -R38 ;  /* 0x000000ffff267224 */ /* 0x000fe400078e0a26 */
[----:B------:R-:W-:Y:S01]  /*10c60*/  @!P1 IMAD.MOV R41, RZ, RZ, -R41 ;  /* 0x000000ffff299224 */ /* 0x000fe200078e0a29 */
[----:B------:R-:W-:Y:S01]  /*10c70*/  ISETP.GT.U32.AND P1, PT, R2, R35, PT ;  /* 0x000000230200720c */ /* 0x000fe20003f24070 */
[----:B------:R-:W-:Y:S01]  /*10c80*/  @!P3 IMAD.IADD R36, R36, 0x1, -R2 ;  /* 0x000000012424b824 */ /* 0x000fe200078e0a02 */
[C---:B------:R-:W-:Y:S01]  /*10c90*/  ISETP.GT.U32.AND P3, PT, R2.reuse, R30, PT ;  /* 0x0000001e0200720c */ /* 0x040fe20003f64070 */
[----:B------:R-:W-:Y:S02]  /*10ca0*/  IMAD.MOV R39, RZ, RZ, -R39 ;  /* 0x000000ffff277224 */ /* 0x000fe400078e0a27 */
[C---:B------:R-:W-:Y:S02]  /*10cb0*/  IMAD R4, R2.reuse, R38, R4 ;  /* 0x0000002602047224 */ /* 0x040fe400078e0204 */
[----:B------:R-:W-:-:S02]  /*10cc0*/  IMAD R29, R2, R39, R29 ;  /* 0x00000027021d7224 */ /* 0x000fc400078e021d */
[----:B------:R-:W-:Y:S01]  /*10cd0*/  @!P0 IMAD.MOV R31, RZ, RZ, -R31 ;  /* 0x000000ffff1f8224 */ /* 0x000fe200078e0a1f */
[----:B------:R-:W-:Y:S01]  /*10ce0*/  IABS R33, R223 ;  /* 0x000000df00217213 */ /* 0x000fe20000000000 */
[--C-:B------:R-:W-:Y:S01]  /*10cf0*/  @!P6 IMAD.IADD R34, R34, 0x1, -R2.reuse ;  /* 0x000000012222e824 */ /* 0x100fe200078e0a02 */
[C---:B------:R-:W-:Y:S01]  /*10d00*/  ISETP.GT.U32.AND P0, PT, R2.reuse, R32, PT ;  /* 0x000000200200720c */ /* 0x040fe20003f04070 */
[----:B------:R-:W-:Y:S01]  /*10d10*/  STL [R1+0x174], R41 ;  /* 0x0001742901007387 */ /* 0x000fe20000100800 */
[----:B------:R-:W-:Y:S01]  /*10d20*/  @!P2 IMAD.IADD R37, R37, 0x1, -R2 ;  /* 0x000000012525a824 */ /* 0x000fe200078e0a02 */
[C---:B------:R-:W-:Y:S02]  /*10d30*/  ISETP.GT.U32.AND P6, PT, R2.reuse, R4, PT ;  /* 0x000000040200720c */ /* 0x040fe40003fc4070 */
[----:B------:R0:W-:Y:S01]  /*10d40*/  STL [R1+0x170], R31 ;  /* 0x0001701f01007387 */ /* 0x0001e20000100800 */
[----:B------:R-:W-:Y:S01]  /*10d50*/  ISETP.GT.U32.AND P2, PT, R2, R29, PT ;  /* 0x0000001d0200720c */ /* 0x000fe20003f44070 */
[----:B------:R-:W-:Y:S01]  /*10d60*/  IMAD.HI.U32 R39, R3, R33, RZ ;  /* 0x0000002103277227 */ /* 0x000fe200078e00ff */
[----:B------:R-:W-:-:S02]  /*10d70*/  ISETP.GE.AND P4, PT, R216, RZ, PT ;  /* 0x000000ffd800720c */ /* 0x000fc40003f86270 */
[----:B------:R-:W-:Y:S01]  /*10d80*/  ISETP.GE.AND P5, PT, R215, RZ, PT ;  /* 0x000000ffd700720c */ /* 0x000fe20003fa6270 */
[--C-:B------:R-:W-:Y:S01]  /*10d90*/  @!P1 IMAD.IADD R35, R35, 0x1, -R2.reuse ;  /* 0x0000000123239824 */ /* 0x100fe200078e0a02 */
[----:B0-----:R-:W-:Y:S01]  /*10da0*/  IABS R31, R224 ;  /* 0x000000e0001f7213 */ /* 0x001fe20000000000 */
[----:B------:R-:W-:Y:S01]  /*10db0*/  @!P3 IMAD.IADD R30, R30, 0x1, -R2 ;  /* 0x000000011e1eb824 */ /* 0x000fe200078e0a02 */
[----:B------:R-:W-:Y:S01]  /*10dc0*/  ISETP.GE.AND P1, PT, R217, RZ, PT ;  /* 0x000000ffd900720c */ /* 0x000fe20003f26270 */
[----:B------:R-:W-:Y:S01]  /*10dd0*/  IMAD.MOV R39, RZ, RZ, -R39 ;  /* 0x000000ffff277224 */ /* 0x000fe200078e0a27 */
[----:B------:R-:W-:Y:S01]  /*10de0*/  ISETP.GE.AND P3, PT, R219, RZ, PT ;  /* 0x000000ffdb00720c */ /* 0x000fe20003f66270 */
[----:B------:R-:W-:-:S04]  /*10df0*/  IMAD.HI.U32 R38, R3, R31, RZ ;  /* 0x0000001f03267227 */ /* 0x000fc800078e00ff */
[----:B------:R-:W-:Y:S02]  /*10e00*/  @!P0 IMAD.IADD R32, R32, 0x1, -R2 ;  /* 0x0000000120208824 */ /* 0x000fe400078e0a02 */
[----:B------:R-:W-:Y:S02]  /*10e10*/  IMAD.MOV R40, RZ, RZ, -R38 ;  /* 0x000000ffff287224 */ /* 0x000fe400078e0a26 */
[----:B------:R-:W-:Y:S02]  /*10e20*/  IMAD R33, R2, R39, R33 ;  /* 0x0000002702217224 */ /* 0x000fe400078e0221 */
[----:B------:R-:W-:Y:S02]  /*10e30*/  IMAD.MOV.U32 R41, RZ, RZ, R37 ;  /* 0x000000ffff297224 */ /* 0x000fe400078e0025 */
[----:B------:R-:W-:Y:S01]  /*10e40*/  @!P6 IMAD.IADD R4, R4, 0x1, -R2 ;  /* 0x000000010404e824 */ /* 0x000fe200078e0a02 */
[----:B------:R-:W-:Y:S01]  /*10e50*/  ISETP.GT.U32.AND P6, PT, R2, R30, PT ;  /* 0x0000001e0200720c */ /* 0x000fe20003fc4070 */
[----:B------:R-:W-:-:S02]  /*10e60*/  IMAD.MOV.U32 R37, RZ, RZ, R35 ;  /* 0x000000ffff257224 */ /* 0x000fc400078e0023 */
[----:B------:R-:W-:Y:S02]  /*10e70*/  @!P2 IMAD.IADD R29, R29, 0x1, -R2 ;  /* 0x000000011d1da824 */ /* 0x000fe400078e0a02 */
[----:B------:R-:W-:Y:S02]  /*10e80*/  IMAD.MOV.U32 R42, RZ, RZ, R36 ;  /* 0x000000ffff2a7224 */ /* 0x000fe400078e0024 */
[----:B------:R-:W-:Y:S01]  /*10e90*/  IMAD.MOV.U32 R35, RZ, RZ, R34 ;  /* 0x000000ffff237224 */ /* 0x000fe200078e0022 */
[----:B------:R-:W-:Y:S01]  /*10ea0*/  ISETP.GE.AND P0, PT, R218, RZ, PT ;  /* 0x000000ffda00720c */ /* 0x000fe20003f06270 */
[C---:B------:R-:W-:Y:S02]  /*10eb0*/  IMAD R31, R2.reuse, R40, R31 ;  /* 0x00000028021f7224 */ /* 0x040fe400078e021f */
[----:B------:R-:W-:Y:S01]  /*10ec0*/  @!P4 IMAD.MOV R41, RZ, RZ, -R41 ;  /* 0x000000ffff29c224 */ /* 0x000fe200078e0a29 */
[C---:B------:R-:W-:Y:S01]  /*10ed0*/  ISETP.GT.U32.AND P4, PT, R2.reuse, R33, PT ;  /* 0x000000210200720c */ /* 0x040fe20003f84070 */
[----:B------:R-:W-:Y:S01]  /*10ee0*/  IMAD.MOV.U32 R34, RZ, RZ, R32 ;  /* 0x000000ffff227224 */ /* 0x000fe200078e0020 */
[----:B------:R-:W-:Y:S01]  /*10ef0*/  IABS R38, R225 ;  /* 0x000000e100267213 */ /* 0x000fe20000000000 */
[----:B------:R-:W-:Y:S01]  /*10f00*/  @!P5 IMAD.MOV R42, RZ, RZ, -R42 ;  /* 0x000000ffff2ad224 */ /* 0x000fe200078e0a2a */
[C---:B------:R-:W-:Y:S01]  /*10f10*/  ISETP.GT.U32.AND P5, PT, R2.reuse, R29, PT ;  /* 0x0000001d0200720c */ /* 0x040fe20003fa4070 */
[----:B------:R-:W-:Y:S01]  /*10f20*/  @!P1 IMAD.MOV R37, RZ, RZ, -R37 ;  /* 0x000000ffff259224 */ /* 0x000fe200078e0a25 */
[C---:B------:R-:W-:Y:S01]  /*10f30*/  ISETP.GT.U32.AND P1, PT, R2.reuse, R4, PT ;  /* 0x000000040200720c */ /* 0x040fe20003f24070 */
[----:B------:R-:W-:Y:S01]  /*10f40*/  @!P3 IMAD.MOV R34, RZ, RZ, -R34 ;  /* 0x000000ffff22b224 */ /* 0x000fe200078e0a22 */
[----:B------:R-:W-:Y:S01]  /*10f50*/  ISETP.GT.U32.AND P3, PT, R2, R31, PT ;  /* 0x0000001f0200720c */ /* 0x000fe20003f64070 */
[----:B------:R-:W-:-:S02]  /*10f60*/  IMAD.MOV.U32 R36, RZ, RZ, R38 ;  /* 0x000000ffff247224 */ /* 0x000fc400078e0026 */
[--C-:B------:R-:W-:Y:S01]  /*10f70*/  @!P6 IMAD.IADD R30, R30, 0x1, -R2.reuse ;  /* 0x000000011e1ee824 */ /* 0x100fe200078e0a02 */
[----:B------:R-:W-:Y:S01]  /*10f80*/  ISETP.GE.AND P6, PT, R222, RZ, PT ;  /* 0x000000ffde00720c */ /* 0x000fe20003fc6270 */
[----:B------:R-:W-:Y:S01]  /*10f90*/  IMAD.HI.U32 R32, R3, R36, RZ ;  /* 0x0000002403207227 */ /* 0x000fe200078e00ff */
[----:B------:R-:W-:Y:S01]  /*10fa0*/  ISETP.GE.AND P2, PT, R220, RZ, PT ;  /* 0x000000ffdc00720c */ /* 0x000fe20003f46270 */
[----:B------:R-:W-:Y:S02]  /*10fb0*/  STL [R1+0x168], R42 ;  /* 0x0001682a01007387 */ /* 0x000fe40000100800 */
[----:B------:R-:W-:Y:S02]  /*10fc0*/  @!P0 IMAD.MOV R35, RZ, RZ, -R35 ;  /* 0x000000ffff238224 */ /* 0x000fe400078e0a23 */
[--C-:B------:R-:W-:Y:S01]  /*10fd0*/  @!P4 IMAD.IADD R33, R33, 0x1, -R2.reuse ;  /* 0x000000012121c824 */ /* 0x100fe200078e0a02 */
[----:B------:R-:W-:Y:S01]  /*10fe0*/  STL [R1+0x160], R41 ;  /* 0x0001602901007387 */ /* 0x000fe20000100800 */
[----:B------:R-:W-:Y:S01]  /*10ff0*/  @!P5 IMAD.IADD R29, R29, 0x1, -R2 ;  /* 0x000000011d1dd824 */ /* 0x000fe200078e0a02 */
[----:B------:R-:W-:Y:S01]  /*11000*/  ISETP.GE.AND P0, PT, R221, RZ, PT ;  /* 0x000000ffdd00720c */ /* 0x000fe20003f06270 */
[----:B------:R-:W-:Y:S01]  /*11010*/  IMAD.MOV R32, RZ, RZ, -R32 ;  /* 0x000000ffff207224 */ /* 0x000fe200078e0a20 */
[----:B------:R0:W-:Y:S01]  /*11020*/  STL [R1+0x158], R37 ;  /* 0x0001582501007387 */ /* 0x0001e20000100800 */
[----:B------:R-:W-:-:S02]  /*11030*/  @!P1 IMAD.IADD R4, R4, 0x1, -R2 ;  /* 0x0000000104049824 */ /* 0x000fc400078e0a02 */
[----:B------:R-:W-:Y:S01]  /*11040*/  @!P3 IMAD.IADD R31, R31, 0x1, -R2 ;  /* 0x000000011f1fb824 */ /* 0x000fe200078e0a02 */
[----:B------:R1:W-:Y:S01]  /*11050*/  STL [R1+0x154], R35 ;  /* 0x0001542301007387 */ /* 0x0003e20000100800 */
[C---:B------:R-:W-:Y:S01]  /*11060*/  ISETP.GT.U32.AND P3, PT, R2.reuse, R33, PT ;  /* 0x000000210200720c */ /* 0x040fe20003f64070 */
[C---:B------:R-:W-:Y:S02]  /*11070*/  IMAD R36, R2.reuse, R32, R36 ;  /* 0x0000002002247224 */ /* 0x040fe400078e0224 */
[----:B------:R4:W-:Y:S01]  /*11080*/  STL [R1+0x150], R34 ;  /* 0x0001502201007387 */ /* 0x0009e20000100800 */
[----:B------:R-:W-:Y:S01]  /*11090*/  IMAD.MOV.U32 R32, RZ, RZ, R4 ;  /* 0x000000ffff207224 */ /* 0x000fe200078e0004 */
[----:B0-----:R-:W-:Y:S01]  /*110a0*/  IABS R37, R226 ;  /* 0x000000e200257213 */ /* 0x001fe20000000000 */
[----:B-1----:R-:W-:Y:S02]  /*110b0*/  IMAD.MOV.U32 R35, RZ, RZ, R30 ;  /* 0x000000ffff237224 */ /* 0x002fe400078e001e */
[----:B----4-:R-:W-:Y:S01]  /*110c0*/  IMAD.MOV.U32 R34, RZ, RZ, R29 ;  /* 0x000000ffff227224 */ /* 0x010fe200078e001d */
[----:B------:R-:W-:Y:S01]  /*110d0*/  IABS R29, R227 ;  /* 0x000000e3001d7213 */ /* 0x000fe20000000000 */
[----:B------:R-:W-:Y:S01]  /*110e0*/  @!P6 IMAD.MOV R32, RZ, RZ, -R32 ;  /* 0x000000ffff20e224 */ /* 0x000fe200078e0a20 */
[----:B------:R-:W-:Y:S01]  /*110f0*/  ISETP.GE.AND P5, PT, R223, RZ, PT ;  /* 0x000000ffdf00720c */ /* 0x000fe20003fa6270 */
[----:B------:R-:W-:Y:S01]  /*11100*/  @!P2 IMAD.MOV R35, RZ, RZ, -R35 ;  /* 0x000000ffff23a224 */ /* 0x000fe200078e0a23 */
[C---:B------:R-:W-:Y:S01]  /*11110*/  ISETP.GT.U32.AND P6, PT, R2.reuse, R36, PT ;  /* 0x000000240200720c */ /* 0x040fe20003fc4070 */
[----:B------:R-:W-:Y:S01]  /*11120*/  IMAD.MOV.U32 R4, RZ, RZ, R29 ;  /* 0x000000ffff047224 */ /* 0x000fe200078e001d */
[----:B------:R-:W-:Y:S01]  /*11130*/  IABS R30, R228 ;  /* 0x000000e4001e7213 */ /* 0x000fe20000000000 */
[----:B------:R-:W-:Y:S01]  /*11140*/  IMAD.HI.U32 R29, R3, R37, RZ ;  /* 0x00000025031d7227 */ /* 0x000fe200078e00ff */
[----:B------:R-:W-:Y:S01]  /*11150*/  ISETP.GT.U32.AND P2, PT, R2, R31, PT ;  /* 0x0000001f0200720c */ /* 0x000fe20003f44070 */
[----:B------:R0:W-:Y:S02]  /*11160*/  STL [R1+0x148], R35 ;  /* 0x0001482301007387 */ /* 0x0001e40000100800 */
[----:B------:R-:W-:-:S02]  /*11170*/  @!P0 IMAD.MOV R34, RZ, RZ, -R34 ;  /* 0x000000ffff228224 */ /* 0x000fc400078e0a22 */
[----:B------:R-:W-:Y:S02]  /*11180*/  @!P3 IMAD.IADD R33, R33, 0x1, -R2 ;  /* 0x000000012121b824 */ /* 0x000fe400078e0a02 */
[----:B------:R-:W-:Y:S01]  /*11190*/  IMAD.MOV R29, RZ, RZ, -R29 ;  /* 0x000000ffff1d7224 */ /* 0x000fe200078e0a1d */
[----:B------:R1:W-:Y:S01]  /*111a0*/  STL [R1+0x140], R34 ;  /* 0x0001402201007387 */ /* 0x0003e20000100800 */
[----:B0-----:R-:W-:Y:S01]  /*111b0*/  IMAD.HI.U32 R35, R3, R30, RZ ;  /* 0x0000001e03237227 */ /* 0x001fe200078e00ff */
[----:B------:R-:W-:Y:S02]  /*111c0*/  ISETP.GE.AND P1, PT, R224, RZ, PT ;  /* 0x000000ffe000720c */ /* 0x000fe40003f26270 */
[----:B------:R0:W-:Y:S01]  /*111d0*/  STL [R1+0x134], R32 ;  /* 0x0001342001007387 */ /* 0x0001e20000100800 */
[----:B------:R-:W-:Y:S02]  /*111e0*/  IMAD R37, R2, R29, R37 ;  /* 0x0000001d02257224 */ /* 0x000fe400078e0225 */
[----:B------:R-:W-:Y:S01]  /*111f0*/  IMAD.MOV.U32 R39, RZ, RZ, R33 ;  /* 0x000000ffff277224 */ /* 0x000fe200078e0021 */
[----:B-1----:R-:W-:Y:S01]  /*11200*/  IABS R34, R229 ;  /* 0x000000e500227213 */ /* 0x002fe20000000000 */
[----:B------:R-:W-:-:S02]  /*11210*/  IMAD.MOV R29, RZ, RZ, -R35 ;  /* 0x000000ffff1d7224 */ /* 0x000fc400078e0a23 */
[----:B------:R-:W-:Y:S02]  /*11220*/  @!P6 IMAD.IADD R36, R36, 0x1, -R2 ;  /* 0x000000012424e824 */ /* 0x000fe400078e0a02 */
[----:B0-----:R-:W-:-:S04]  /*11230*/  IMAD.HI.U32 R32, R3, R4, RZ ;  /* 0x0000000403207227 */ /* 0x001fc800078e00ff */
[----:B------:R-:W-:Y:S01]  /*11240*/  @!P5 IMAD.MOV R39, RZ, RZ, -R39 ;  /* 0x000000ffff27d224 */ /* 0x000fe200078e0a27 */
[C---:B------:R-:W-:Y:S01]  /*11250*/  ISETP.GT.U32.AND P5, PT, R2.reuse, R37, PT ;  /* 0x000000250200720c */ /* 0x040fe20003fa4070 */
[C---:B------:R-:W-:Y:S02]  /*11260*/  IMAD R30, R2.reuse, R29, R30 ;  /* 0x0000001d021e7224 */ /* 0x040fe400078e021e */
[----:B------:R-:W-:Y:S02]  /*11270*/  @!P2 IMAD.IADD R31, R31, 0x1, -R2 ;  /* 0x000000011f1fa824 */ /* 0x000fe400078e0a02 */
[----:B------:R-:W-:Y:S02]  /*11280*/  IMAD.MOV R32, RZ, RZ, -R32 ;  /* 0x000000ffff207224 */ /* 0x000fe400078e0a20 */
[----:B------:R-:W-:Y:S01]  /*11290*/  IMAD.HI.U32 R29, R3, R34, RZ ;  /* 0x00000022031d7227 */ /* 0x000fe200078e00ff */
[----:B------:R-:W-:-:S03]  /*112a0*/  ISETP.GT.U32.AND P6, PT, R2, R36, PT ;  /* 0x000000240200720c */ /* 0x000fc60003fc4070 */
[C---:B------:R-:W-:Y:S02]  /*112b0*/  IMAD R4, R2.reuse, R32, R4 ;  /* 0x0000002002047224 */ /* 0x040fe400078e0204 */
[----:B------:R-:W-:Y:S02]  /*112c0*/  IMAD.MOV.U32 R38, RZ, RZ, R31 ;  /* 0x000000ffff267224 */ /* 0x000fe400078e001f */
[----:B------:R-:W-:Y:S02]  /*112d0*/  IMAD.MOV R29, RZ, RZ, -R29 ;  /* 0x000000ffff1d7224 */ /* 0x000fe400078e0a1d */
[----:B------:R-:W-:Y:S01]  /*112e0*/  @!P1 IMAD.MOV R38, RZ, RZ, -R38 ;  /* 0x000000ffff269224 */ /* 0x000fe200078e0a26 */
[C---:B------:R-:W-:Y:S01]  /*112f0*/  ISETP.GT.U32.AND P1, PT, R2.reuse, R4, PT ;  /* 0x000000040200720c */ /* 0x040fe20003f24070 */
[----:B------:R-:W-:Y:S01]  /*11300*/  IMAD R34, R2, R29, R34 ;  /* 0x0000001d02227224 */ /* 0x000fe200078e0222 */
[----:B------:R-:W-:Y:S01]  /*11310*/  ISETP.GE.AND P4, PT, R225, RZ, PT ;  /* 0x000000ffe100720c */ /* 0x000fe20003f86270 */
[----:B------:R-:W-:-:S03]  /*11320*/  @!P5 IMAD.IADD R37, R37, 0x1, -R2 ;  /* 0x000000012525d824 */ /* 0x000fc600078e0a02 */
        /* <DEDUP_REMOVED lines=15> */
[----:B------:R-:W-:Y:S01]  /*11420*/  IABS R33, R230 ;  /* 0x000000e600217213 */ /* 0x000fe20000000000 */
[C---:B------:R-:W-:Y:S01]  /*11430*/  IMAD R31, R2.reuse, R35, R31 ;  /* 0x00000023021f7224 */ /* 0x040fe200078e021f */
[C---:B------:R-:W-:Y:S01]  /*11440*/  ISETP.GT.U32.AND P5, PT, R2.reuse, R34, PT ;  /* 0x000000220200720c */ /* 0x040fe20003fa4070 */
[----:B------:R-:W-:Y:S01]  /*11450*/  IMAD.HI.U32 R35, R3, R29, RZ ;  /* 0x0000001d03237227 */ /* 0x000fe200078e00ff */
[----:B------:R-:W-:-:S03]  /*11460*/  ISETP.GT.U32.AND P6, PT, R2, R30, PT ;  /* 0x0000001e0200720c */ /* 0x000fc60003fc4070 */
[----:B------:R-:W-:Y:S01]  /*11470*/  IMAD.HI.U32 R32, R3, R33, RZ ;  /* 0x0000002103207227 */ /* 0x000fe200078e00ff */
[----:B------:R-:W-:-:S03]  /*11480*/  ISETP.GT.U32.AND P1, PT, R2, R37, PT ;  /* 0x000000250200720c */ /* 0x000fc60003f24070 */
[----:B------:R-:W-:Y:S02]  /*11490*/  IMAD.MOV R35, RZ, RZ, -R35 ;  /* 0x000000ffff237224 */ /* 0x000fe400078e0a23 */
[----:B------:R-:W-:Y:S02]  /*114a0*/  IMAD.MOV R32, RZ, RZ, -R32 ;  /* 0x000000ffff207224 */ /* 0x000fe400078e0a20 */
[--C-:B------:R-:W-:Y:S01]  /*114b0*/  @!P4 IMAD.IADD R4, R4, 0x1, -R2.reuse ;  /* 0x000000010404c824 */ /* 0x100fe200078e0a02 */
[C---:B------:R-:W-:Y:S01]  /*114c0*/  ISETP.GT.U32.AND P4, PT, R2.reuse, R31, PT ;  /* 0x0000001f0200720c */ /* 0x040fe20003f84070 */
[C---:B------:R-:W-:Y:S02]  /*114d0*/  IMAD R29, R2.reuse, R35, R29 ;  /* 0x00000023021d7224 */ /* 0x040fe400078e021d */
[----:B------:R-:W-:Y:S01]  /*114e0*/  IMAD R33, R2, R32, R33 ;  /* 0x0000002002217224 */ /* 0x000fe200078e0221 */
[----:B------:R-:W-:Y:S01]  /*114f0*/  IABS R32, R233 ;  /* 0x000000e900207213 */ /* 0x000fe20000000000 */
[--C-:B------:R-:W-:Y:S01]  /*11500*/  @!P5 IMAD.IADD R34, R34, 0x1, -R2.reuse ;  /* 0x000000012222d824 */ /* 0x100fe200078e0a02 */
[----:B------:R-:W-:Y:S01]  /*11510*/  ISETP.GT.U32.AND P5, PT, R2, R29, PT ;  /* 0x0000001d0200720c */ /* 0x000fe20003fa4070 */
[----:B------:R-:W-:Y:S01]  /*11520*/  @!P6 IMAD.IADD R30, R30, 0x1, -R2 ;  /* 0x000000011e1ee824 */ /* 0x000fe200078e0a02 */
[----:B------:R-:W-:Y:S01]  /*11530*/  ISETP.GE.AND P0, PT, R226, RZ, PT ;  /* 0x000000ffe200720c */ /* 0x000fe20003f06270 */
[----:B------:R0:W-:Y:S01]  /*11540*/  STL [R1+0x120], R38 ;  /* 0x0001202601007387 */ /* 0x0001e20000100800 */
[----:B------:R-:W-:-:S02]  /*11550*/  ISETP.GE.AND P3, PT, R227, RZ, PT ;  /* 0x000000ffe300720c */ /* 0x000fc40003f66270 */
[----:B------:R-:W-:Y:S02]  /*11560*/  ISETP.GE.AND P2, PT, R228, RZ, PT ;  /* 0x000000ffe400720c */ /* 0x000fe40003f46270 */
[----:B------:R-:W-:Y:S01]  /*11570*/  ISETP.GE.AND P6, PT, R229, RZ, PT ;  /* 0x000000ffe500720c */ /* 0x000fe20003fc6270 */
[----:B------:R-:W-:Y:S02]  /*11580*/  @!P1 IMAD.IADD R37, R37, 0x1, -R2 ;  /* 0x0000000125259824 */ /* 0x000fe400078e0a02 */
[----:B0-----:R-:W-:Y:S01]  /*11590*/  IMAD.HI.U32 R38, R3, R32, RZ ;  /* 0x0000002003267227 */ /* 0x001fe200078e00ff */
[----:B------:R-:W-:Y:S02]  /*115a0*/  ISETP.GT.U32.AND P1, PT, R2, R33, PT ;  /* 0x000000210200720c */ /* 0x000fe40003f24070 */
[----:B------:R-:W-:Y:S01]  /*115b0*/  IABS R36, R234 ;  /* 0x000000ea00247213 */ /* 0x000fe20000000000 */
[----:B------:R-:W-:Y:S02]  /*115c0*/  IMAD.MOV R38, RZ, RZ, -R38 ;  /* 0x000000ffff267224 */ /* 0x000fe400078e0a26 */
[----:B------:R-:W-:-:S02]  /*115d0*/  @!P4 IMAD.IADD R31, R31, 0x1, -R2 ;  /* 0x000000011f1fc824 */ /* 0x000fc400078e0a02 */
[----:B------:R-:W-:Y:S02]  /*115e0*/  IMAD.MOV.U32 R40, RZ, RZ, R37 ;  /* 0x000000ffff287224 */ /* 0x000fe400078e0025 */
[----:B------:R-:W-:Y:S01]  /*115f0*/  IMAD.MOV.U32 R39, RZ, RZ, R4 ;  /* 0x000000ffff277224 */ /* 0x000fe200078e0004 */
[----:B------:R-:W-:Y:S01]  /*11600*/  IABS R35, R235 ;  /* 0x000000eb00237213 */ /* 0x000fe20000000000 */
[C---:B------:R-:W-:Y:S02]  /*11610*/  IMAD R32, R2.reuse, R38, R32 ;  /* 0x0000002602207224 */ /* 0x040fe400078e0220 */
[----:B------:R-:W-:Y:S01]  /*11620*/  @!P5 IMAD.IADD R29, R29, 0x1, -R2 ;  /* 0x000000011d1dd824 */ /* 0x000fe200078e0a02 */
[----:B------:R-:W-:Y:S01]  /*11630*/  ISETP.GT.U32.AND P5, PT, R2, R31, PT ;  /* 0x0000001f0200720c */ /* 0x000fe20003fa4070 */
[----:B------:R-:W-:Y:S02]  /*11640*/  IMAD.MOV.U32 R4, RZ, RZ, R34 ;  /* 0x000000ffff047224 */ /* 0x000fe400078e0022 */
[----:B------:R-:W-:-:S04]  /*11650*/  IMAD.HI.U32 R38, R3, R36, RZ ;  /* 0x0000002403267227 */ /* 0x000fc800078e00ff */
[----:B------:R-:W-:Y:S02]  /*11660*/  @!P0 IMAD.MOV R40, RZ, RZ, -R40 ;  /* 0x000000ffff288224 */ /* 0x000fe400078e0a28 */
[----:B------:R-:W-:Y:S02]  /*11670*/  @!P3 IMAD.MOV R39, RZ, RZ, -R39 ;  /* 0x000000ffff27b224 */ /* 0x000fe400078e0a27 */
[----:B------:R-:W-:Y:S02]  /*11680*/  @!P2 IMAD.MOV R30, RZ, RZ, -R30 ;  /* 0x000000ffff1ea224 */ /* 0x000fe400078e0a1e */
[----:B------:R-:W-:Y:S01]  /*11690*/  @!P6 IMAD.MOV R4, RZ, RZ, -R4 ;  /* 0x000000ffff04e224 */ /* 0x000fe200078e0a04 */
[----:B------:R-:W-:Y:S01]  /*116a0*/  ISETP.GT.U32.AND P6, PT, R2, R32, PT ;  /* 0x000000200200720c */ /* 0x000fe20003fc4070 */
[----:B------:R-:W-:Y:S01]  /*116b0*/  IMAD.HI.U32 R37, R3, R35, RZ ;  /* 0x0000002303257227 */ /* 0x000fe200078e00ff */
[----:B------:R-:W-:Y:S03]  /*116c0*/  STL [R1+0x118], R40 ;  /* 0x0001182801007387 */ /* 0x000fe60000100800 */
[----:B------:R-:W-:Y:S01]  /*116d0*/  IMAD.MOV R38, RZ, RZ, -R38 ;  /* 0x000000ffff267224 */ /* 0x000fe200078e0a26 */
[----:B------:R-:W-:Y:S01]  /*116e0*/  STL [R1+0x110], R39 ;  /* 0x0001102701007387 */ /* 0x000fe20000100800 */
[----:B------:R-:W-:-:S02]  /*116f0*/  @!P1 IMAD.IADD R33, R33, 0x1, -R2 ;  /* 0x0000000121219824 */ /* 0x000fc400078e0a02 */
[----:B------:R-:W-:Y:S01]  /*11700*/  IMAD.MOV R37, RZ, RZ, -R37 ;  /* 0x000000ffff257224 */ /* 0x000fe200078e0a25 */
[----:B------:R0:W-:Y:S01]  /*11710*/  STL [R1+0x10c], R30 ;  /* 0x00010c1e01007387 */ /* 0x0001e20000100800 */
[----:B------:R-:W-:Y:S01]  /*11720*/  @!P5 IMAD.IADD R31, R31, 0x1, -R2 ;  /* 0x000000011f1fd824 */ /* 0x000fe200078e0a02 */
[C---:B------:R-:W-:Y:S02]  /*11730*/  ISETP.GT.U32.AND P0, PT, R2.reuse, R33, PT ;  /* 0x000000210200720c */ /* 0x040fe40003f04070 */
[----:B------:R1:W-:Y:S01]  /*11740*/  STL [R1+0x100], R4 ;  /* 0x0001000401007387 */ /* 0x0003e20000100800 */
[C---:B0-----:R-:W-:Y:S02]  /*11750*/  IMAD R30, R2.reuse, R38, R36 ;  /* 0x00000026021e7224 */ /* 0x041fe400078e0224 */
[----:B-1----:R-:W-:-:S03]  /*11760*/  IMAD R4, R2, R37, R35 ;  /* 0x0000002502047224 */ /* 0x002fc600078e0223 */
[----:B------:R-:W-:Y:S01]  /*11770*/  ISETP.GT.U32.AND P5, PT, R2, R30, PT ;  /* 0x0000001e0200720c */ /* 0x000fe20003fa4070 */
[--C-:B------:R-:W-:Y:S01]  /*11780*/  @!P6 IMAD.IADD R32, R32, 0x1, -R2.reuse ;  /* 0x000000012020e824 */ /* 0x100fe200078e0a02 */
[----:B------:R-:W-:Y:S02]  /*11790*/  ISETP.GT.U32.AND P6, PT, R2, R4, PT ;  /* 0x000000040200720c */ /* 0x000fe40003fc4070 */
[----:B------:R-:W-:Y:S02]  /*117a0*/  ISETP.GE.AND P1, PT, R230, RZ, PT ;  /* 0x000000ffe600720c */ /* 0x000fe40003f26270 */
[----:B------:R-:W-:Y:S01]  /*117b0*/  ISETP.GE.AND P4, PT, R231, RZ, PT ;  /* 0x000000ffe700720c */ /* 0x000fe20003f86270 */
[----:B------:R-:W-:Y:S01]  /*117c0*/  @!P0 IMAD.IADD R33, R33, 0x1, -R2 ;  /* 0x0000000121218824 */ /* 0x000fe200078e0a02 */
[----:B------:R-:W-:-:S05]  /*117d0*/  IABS R35, R237 ;  /* 0x000000ed00237213 */ /* 0x000fca0000000000 */
[--C-:B------:R-:W-:Y:S02]  /*117e0*/  @!P5 IMAD.IADD R30, R30, 0x1, -R2.reuse ;  /* 0x000000011e1ed824 */ /* 0x100fe400078e0a02 */
[----:B------:R-:W-:Y:S02]  /*117f0*/  IMAD.MOV.U32 R40, RZ, RZ, R33 ;  /* 0x000000ffff287224 */ /* 0x000fe400078e0021 */
[----:B------:R-:W-:Y:S01]  /*11800*/  @!P6 IMAD.IADD R4, R4, 0x1, -R2 ;  /* 0x000000010404e824 */ /* 0x000fe200078e0a02 */
[----:B------:R-:W-:Y:S01]  /*11810*/  ISETP.GT.U32.AND P6, PT, R2, R30, PT ;  /* 0x0000001e0200720c */ /* 0x000fe20003fc4070 */
[----:B------:R-:W-:-:S04]  /*11820*/  IMAD.HI.U32 R36, R3, R35, RZ ;  /* 0x0000002303247227 */ /* 0x000fc800078e00ff */
[----:B------:R-:W-:Y:S02]  /*11830*/  @!P1 IMAD.MOV R40, RZ, RZ, -R40 ;  /* 0x000000ffff289224 */ /* 0x000fe400078e0a28 */
[----:B------:R-:W-:Y:S02]  /*11840*/  @!P4 IMAD.MOV R31, RZ, RZ, -R31 ;  /* 0x000000ffff1fc224 */ /* 0x000fe400078e0a1f */
[----:B------:R-:W-:Y:S01]  /*11850*/  IMAD.MOV R36, RZ, RZ, -R36 ;  /* 0x000000ffff247224 */ /* 0x000fe200078e0a24 */
[----:B------:R-:W-:Y:S01]  /*11860*/  IABS R39, R236 ;  /* 0x000000ec00277213 */ /* 0x000fe20000000000 */
[----:B------:R-:W-:Y:S01]  /*11870*/  STL [R1+0xfc], R40 ;  /* 0x0000fc2801007387 */ /* 0x000fe20000100800 */
[----:B------:R-:W-:-:S03]  /*11880*/  ISETP.GT.U32.AND P3, PT, R2, R29, PT ;  /* 0x0000001d0200720c */ /* 0x000fc60003f64070 */
[----:B------:R0:W-:Y:S01]  /*11890*/  STL [R1+0xf8], R31 ;  /* 0x0000f81f01007387 */ /* 0x0001e20000100800 */
[----:B------:R-:W-:Y:S01]  /*118a0*/  IMAD.HI.U32 R33, R3, R39, RZ ;  /* 0x0000002703217227 */ /* 0x000fe200078e00ff */
[----:B------:R-:W-:-:S03]  /*118b0*/  ISETP.GE.AND P2, PT, R232, RZ, PT ;  /* 0x000000ffe800720c */ /* 0x000fc60003f46270 */
[----:B------:R-:W-:Y:S02]  /*118c0*/  @!P6 IMAD.IADD R30, R30, 0x1, -R2 ;  /* 0x000000011e1ee824 */ /* 0x000fe400078e0a02 */
[C---:B0-----:R-:W-:Y:S01]  /*118d0*/  IMAD R31, R2.reuse, R36, R35 ;  /* 0x00000024021f7224 */ /* 0x041fe200078e0223 */
[C---:B------:R-:W-:Y:S01]  /*118e0*/  ISETP.GT.U32.AND P5, PT, R2.reuse, R32, PT ;  /* 0x000000200200720c */ /* 0x040fe20003fa4070 */
[----:B------:R-:W-:Y:S01]  /*118f0*/  IMAD.MOV R33, RZ, RZ, -R33 ;  /* 0x000000ffff217224 */ /* 0x000fe200078e0a21 */
[----:B------:R-:W-:Y:S02]  /*11900*/  IABS R34, R238 ;  /* 0x000000ee00227213 */ /* 0x000fe40000000000 */
[C---:B------:R-:W-:Y:S01]  /*11910*/  ISETP.GT.U32.AND P6, PT, R2.reuse, R31, PT ;  /* 0x0000001f0200720c */ /* 0x040fe20003fc4070 */
[C---:B------:R-:W-:Y:S01]  /*11920*/  IMAD R39, R2.reuse, R33, R39 ;  /* 0x0000002102277224 */ /* 0x040fe200078e0227 */
[----:B------:R-:W-:Y:S01]  /*11930*/  ISETP.GT.U32.AND P4, PT, R2, R4, PT ;  /* 0x000000040200720c */ /* 0x000fe20003f84070 */
[----:B------:R-:W-:Y:S01]  /*11940*/  IMAD.HI.U32 R33, R3, R34, RZ ;  /* 0x0000002203217227 */ /* 0x000fe200078e00ff */
[----:B------:R-:W-:-:S03]  /*11950*/  ISETP.GE.AND P0, PT, R233, RZ, PT ;  /* 0x000000ffe900720c */ /* 0x000fc60003f06270 */
[--C-:B------:R-:W-:Y:S02]  /*11960*/  @!P3 IMAD.IADD R29, R29, 0x1, -R2.reuse ;  /* 0x000000011d1db824 */ /* 0x100fe400078e0a02 */
[----:B------:R-:W-:Y:S02]  /*11970*/  IMAD.MOV R33, RZ, RZ, -R33 ;  /* 0x000000ffff217224 */ /* 0x000fe400078e0a21 */
[----:B------:R-:W-:Y:S01]  /*11980*/  @!P2 IMAD.MOV R29, RZ, RZ, -R29 ;  /* 0x000000ffff1da224 */ /* 0x000fe200078e0a1d */
[----:B------:R-:W-:Y:S01]  /*11990*/  ISETP.GE.AND P3, PT, R234, RZ, PT ;  /* 0x000000ffea00720c */ /* 0x000fe20003f66270 */
[--C-:B------:R-:W-:Y:S01]  /*119a0*/  @!P6 IMAD.IADD R31, R31, 0x1, -R2.reuse ;  /* 0x000000011f1fe824 */ /* 0x100fe200078e0a02 */
[----:B------:R-:W-:Y:S01]  /*119b0*/  IABS R38, R239 ;  /* 0x000000ef00267213 */ /* 0x000fe20000000000 */
[----:B------:R-:W-:Y:S02]  /*119c0*/  @!P5 IMAD.IADD R32, R32, 0x1, -R2 ;  /* 0x000000012020d824 */ /* 0x000fe400078e0a02 */
[C---:B------:R-:W-:Y:S01]  /*119d0*/  IMAD R34, R2.reuse, R33, R34 ;  /* 0x0000002102227224 */ /* 0x040fe200078e0222 */
[----:B------:R0:W-:Y:S01]  /*119e0*/  STL [R1+0xd4], R29 ;  /* 0x0000d41d01007387 */ /* 0x0001e20000100800 */
[----:B------:R-:W-:Y:S01]  /*119f0*/  IMAD.MOV.U32 R37, RZ, RZ, R32 ;  /* 0x000000ffff257224 */ /* 0x000fe200078e0020 */
[----:B------:R-:W-:Y:S01]  /*11a00*/  ISETP.GT.U32.AND P6, PT, R2, R31, PT ;  /* 0x0000001f0200720c */ /* 0x000fe20003fc4070 */
[----:B------:R-:W-:Y:S01]  /*11a10*/  @!P4 IMAD.IADD R4, R4, 0x1, -R2 ;  /* 0x000000010404c824 */ /* 0x000fe200078e0a02 */
[----:B------:R-:W-:Y:S01]  /*11a20*/  ISETP.GT.U32.AND P4, PT, R2, R34, PT ;  /* 0x000000220200720c */ /* 0x000fe20003f84070 */
[----:B------:R-:W-:-:S02]  /*11a30*/  @!P0 IMAD.MOV R37, RZ, RZ, -R37 ;  /* 0x000000ffff258224 */ /* 0x000fc400078e0a25 */
[----:B0-----:R-:W-:Y:S02]  /*11a40*/  IMAD.MOV.U32 R29, RZ, RZ, R30 ;  /* 0x000000ffff1d7224 */ /* 0x001fe400078e001e */
[----:B------:R-:W-:-:S04]  /*11a50*/  IMAD.HI.U32 R30, R3, R38, RZ ;  /* 0x00000026031e7227 */ /* 0x000fc800078e00ff */
[----:B------:R-:W-:Y:S01]  /*11a60*/  IMAD.MOV R30, RZ, RZ, -R30 ;  /* 0x000000ffff1e7224 */ /* 0x000fe200078e0a1e */
[----:B------:R0:W-:Y:S01]  /*11a70*/  STL [R1+0xcc], R37 ;  /* 0x0000cc2501007387 */ /* 0x0001e20000100800 */
[----:B------:R-:W-:Y:S01]  /*11a80*/  @!P3 IMAD.MOV R29, RZ, RZ, -R29 ;  /* 0x000000ffff1db224 */ /* 0x000fe200078e0a1d */
[----:B------:R-:W-:Y:S01]  /*11a90*/  IABS R36, R241 ;  /* 0x000000f100247213 */ /* 0x000fe20000000000 */
[----:B------:R-:W-:Y:S02]  /*11aa0*/  IMAD R38, R2, R30, R38 ;  /* 0x0000001e02267224 */ /* 0x000fe400078e0226 */
[--C-:B------:R-:W-:Y:S01]  /*11ab0*/  @!P6 IMAD.IADD R31, R31, 0x1, -R2.reuse ;  /* 0x000000011f1fe824 */ /* 0x100fe200078e0a02 */
[----:B------:R1:W-:Y:S01]  /*11ac0*/  STL [R1+0xc0], R29 ;  /* 0x0000c01d01007387 */ /* 0x0003e20000100800 */
[----:B0-----:R-:W-:Y:S01]  /*11ad0*/  IABS R37, R240 ;  /* 0x000000f000257213 */ /* 0x001fe20000000000 */
[----:B------:R-:W-:Y:S01]  /*11ae0*/  @!P4 IMAD.IADD R34, R34, 0x1, -R2 ;  /* 0x000000012222c824 */ /* 0x000fe200078e0a02 */
[----:B------:R-:W-:Y:S01]  /*11af0*/  ISETP.GT.U32.AND P6, PT, R2, R38, PT ;  /* 0x000000260200720c */ /* 0x000fe20003fc4070 */
[----:B------:R-:W-:-:S04]  /*11b00*/  IMAD.HI.U32 R30, R3, R36, RZ ;  /* 0x00000024031e7227 */ /* 0x000fc800078e00ff */
[----:B-1----:R-:W-:Y:S01]  /*11b10*/  IMAD.HI.U32 R29, R3, R37, RZ ;  /* 0x00000025031d7227 */ /* 0x002fe200078e00ff */
[----:B------:R-:W-:-:S03]  /*11b20*/  ISETP.GT.U32.AND P4, PT, R2, R34, PT ;  /* 0x000000220200720c */ /* 0x000fc60003f84070 */
[----:B------:R-:W-:Y:S02]  /*11b30*/  IMAD.MOV R32, RZ, RZ, -R29 ;  /* 0x000000ffff207224 */ /* 0x000fe400078e0a1d */
[----:B------:R-:W-:Y:S01]  /*11b40*/  IMAD.MOV R30, RZ, RZ, -R30 ;  /* 0x000000ffff1e7224 */ /* 0x000fe200078e0a1e */
[C---:B------:R-:W-:Y:S01]  /*11b50*/  ISETP.GT.U32.AND P5, PT, R2.reuse, R39, PT ;  /* 0x000000270200720c */ /* 0x040fe20003fa4070 */
[C---:B------:R-:W-:Y:S01]  /*11b60*/  IMAD R37, R2.reuse, R32, R37 ;  /* 0x0000002002257224 */ /* 0x040fe200078e0225 */
[----:B------:R-:W-:Y:S01]  /*11b70*/  IABS R32, R243 ;  /* 0x000000f300207213 */ /* 0x000fe20000000000 */
[----:B------:R-:W-:Y:S02]  /*11b80*/  IMAD R36, R2, R30, R36 ;  /* 0x0000001e02247224 */ /* 0x000fe400078e0224 */
[----:B------:R-:W-:Y:S01]  /*11b90*/  @!P6 IMAD.IADD R38, R38, 0x1, -R2 ;  /* 0x000000012626e824 */ /* 0x000fe200078e0a02 */
[----:B------:R-:W-:Y:S01]  /*11ba0*/  IABS R35, R242 ;  /* 0x000000f200237213 */ /* 0x000fe20000000000 */
[----:B------:R-:W-:Y:S01]  /*11bb0*/  IMAD.HI.U32 R40, R3, R32, RZ ;  /* 0x0000002003287227 */ /* 0x000fe200078e00ff */
[----:B------:R-:W-:-:S03]  /*11bc0*/  ISETP.GT.U32.AND P6, PT, R2, R36, PT ;  /* 0x000000240200720c */ /* 0x000fc60003fc4070 */
[----:B------:R-:W-:Y:S01]  /*11bd0*/  @!P4 IMAD.IADD R34, R34, 0x1, -R2 ;  /* 0x000000012222c824 */ /* 0x000fe200078e0a02 */
[----:B------:R-:W-:Y:S01]  /*11be0*/  ISETP.GT.U32.AND P4, PT, R2, R37, PT ;  /* 0x000000250200720c */ /* 0x000fe20003f84070 */
[----:B------:R-:W-:Y:S02]  /*11bf0*/  IMAD.MOV R40, RZ, RZ, -R40 ;  /* 0x000000ffff287224 */ /* 0x000fe400078e0a28 */
[----:B------:R-:W-:Y:S01]  /*11c00*/  @!P5 IMAD.IADD R39, R39, 0x1, -R2 ;  /* 0x000000012727d824 */ /* 0x000fe200078e0a02 */
[----:B------:R-:W-:Y:S01]  /*11c10*/  ISETP.GE.AND P1, PT, R235, RZ, PT ;  /* 0x000000ffeb00720c */ /* 0x000fe20003f26270 */
[----:B------:R-:W-:-:S04]  /*11c20*/  IMAD.HI.U32 R29, R3, R35, RZ ;  /* 0x00000023031d7227 */ /* 0x000fc800078e00ff */
[C---:B------:R-:W-:Y:S01]  /*11c30*/  IMAD R32, R2.reuse, R40, R32 ;  /* 0x0000002802207224 */ /* 0x040fe200078e0220 */
[----:B------:R-:W-:Y:S01]  /*11c40*/  ISETP.GT.U32.AND P5, PT, R2, R39, PT ;  /* 0x000000270200720c */ /* 0x000fe20003fa4070 */
[----:B------:R-:W-:Y:S02]  /*11c50*/  IMAD.MOV R29, RZ, RZ, -R29 ;  /* 0x000000ffff1d7224 */ /* 0x000fe400078e0a1d */
[--C-:B------:R-:W-:Y:S01]  /*11c60*/  @!P6 IMAD.IADD R36, R36, 0x1, -R2.reuse ;  /* 0x000000012424e824 */ /* 0x100fe200078e0a02 */
[C---:B------:R-:W-:Y:S01]  /*11c70*/  ISETP.GT.U32.AND P6, PT, R2.reuse, R32, PT ;  /* 0x000000200200720c */ /* 0x040fe20003fc4070 */
[----:B------:R-:W-:Y:S01]  /*11c80*/  IMAD R35, R2, R29, R35 ;  /* 0x0000001d02237224 */ /* 0x000fe200078e0223 */
[----:B------:R-:W-:Y:S01]  /*11c90*/  IABS R33, R244 ;  /* 0x000000f400217213 */ /* 0x000fe20000000000 */
[----:B------:R-:W-:Y:S01]  /*11ca0*/  @!P4 IMAD.IADD R37, R37, 0x1, -R2 ;  /* 0x000000012525c824 */ /* 0x000fe200078e0a02 */
[----:B------:R-:W-:Y:S01]  /*11cb0*/  ISETP.GE.AND P2, PT, R236, RZ, PT ;  /* 0x000000ffec00720c */ /* 0x000fe20003f46270 */
[----:B------:R-:W-:Y:S01]  /*11cc0*/  @!P1 IMAD.MOV R4, RZ, RZ, -R4 ;  /* 0x000000ffff049224 */ /* 0x000fe200078e0a04 */
[----:B------:R-:W-:-:S02]  /*11cd0*/  ISETP.GE.AND P0, PT, R237, RZ, PT ;  /* 0x000000ffed00720c */ /* 0x000fc40003f06270 */
[----:B------:R-:W-:Y:S01]  /*11ce0*/  ISETP.GT.U32.AND P4, PT, R2, R35, PT ;  /* 0x000000230200720c */ /* 0x000fe20003f84070 */
[----:B------:R-:W-:Y:S01]  /*11cf0*/  IMAD.HI.U32 R44, R3, R33, RZ ;  /* 0x00000021032c7227 */ /* 0x000fe200078e00ff */
[----:B------:R-:W-:Y:S02]  /*11d00*/  ISETP.GE.AND P3, PT, R238, RZ, PT ;  /* 0x000000ffee00720c */ /* 0x000fe40003f66270 */
[----:B------:R-:W-:Y:S01]  /*11d10*/  ISETP.GT.U32.AND P1, PT, R2, R38, PT ;  /* 0x000000260200720c */ /* 0x000fe20003f24070 */
[----:B------:R-:W-:Y:S01]  /*11d20*/  @!P5 IMAD.IADD R39, R39, 0x1, -R2 ;  /* 0x000000012727d824 */ /* 0x000fe200078e0a02 */
[----:B------:R-:W-:Y:S01]  /*11d30*/  IABS R40, R247 ;  /* 0x000000f700287213 */ /* 0x000fe20000000000 */
[----:B------:R-:W-:Y:S02]  /*11d40*/  IMAD.MOV R44, RZ, RZ, -R44 ;  /* 0x000000ffff2c7224 */ /* 0x000fe400078e0a2c */
[--C-:B------:R-:W-:Y:S01]  /*11d50*/  @!P6 IMAD.IADD R32, R32, 0x1, -R2.reuse ;  /* 0x000000012020e824 */ /* 0x100fe200078e0a02 */
[----:B------:R-:W-:Y:S01]  /*11d60*/  IABS R30, R245 ;  /* 0x000000f5001e7213 */ /* 0x000fe20000000000 */
[----:B------:R-:W-:Y:S01]  /*11d70*/  IMAD.MOV.U32 R67, RZ, RZ, R39 ;  /* 0x000000ffff437224 */ /* 0x000fe200078e0027 */
[----:B------:R-:W-:Y:S01]  /*11d80*/  IABS R29, R246 ;  /* 0x000000f6001d7213 */ /* 0x000fe20000000000 */
[----:B------:R0:W-:Y:S01]  /*11d90*/  STL [R1+0xb8], R4 ;  /* 0x0000b80401007387 */ /* 0x0001e20000100800 */
[C---:B------:R-:W-:Y:S01]  /*11da0*/  IMAD R33, R2.reuse, R44, R33 ;  /* 0x0000002c02217224 */ /* 0x040fe200078e0221 */
[C---:B------:R-:W-:Y:S01]  /*11db0*/  ISETP.GT.U32.AND P6, PT, R2.reuse, R32, PT ;  /* 0x000000200200720c */ /* 0x040fe20003fc4070 */
[----:B------:R-:W-:Y:S01]  /*11dc0*/  @!P2 IMAD.MOV R67, RZ, RZ, -R67 ;  /* 0x000000ffff43a224 */ /* 0x000fe200078e0a43 */
[----:B------:R-:W-:Y:S01]  /*11dd0*/  ISETP.GT.U32.AND P2, PT, R2, R37, PT ;  /* 0x000000250200720c */ /* 0x000fe20003f44070 */
[----:B------:R-:W-:-:S02]  /*11de0*/  @!P4 IMAD.IADD R35, R35, 0x1, -R2 ;  /* 0x000000012323c824 */ /* 0x000fc400078e0a02 */
[----:B------:R-:W-:-:S04]  /*11df0*/  IMAD.HI.U32 R41, R3, R40, RZ ;  /* 0x0000002803297227 */ /* 0x000fc800078e00ff */
[----:B0-----:R-:W-:Y:S02]  /*11e00*/  IMAD.MOV.U32 R4, RZ, RZ, R34 ;  /* 0x000000ffff047224 */ /* 0x001fe400078e0022 */
[----:B------:R-:W-:Y:S01]  /*11e10*/  @!P0 IMAD.MOV R31, RZ, RZ, -R31 ;  /* 0x000000ffff1f8224 */ /* 0x000fe200078e0a1f */
[----:B------:R-:W-:Y:S01]  /*11e20*/  ISETP.GT.U32.AND P0, PT, R2, R36, PT ;  /* 0x000000240200720c */ /* 0x000fe20003f04070 */
[C---:B------:R-:W-:Y:S01]  /*11e30*/  IMAD.HI.U32 R43, R3.reuse, R30, RZ ;  /* 0x0000001e032b7227 */ /* 0x040fe200078e00ff */
[----:B------:R-:W-:Y:S03]  /*11e40*/  STL [R1+0xb4], R67 ;  /* 0x0000b44301007387 */ /* 0x000fe60000100800 */
[----:B------:R-:W-:-:S04]  /*11e50*/  IMAD.HI.U32 R42, R3, R29, RZ ;  /* 0x0000001d032a7227 */ /* 0x000fc800078e00ff */
[----:B------:R-:W-:Y:S02]  /*11e60*/  @!P3 IMAD.MOV R4, RZ, RZ, -R4 ;  /* 0x000000ffff04b224 */ /* 0x000fe400078e0a04 */
[----:B------:R-:W-:Y:S01]  /*11e70*/  @!P1 IMAD.IADD R38, R38, 0x1, -R2 ;  /* 0x0000000126269824 */ /* 0x000fe200078e0a02 */
[C---:B------:R-:W-:Y:S01]  /*11e80*/  ISETP.GT.U32.AND P1, PT, R2.reuse, R33, PT ;  /* 0x000000210200720c */ /* 0x040fe20003f24070 */
[----:B------:R-:W-:Y:S01]  /*11e90*/  IMAD.MOV R41, RZ, RZ, -R41 ;  /* 0x000000ffff297224 */ /* 0x000fe200078e0a29 */
[----:B------:R-:W-:Y:S01]  /*11ea0*/  ISETP.GT.U32.AND P3, PT, R2, R35, PT ;  /* 0x000000230200720c */ /* 0x000fe20003f64070 */
[----:B------:R-:W-:Y:S01]  /*11eb0*/  IMAD.MOV R43, RZ, RZ, -R43 ;  /* 0x000000ffff2b7224 */ /* 0x000fe200078e0a2b */
[----:B------:R-:W-:Y:S01]  /*11ec0*/  STL [R1+0xb0], R31 ;  /* 0x0000b01f01007387 */ /* 0x000fe20000100800 */
[----:B------:R-:W-:-:S03]  /*11ed0*/  IMAD.MOV R42, RZ, RZ, -R42 ;  /* 0x000000ffff2a7224 */ /* 0x000fc600078e0a2a */
[----:B------:R0:W-:Y:S01]  /*11ee0*/  STL [R1+0xac], R4 ;  /* 0x0000ac0401007387 */ /* 0x0001e20000100800 */
[C---:B------:R-:W-:Y:S02]  /*11ef0*/  IMAD R30, R2.reuse, R43, R30 ;  /* 0x0000002b021e7224 */ /* 0x040fe400078e021e */
[----:B------:R-:W-:Y:S01]  /*11f00*/  IMAD R29, R2, R42, R29 ;  /* 0x0000002a021d7224 */ /* 0x000fe200078e021d */
[----:B------:R-:W-:Y:S01]  /*11f10*/  IABS R34, R248 ;  /* 0x000000f800227213 */ /* 0x000fe20000000000 */
[----:B------:R-:W-:Y:S02]  /*11f20*/  @!P6 IMAD.IADD R32, R32, 0x1, -R2 ;  /* 0x000000012020e824 */ /* 0x000fe400078e0a02 */
[C---:B0-----:R-:W-:Y:S02]  /*11f30*/  IMAD R4, R2.reuse, R41, R40 ;  /* 0x0000002902047224 */ /* 0x041fe400078e0228 */
[--C-:B------:R-:W-:Y:S01]  /*11f40*/  @!P2 IMAD.IADD R37, R37, 0x1, -R2.reuse ;  /* 0x000000012525a824 */ /* 0x100fe200078e0a02 */
[----:B------:R-:W-:Y:S01]  /*11f50*/  ISETP.GT.U32.AND P2, PT, R2, R30, PT ;  /* 0x0000001e0200720c */ /* 0x000fe20003f44070 */
[--C-:B------:R-:W-:Y:S01]  /*11f60*/  @!P0 IMAD.IADD R36, R36, 0x1, -R2.reuse ;  /* 0x0000000124248824 */ /* 0x100fe200078e0a02 */
[C---:B------:R-:W-:Y:S01]  /*11f70*/  ISETP.GT.U32.AND P6, PT, R2.reuse, R4, PT ;  /* 0x000000040200720c */ /* 0x040fe20003fc4070 */
[--C-:B------:R-:W-:Y:S01]  /*11f80*/  @!P1 IMAD.IADD R33, R33, 0x1, -R2.reuse ;  /* 0x0000000121219824 */ /* 0x100fe200078e0a02 */
[----:B------:R-:W-:Y:S01]  /*11f90*/  ISETP.GT.U32.AND P0, PT, R2, R29, PT ;  /* 0x0000001d0200720c */ /* 0x000fe20003f04070 */
[----:B------:R-:W-:Y:S01]  /*11fa0*/  @!P3 IMAD.IADD R35, R35, 0x1, -R2 ;  /* 0x000000012323b824 */ /* 0x000fe200078e0a02 */
[----:B------:R-:W-:Y:S01]  /*11fb0*/  ISETP.GE.AND P1, PT, R242, RZ, PT ;  /* 0x000000fff200720c */ /* 0x000fe20003f26270 */
[----:B------:R-:W-:Y:S01]  /*11fc0*/  IMAD.HI.U32 R40, R3, R34, RZ ;  /* 0x0000002203287227 */ /* 0x000fe200078e00ff */
[----:B------:R-:W-:-:S02]  /*11fd0*/  ISETP.GE.AND P4, PT, R240, RZ, PT ;  /* 0x000000fff000720c */ /* 0x000fc40003f86270 */
[----:B------:R-:W-:Y:S01]  /*11fe0*/  ISETP.GE.AND P3, PT, R241, RZ, PT ;  /* 0x000000fff100720c */ /* 0x000fe20003f66270 */
[----:B------:R-:W-:Y:S01]  /*11ff0*/  IMAD.MOV R40, RZ, RZ, -R40 ;  /* 0x000000ffff287224 */ /* 0x000fe200078e0a28 */
[----:B------:R-:W-:Y:S01]  /*12000*/  ISETP.GE.AND P5, PT, R239, RZ, PT ;  /* 0x000000ffef00720c */ /* 0x000fe20003fa6270 */
[----:B------:R-:W-:Y:S02]  /*12010*/  @!P2 IMAD.IADD R30, R30, 0x1, -R2 ;  /* 0x000000011e1ea824 */ /* 0x000fe400078e0a02 */
[----:B------:R-:W-:Y:S02]  /*12020*/  IMAD R34, R2, R40, R34 ;  /* 0x0000002802227224 */ /* 0x000fe400078e0222 */
[--C-:B------:R-:W-:Y:S01]  /*12030*/  @!P6 IMAD.IADD R4, R4, 0x1, -R2.reuse ;  /* 0x000000010404e824 */ /* 0x100fe200078e0a02 */
[----:B------:R-:W-:Y:S01]  /*12040*/  ISETP.GT.U32.AND P6, PT, R2, R33, PT ;  /* 0x000000210200720c */ /* 0x000fe20003fc4070 */
[----:B------:R-:W-:Y:S02]  /*12050*/  IMAD.MOV.U32 R43, RZ, RZ, R37 ;  /* 0x000000ffff2b7224 */ /* 0x000fe400078e0025 */
[----:B------:R-:W-:-:S02]  /*12060*/  @!P0 IMAD.IADD R29, R29, 0x1, -R2 ;  /* 0x000000011d1d8824 */ /* 0x000fc400078e0a02 */
[----:B------:R-:W-:Y:S01]  /*12070*/  IMAD.MOV.U32 R42, RZ, RZ, R36 ;  /* 0x000000ffff2a7224 */ /* 0x000fe200078e0024 */
[----:B------:R-:W-:Y:S01]  /*12080*/  IABS R31, R249 ;  /* 0x000000f9001f7213 */ /* 0x000fe20000000000 */
[----:B------:R-:W-:Y:S01]  /*12090*/  @!P1 IMAD.MOV R35, RZ, RZ, -R35 ;  /* 0x000000ffff239224 */ /* 0x000fe200078e0a23 */
[----:B------:R-:W-:Y:S01]  /*120a0*/  ISETP.GE.AND P2, PT, R243, RZ, PT ;  /* 0x000000fff300720c */ /* 0x000fe20003f46270 */
[----:B------:R-:W-:Y:S01]  /*120b0*/  @!P4 IMAD.MOV R43, RZ, RZ, -R43 ;  /* 0x000000ffff2bc224 */ /* 0x000fe200078e0a2b */
[C---:B------:R-:W-:Y:S01]  /*120c0*/  ISETP.GT.U32.AND P1, PT, R2.reuse, R34, PT ;  /* 0x000000220200720c */ /* 0x040fe20003f24070 */
[----:B------:R-:W-:Y:S01]  /*120d0*/  @!P3 IMAD.MOV R42, RZ, RZ, -R42 ;  /* 0x000000ffff2ab224 */ /* 0x000fe200078e0a2a */
[C---:B------:R-:W-:Y:S02]  /*120e0*/  ISETP.GT.U32.AND P4, PT, R2.reuse, R30, PT ;  /* 0x0000001e0200720c */ /* 0x040fe40003f84070 */
[----:B------:R-:W-:Y:S01]  /*120f0*/  ISETP.GT.U32.AND P3, PT, R2, R29, PT ;  /* 0x0000001d0200720c */ /* 0x000fe20003f64070 */
[----:B------:R-:W-:Y:S01]  /*12100*/  IMAD.HI.U32 R39, R3, R31, RZ ;  /* 0x0000001f03277227 */ /* 0x000fe200078e00ff */
[----:B------:R-:W-:-:S03]  /*12110*/  ISETP.GE.AND P0, PT, R244, RZ, PT ;  /* 0x000000fff400720c */ /* 0x000fc60003f06270 */
[----:B------:R-:W-:Y:S02]  /*12120*/  IMAD.MOV.U32 R44, RZ, RZ, R38 ;  /* 0x000000ffff2c7224 */ /* 0x000fe400078e0026 */
[----:B------:R-:W-:Y:S02]  /*12130*/  IMAD.MOV R39, RZ, RZ, -R39 ;  /* 0x000000ffff277224 */ /* 0x000fe400078e0a27 */
[----:B------:R-:W-:Y:S02]  /*12140*/  @!P5 IMAD.MOV R44, RZ, RZ, -R44 ;  /* 0x000000ffff2cd224 */ /* 0x000fe400078e0a2c */
[----:B------:R-:W-:Y:S01]  /*12150*/  @!P6 IMAD.IADD R33, R33, 0x1, -R2 ;  /* 0x000000012121e824 */ /* 0x000fe200078e0a02 */
[C---:B------:R-:W-:Y:S01]  /*12160*/  ISETP.GT.U32.AND P5, PT, R2.reuse, R4, PT ;  /* 0x000000040200720c */ /* 0x040fe20003fa4070 */
[----:B------:R-:W-:Y:S01]  /*12170*/  IMAD R31, R2, R39, R31 ;  /* 0x00000027021f7224 */ /* 0x000fe200078e021f */
[----:B------:R-:W-:Y:S01]  /*12180*/  IABS R39, R26 ;  /* 0x0000001a00277213 */ /* 0x000fe20000000000 */
[----:B------:R-:W-:Y:S01]  /*12190*/  @!P2 IMAD.MOV R32, RZ, RZ, -R32 ;  /* 0x000000ffff20a224 */ /* 0x000fe200078e0a20 */
[----:B------:R-:W-:Y:S01]  /*121a0*/  STL [R1+0xa0], R44 ;  /* 0x0000a02c01007387 */ /* 0x000fe20000100800 */
[--C-:B------:R-:W-:Y:S01]  /*121b0*/  @!P1 IMAD.IADD R34, R34, 0x1, -R2.reuse ;  /* 0x0000000122229824 */ /* 0x100fe200078e0a02 */
[----:B------:R-:W-:Y:S01]  /*121c0*/  ISETP.GE.AND P2, PT, R245, RZ, PT ;  /* 0x000000fff500720c */ /* 0x000fe20003f46270 */
[----:B------:R-:W-:Y:S01]  /*121d0*/  IMAD.MOV.U32 R37, RZ, RZ, R33 ;  /* 0x000000ffff257224 */ /* 0x000fe200078e0021 */
[----:B------:R-:W-:Y:S01]  /*121e0*/  STL [R1+0x9c], R43 ;  /* 0x00009c2b01007387 */ /* 0x000fe20000100800 */
[--C-:B------:R-:W-:Y:S01]  /*121f0*/  @!P4 IMAD.IADD R30, R30, 0x1, -R2.reuse ;  /* 0x000000011e1ec824 */ /* 0x100fe200078e0a02 */
[----:B------:R-:W-:Y:S01]  /*12200*/  ISETP.GE.AND P4, PT, R246, RZ, PT ;  /* 0x000000fff600720c */ /* 0x000fe20003f86270 */
[----:B------:R-:W-:Y:S01]  /*12210*/  @!P3 IMAD.IADD R29, R29, 0x1, -R2 ;  /* 0x000000011d1db824 */ /* 0x000fe200078e0a02 */
[----:B------:R-:W-:Y:S01]  /*12220*/  STL [R1+0x98], R42 ;  /* 0x0000982a01007387 */ /* 0x000fe20000100800 */
[----:B------:R-:W-:Y:S01]  /*12230*/  ISETP.GE.AND P3, PT, R247, RZ, PT ;  /* 0x000000fff700720c */ /* 0x000fe20003f66270 */
[----:B------:R-:W-:Y:S01]  /*12240*/  @!P0 IMAD.MOV R37, RZ, RZ, -R37 ;  /* 0x000000ffff258224 */ /* 0x000fe200078e0a25 */
[C---:B------:R-:W-:Y:S01]  /*12250*/  ISETP.GT.U32.AND P6, PT, R2.reuse, R31, PT ;  /* 0x0000001f0200720c */ /* 0x040fe20003fc4070 */
[----:B------:R0:W-:Y:S01]  /*12260*/  STL [R1+0x94], R35 ;  /* 0x0000942301007387 */ /* 0x0001e20000100800 */
[----:B------:R-:W-:-:S03]  /*12270*/  ISETP.GT.U32.AND P0, PT, R2, R34, PT ;  /* 0x000000220200720c */ /* 0x000fc60003f04070 */
[----:B------:R1:W-:Y:S01]  /*12280*/  STL [R1+0x90], R32 ;  /* 0x0000902001007387 */ /* 0x0003e20000100800 */
[----:B------:R-:W-:Y:S02]  /*12290*/  IMAD.MOV.U32 R36, RZ, RZ, R30 ;  /* 0x000000ffff247224 */ /* 0x000fe400078e001e */
[----:B------:R-:W-:Y:S01]  /*122a0*/  @!P5 IMAD.IADD R4, R4, 0x1, -R2 ;  /* 0x000000010404d824 */ /* 0x000fe200078e0a02 */
[----:B0-----:R-:W-:Y:S01]  /*122b0*/  IABS R35, R27 ;  /* 0x0000001b00237213 */ /* 0x001fe20000000000 */
[----:B-1----:R-:W-:-:S04]  /*122c0*/  IMAD.HI.U32 R32, R3, R39, RZ ;  /* 0x0000002703207227 */ /* 0x002fc800078e00ff */
[----:B------:R-:W-:Y:S01]  /*122d0*/  IMAD.MOV R32, RZ, RZ, -R32 ;  /* 0x000000ffff207224 */ /* 0x000fe200078e0a20 */
[----:B------:R-:W-:Y:S01]  /*122e0*/  ISETP.GE.AND P5, PT, R248, RZ, PT ;  /* 0x000000fff800720c */ /* 0x000fe20003fa6270 */
[----:B------:R-:W-:-:S04]  /*122f0*/  IMAD.HI.U32 R30, R3, R35, RZ ;  /* 0x00000023031e7227 */ /* 0x000fc800078e00ff */
[C---:B------:R-:W-:Y:S02]  /*12300*/  IMAD R32, R2.reuse, R32, R39 ;  /* 0x0000002002207224 */ /* 0x040fe400078e0227 */
[----:B------:R-:W-:Y:S02]  /*12310*/  @!P2 IMAD.MOV R36, RZ, RZ, -R36 ;  /* 0x000000ffff24a224 */ /* 0x000fe400078e0a24 */
[----:B------:R-:W-:Y:S02]  /*12320*/  @!P4 IMAD.MOV R29, RZ, RZ, -R29 ;  /* 0x000000ffff1dc224 */ /* 0x000fe400078e0a1d */
[----:B------:R-:W-:Y:S01]  /*12330*/  @!P3 IMAD.MOV R4, RZ, RZ, -R4 ;  /* 0x000000ffff04b224 */ /* 0x000fe200078e0a04 */
[----:B------:R-:W-:Y:S01]  /*12340*/  STL [R1+0x88], R37 ;  /* 0x0000882501007387 */ /* 0x000fe20000100800 */
[----:B------:R-:W-:Y:S01]  /*12350*/  @!P6 IMAD.IADD R31, R31, 0x1, -R2 ;  /* 0x000000011f1fe824 */ /* 0x000fe200078e0a02 */
[----:B------:R-:W-:Y:S01]  /*12360*/  ISETP.GT.U32.AND P6, PT, R2, R32, PT ;  /* 0x000000200200720c */ /* 0x000fe20003fc4070 */
[----:B------:R-:W-:Y:S01]  /*12370*/  IMAD.MOV R30, RZ, RZ, -R30 ;  /* 0x000000ffff1e7224 */ /* 0x000fe200078e0a1e */
[----:B------:R-:W-:Y:S01]  /*12380*/  STL [R1+0x84], R36 ;  /* 0x0000842401007387 */ /* 0x000fe20000100800 */
[----:B------:R-:W-:-:S03]  /*12390*/  @!P0 IMAD.IADD R34, R34, 0x1, -R2 ;  /* 0x0000000122228824 */ /* 0x000fc600078e0a02 */
[----:B------:R0:W-:Y:S04]  /*123a0*/  STL [R1+0x80], R29 ;  /* 0x0000801d01007387 */ /* 0x0001e80000100800 */
[----:B------:R1:W-:Y:S01]  /*123b0*/  STL [R1+0x7c], R4 ;  /* 0x00007c0401007387 */ /* 0x0003e20000100800 */
[----:B------:R-:W-:Y:S01]  /*123c0*/  ISETP.GE.AND P4, PT, R26, RZ, PT ;  /* 0x000000ff1a00720c */ /* 0x000fe20003f86270 */
[----:B0-----:R-:W-:Y:S02]  /*123d0*/  IMAD.MOV.U32 R29, RZ, RZ, R34 ;  /* 0x000000ffff1d7224 */ /* 0x001fe400078e0022 */
[C---:B-1----:R-:W-:Y:S02]  /*123e0*/  IMAD R4, R2.reuse, R30, R35 ;  /* 0x0000001e02047224 */ /* 0x042fe400078e0223 */
[----:B------:R-:W-:Y:S01]  /*123f0*/  @!P5 IMAD.MOV R29, RZ, RZ, -R29 ;  /* 0x000000ffff1dd224 */ /* 0x000fe200078e0a1d */
[----:B------:R-:W-:-:S02]  /*12400*/  ISETP.GT.U32.AND P2, PT, R2, R31, PT ;  /* 0x0000001f0200720c */ /* 0x000fc40003f44070 */
[----:B------:R-:W-:Y:S02]  /*12410*/  ISETP.GT.U32.AND P5, PT, R2, R4, PT ;  /* 0x000000040200720c */ /* 0x000fe40003fa4070 */
[----:B------:R-:W-:Y:S01]  /*12420*/  IABS R26, R28 ;  /* 0x0000001c001a7213 */ /* 0x000fe20000000000 */
[----:B------:R-:W-:Y:S01]  /*12430*/  @!P6 IMAD.IADD R32, R32, 0x1, -R2 ;  /* 0x000000012020e824 */ /* 0x000fe200078e0a02 */
[----:B------:R-:W-:-:S03]  /*12440*/  ISETP.GE.AND P1, PT, R249, RZ, PT ;  /* 0x000000fff900720c */ /* 0x000fc60003f26270 */
[----:B------:R-:W-:Y:S01]  /*12450*/  IMAD.MOV.U32 R30, RZ, RZ, R26 ;  /* 0x000000ffff1e7224 */ /* 0x000fe200078e001a */
[----:B------:R-:W-:Y:S02]  /*12460*/  ISETP.GE.AND P0, PT, R28, RZ, PT ;  /* 0x000000ff1c00720c */ /* 0x000fe40003f06270 */
[----:B------:R-:W-:Y:S01]  /*12470*/  ISETP.GT.U32.AND P6, PT, R2, R32, PT ;  /* 0x000000200200720c */ /* 0x000fe20003fc4070 */
[----:B------:R-:W-:Y:S01]  /*12480*/  IMAD.HI.U32 R28, R3, R30, RZ ;  /* 0x0000001e031c7227 */ /* 0x000fe200078e00ff */
[----:B------:R-:W-:Y:S02]  /*12490*/  ISETP.GE.AND P3, PT, R27, RZ, PT ;  /* 0x000000ff1b00720c */ /* 0x000fe40003f66270 */
[----:B------:R-:W-:Y:S01]  /*124a0*/  IABS R27, R25 ;  /* 0x00000019001b7213 */ /* 0x000fe20000000000 */
[--C-:B------:R-:W-:Y:S02]  /*124b0*/  @!P5 IMAD.IADD R4, R4, 0x1, -R2.reuse ;  /* 0x000000010404d824 */ /* 0x100fe400078e0a02 */
[----:B------:R-:W-:-:S02]  /*124c0*/  @!P2 IMAD.IADD R31, R31, 0x1, -R2 ;  /* 0x000000011f1fa824 */ /* 0x000fc400078e0a02 */
[----:B------:R-:W-:Y:S01]  /*124d0*/  IMAD.MOV R28, RZ, RZ, -R28 ;  /* 0x000000ffff1c7224 */ /* 0x000fe200078e0a1c */
[----:B------:R0:W-:Y:S01]  /*124e0*/  STL [R1+0x78], R29 ;  /* 0x0000781d01007387 */ /* 0x0001e20000100800 */
[----:B------:R-:W-:Y:S02]  /*124f0*/  ISETP.GE.AND P2, PT, R25, RZ, PT ;  /* 0x000000ff1900720c */ /* 0x000fe40003f46270 */
[C---:B------:R-:W-:Y:S01]  /*12500*/  IMAD R30, R2.reuse, R28, R30 ;  /* 0x0000001c021e7224 */ /* 0x040fe200078e021e */
[----:B------:R-:W-:Y:S01]  /*12510*/  ISETP.GT.U32.AND P5, PT, R2, R4, PT ;  /* 0x000000040200720c */ /* 0x000fe20003fa4070 */
[----:B------:R-:W-:Y:S01]  /*12520*/  IMAD.HI.U32 R28, R3, R27, RZ ;  /* 0x0000001b031c7227 */ /* 0x000fe200078e00ff */
[----:B------:R-:W-:-:S03]  /*12530*/  IABS R25, R23 ;  /* 0x0000001700197213 */ /* 0x000fc60000000000 */
[----:B0-----:R-:W-:Y:S01]  /*12540*/  IMAD.MOV.U32 R29, RZ, RZ, R31 ;  /* 0x000000ffff1d7224 */ /* 0x001fe200078e001f */
[----:B------:R-:W-:Y:S01]  /*12550*/  IABS R26, R24 ;  /* 0x00000018001a7213 */ /* 0x000fe20000000000 */
[----:B------:R-:W-:Y:S01]  /*12560*/  @!P6 IMAD.IADD R32, R32, 0x1, -R2 ;  /* 0x000000012020e824 */ /* 0x000fe200078e0a02 */
[----:B------:R-:W-:Y:S01]  /*12570*/  ISETP.GT.U32.AND P6, PT, R2, R30, PT ;  /* 0x0000001e0200720c */ /* 0x000fe20003fc4070 */
[----:B------:R-:W-:Y:S01]  /*12580*/  @!P1 IMAD.MOV R29, RZ, RZ, -R29 ;  /* 0x000000ffff1d9224 */ /* 0x000fe200078e0a1d */
[----:B------:R-:W-:Y:S01]  /*12590*/  ISETP.GE.AND P1, PT, R24, RZ, PT ;  /* 0x000000ff1800720c */ /* 0x000fe20003f26270 */
[----:B------:R-:W-:Y:S02]  /*125a0*/  IMAD.MOV R28, RZ, RZ, -R28 ;  /* 0x000000ffff1c7224 */ /* 0x000fe400078e0a1c */
[----:B------:R-:W-:Y:S02]  /*125b0*/  IMAD.MOV.U32 R24, RZ, RZ, R25 ;  /* 0x000000ffff187224 */ /* 0x000fe400078e0019 */
[----:B------:R-:W-:Y:S01]  /*125c0*/  IMAD.HI.U32 R33, R3, R26, RZ ;  /* 0x0000001a03217227 */ /* 0x000fe200078e00ff */
[----:B------:R-:W-:-:S03]  /*125d0*/  IABS R25, R20 ;  /* 0x0000001400197213 */ /* 0x000fc60000000000 */
[----:B------:R-:W-:Y:S02]  /*125e0*/  IMAD R27, R2, R28, R27 ;  /* 0x0000001c021b7224 */ /* 0x000fe400078e021b */
[----:B------:R-:W-:Y:S01]  /*125f0*/  IMAD.HI.U32 R31, R3, R24, RZ ;  /* 0x00000018031f7227 */ /* 0x000fe200078e00ff */
[----:B------:R0:W-:Y:S03]  /*12600*/  STL [R1+0x74], R29 ;  /* 0x0000741d01007387 */ /* 0x0001e60000100800 */
[----:B------:R-:W-:Y:S02]  /*12610*/  IMAD.MOV R33, RZ, RZ, -R33 ;  /* 0x000000ffff217224 */ /* 0x000fe400078e0a21 */
[----:B------:R-:W-:Y:S01]  /*12620*/  @!P5 IMAD.IADD R4, R4, 0x1, -R2 ;  /* 0x000000010404d824 */ /* 0x000fe200078e0a02 */
[----:B------:R-:W-:Y:S01]  /*12630*/  ISETP.GT.U32.AND P5, PT, R2, R27, PT ;  /* 0x0000001b0200720c */ /* 0x000fe20003fa4070 */
[----:B------:R-:W-:-:S02]  /*12640*/  IMAD.MOV R31, RZ, RZ, -R31 ;  /* 0x000000ffff1f7224 */ /* 0x000fc400078e0a1f */
[----:B------:R-:W-:Y:S02]  /*12650*/  IMAD R26, R2, R33, R26 ;  /* 0x00000021021a7224 */ /* 0x000fe400078e021a */
[----:B0-----:R-:W-:-:S04]  /*12660*/  IMAD.HI.U32 R29, R3, R25, RZ ;  /* 0x00000019031d7227 */ /* 0x001fc800078e00ff */
[----:B------:R-:W-:Y:S02]  /*12670*/  IMAD.MOV.U32 R35, RZ, RZ, R32 ;  /* 0x000000ffff237224 */ /* 0x000fe400078e0020 */
[----:B------:R-:W-:Y:S02]  /*12680*/  @!P6 IMAD.IADD R30, R30, 0x1, -R2 ;  /* 0x000000011e1ee824 */ /* 0x000fe400078e0a02 */
[C---:B------:R-:W-:Y:S02]  /*12690*/  IMAD R24, R2.reuse, R31, R24 ;  /* 0x0000001f02187224 */ /* 0x040fe400078e0218 */
[----:B------:R-:W-:Y:S02]  /*126a0*/  IMAD.MOV R31, RZ, RZ, -R29 ;  /* 0x000000ffff1f7224 */ /* 0x000fe400078e0a1d */
[----:B------:R-:W-:Y:S02]  /*126b0*/  IMAD.MOV.U32 R34, RZ, RZ, R4 ;  /* 0x000000ffff227224 */ /* 0x000fe400078e0004 */
[----:B------:R-:W-:Y:S01]  /*126c0*/  @!P4 IMAD.MOV R35, RZ, RZ, -R35 ;  /* 0x000000ffff23c224 */ /* 0x000fe200078e0a23 */
[C---:B------:R-:W-:Y:S01]  /*126d0*/  ISETP.GT.U32.AND P4, PT, R2.reuse, R26, PT ;  /* 0x0000001a0200720c */ /* 0x040fe20003f84070 */
[C---:B------:R-:W-:Y:S01]  /*126e0*/  IMAD R25, R2.reuse, R31, R25 ;  /* 0x0000001f02197224 */ /* 0x040fe200078e0219 */
[C---:B------:R-:W-:Y:S01]  /*126f0*/  ISETP.GT.U32.AND P6, PT, R2.reuse, R30, PT ;  /* 0x0000001e0200720c */ /* 0x040fe20003fc4070 */
[----:B------:R-:W-:Y:S01]  /*12700*/  @!P3 IMAD.MOV R34, RZ, RZ, -R34 ;  /* 0x000000ffff22b224 */ /* 0x000fe200078e0a22 */
[C---:B------:R-:W-:Y:S01]  /*12710*/  ISETP.GT.U32.AND P3, PT, R2.reuse, R24, PT ;  /* 0x000000180200720c */ /* 0x040fe20003f64070 */
[----:B------:R-:W-:Y:S01]  /*12720*/  @!P5 IMAD.IADD R27, R27, 0x1, -R2 ;  /* 0x000000011b1bd824 */ /* 0x000fe200078e0a02 */
[----:B------:R-:W-:-:S02]  /*12730*/  ISETP.GT.U32.AND P5, PT, R2, R25, PT ;  /* 0x000000190200720c */ /* 0x000fc40003fa4070 */
[----:B------:R-:W-:Y:S02]  /*12740*/  IABS R28, R21 ;  /* 0x00000015001c7213 */ /* 0x000fe40000000000 */
[----:B------:R-:W-:-:S03]  /*12750*/  IABS R31, R17 ;  /* 0x00000011001f7213 */ /* 0x000fc60000000000 */
[--C-:B------:R-:W-:Y:S01]  /*12760*/  @!P4 IMAD.IADD R26, R26, 0x1, -R2.reuse ;  /* 0x000000011a1ac824 */ /* 0x100fe200078e0a02 */
[----:B------:R-:W-:Y:S01]  /*12770*/  ISETP.GT.U32.AND P4, PT, R2, R27, PT ;  /* 0x0000001b0200720c */ /* 0x000fe20003f84070 */
[----:B------:R-:W-:Y:S01]  /*12780*/  @!P6 IMAD.IADD R30, R30, 0x1, -R2 ;  /* 0x000000011e1ee824 */ /* 0x000fe200078e0a02 */
[----:B------:R-:W-:Y:S01]  /*12790*/  ISETP.GE.AND P6, PT, R23, RZ, PT ;  /* 0x000000ff1700720c */ /* 0x000fe20003fc6270 */
[----:B------:R-:W-:Y:S01]  /*127a0*/  IMAD.HI.U32 R29, R3, R28, RZ ;  /* 0x0000001c031d7227 */ /* 0x000fe200078e00ff */
[----:B------:R-:W-:-:S03]  /*127b0*/  IABS R23, R22 ;  /* 0x0000001600177213 */ /* 0x000fc60000000000 */
[----:B------:R-:W-:Y:S01]  /*127c0*/  @!P3 IMAD.IADD R24, R24, 0x1, -R2 ;  /* 0x000000011818b824 */ /* 0x000fe200078e0a02 */
[C---:B------:R-:W-:Y:S01]  /*127d0*/  ISETP.GT.U32.AND P3, PT, R2.reuse, R26, PT ;  /* 0x0000001a0200720c */ /* 0x040fe20003f64070 */
[----:B------:R-:W-:Y:S02]  /*127e0*/  IMAD.MOV R29, RZ, RZ, -R29 ;  /* 0x000000ffff1d7224 */ /* 0x000fe400078e0a1d */
[----:B------:R-:W-:Y:S02]  /*127f0*/  IMAD.MOV.U32 R32, RZ, RZ, R30 ;  /* 0x000000ffff207224 */ /* 0x000fe400078e001e */
[----:B------:R-:W-:Y:S01]  /*12800*/  @!P5 IMAD.IADD R25, R25, 0x1, -R2 ;  /* 0x000000011919d824 */ /* 0x000fe200078e0a02 */
[----:B------:R-:W-:Y:S01]  /*12810*/  ISETP.GT.U32.AND P5, PT, R2, R24, PT ;  /* 0x000000180200720c */ /* 0x000fe20003fa4070 */
[----:B------:R-:W-:Y:S02]  /*12820*/  IMAD.MOV.U32 R30, RZ, RZ, R31 ;  /* 0x000000ffff1e7224 */ /* 0x000fe400078e001f */
[----:B------:R-:W-:-:S04]  /*12830*/  IMAD.HI.U32 R31, R3, R23, RZ ;  /* 0x00000017031f7227 */ /* 0x000fc800078e00ff */
[C---:B------:R-:W-:Y:S02]  /*12840*/  IMAD R4, R2.reuse, R29, R28 ;  /* 0x0000001d02047224 */ /* 0x040fe400078e021c */
[----:B------:R-:W-:Y:S01]  /*12850*/  IMAD.MOV R31, RZ, RZ, -R31 ;  /* 0x000000ffff1f7224 */ /* 0x000fe200078e0a1f */
[----:B------:R-:W-:Y:S01]  /*12860*/  IABS R28, R19 ;  /* 0x00000013001c7213 */ /* 0x000fe20000000000 */
[----:B------:R-:W-:Y:S01]  /*12870*/  @!P0 IMAD.MOV R32, RZ, RZ, -R32 ;  /* 0x000000ffff208224 */ /* 0x000fe200078e0a20 */
[C---:B------:R-:W-:Y:S01]  /*12880*/  ISETP.GT.U32.AND P0, PT, R2.reuse, R25, PT ;  /* 0x000000190200720c */ /* 0x040fe20003f04070 */
[--C-:B------:R-:W-:Y:S01]  /*12890*/  @!P4 IMAD.IADD R27, R27, 0x1, -R2.reuse ;  /* 0x000000011b1bc824 */ /* 0x100fe200078e0a02 */
[C---:B------:R-:W-:Y:S01]  /*128a0*/  ISETP.GT.U32.AND P4, PT, R2.reuse, R4, PT ;  /* 0x000000040200720c */ /* 0x040fe20003f84070 */
[----:B------:R-:W-:Y:S02]  /*128b0*/  IMAD R23, R2, R31, R23 ;  /* 0x0000001f02177224 */ /* 0x000fe400078e0217 */
[----:B------:R-:W-:Y:S01]  /*128c0*/  @!P3 IMAD.IADD R26, R26, 0x1, -R2 ;  /* 0x000000011a1ab824 */ /* 0x000fe200078e0a02 */
[----:B------:R-:W-:Y:S01]  /*128d0*/  ISETP.GE.AND P3, PT, R20, RZ, PT ;  /* 0x000000ff1400720c */ /* 0x000fe20003f66270 */
[----:B------:R-:W-:Y:S01]  /*128e0*/  IMAD.HI.U32 R20, R3, R28, RZ ;  /* 0x0000001c03147227 */ /* 0x000fe200078e00ff */
[----:B------:R-:W-:-:S03]  /*128f0*/  IABS R29, R18 ;  /* 0x00000012001d7213 */ /* 0x000fc60000000000 */
[----:B------:R-:W-:Y:S01]  /*12900*/  @!P5 IMAD.IADD R24, R24, 0x1, -R2 ;  /* 0x000000011818d824 */ /* 0x000fe200078e0a02 */
[----:B------:R-:W-:Y:S01]  /*12910*/  ISETP.GT.U32.AND P5, PT, R2, R23, PT ;  /* 0x000000170200720c */ /* 0x000fe20003fa4070 */
[----:B------:R-:W-:Y:S01]  /*12920*/  IMAD.HI.U32 R31, R3, R30, RZ ;  /* 0x0000001e031f7227 */ /* 0x000fe200078e00ff */
[----:B------:R-:W-:Y:S03]  /*12930*/  STL [R1+0x70], R35 ;  /* 0x0000702301007387 */ /* 0x000fe60000100800 */
[----:B------:R-:W-:Y:S01]  /*12940*/  IMAD.MOV R20, RZ, RZ, -R20 ;  /* 0x000000ffff147224 */ /* 0x000fe200078e0a14 */
[----:B------:R-:W-:Y:S01]  /*12950*/  STL [R1+0x6c], R34 ;  /* 0x00006c2201007387 */ /* 0x000fe20000100800 */
[----:B------:R-:W-:-:S03]  /*12960*/  IMAD.MOV R31, RZ, RZ, -R31 ;  /* 0x000000ffff1f7224 */ /* 0x000fc600078e0a1f */
[----:B------:R0:W-:Y:S01]  /*12970*/  STL [R1+0x68], R32 ;  /* 0x0000682001007387 */ /* 0x0001e20000100800 */
[----:B------:R-:W-:Y:S01]  /*12980*/  IMAD R20, R2, R20, R28 ;  /* 0x0000001402147224 */ /* 0x000fe200078e021c */
[----:B------:R-:W-:Y:S01]  /*12990*/  IABS R28, R15 ;  /* 0x0000000f001c7213 */ /* 0x000fe20000000000 */
[--C-:B------:R-:W-:Y:S01]  /*129a0*/  @!P0 IMAD.IADD R25, R25, 0x1, -R2.reuse ;  /* 0x0000000119198824 */ /* 0x100fe200078e0a02 */
[----:B------:R-:W-:Y:S01]  /*129b0*/  ISETP.GE.AND P0, PT, R21, RZ, PT ;  /* 0x000000ff1500720c */ /* 0x000fe20003f06270 */
[----:B------:R-:W-:Y:S01]  /*129c0*/  @!P4 IMAD.IADD R4, R4, 0x1, -R2 ;  /* 0x000000010404c824 */ /* 0x000fe200078e0a02 */
[----:B------:R-:W-:Y:S01]  /*129d0*/  ISETP.GE.AND P4, PT, R22, RZ, PT ;  /* 0x000000ff1600720c */ /* 0x000fe20003f86270 */
[----:B0-----:R-:W-:-:S04]  /*129e0*/  IMAD.HI.U32 R32, R3, R29, RZ ;  /* 0x0000001d03207227 */ /* 0x001fc800078e00ff */
[----:B------:R-:W-:Y:S02]  /*129f0*/  IMAD.MOV R21, RZ, RZ, -R32 ;  /* 0x000000ffff157224 */ /* 0x000fe400078e0a20 */
[C---:B------:R-:W-:Y:S02]  /*12a00*/  IMAD R22, R2.reuse, R31, R30 ;  /* 0x0000001f02167224 */ /* 0x040fe400078e021e */
[----:B------:R-:W-:Y:S02]  /*12a10*/  IMAD.MOV.U32 R34, RZ, RZ, R27 ;  /* 0x000000ffff227224 */ /* 0x000fe400078e001b */
[----:B------:R-:W-:Y:S02]  /*12a20*/  IMAD.MOV.U32 R27, RZ, RZ, R28 ;  /* 0x000000ffff1b7224 */ /* 0x000fe400078e001c */
[C---:B------:R-:W-:Y:S02]  /*12a30*/  IMAD R21, R2.reuse, R21, R29 ;  /* 0x0000001502157224 */ /* 0x040fe400078e021d */
[----:B------:R-:W-:Y:S01]  /*12a40*/  @!P5 IMAD.IADD R23, R23, 0x1, -R2 ;  /* 0x000000011717d824 */ /* 0x000fe200078e0a02 */
[C---:B------:R-:W-:Y:S01]  /*12a50*/  ISETP.GT.U32.AND P5, PT, R2.reuse, R22, PT ;  /* 0x000000160200720c */ /* 0x040fe20003fa4070 */
[----:B------:R-:W-:Y:S01]  /*12a60*/  @!P2 IMAD.MOV R34, RZ, RZ, -R34 ;  /* 0x000000ffff22a224 */ /* 0x000fe200078e0a22 */
[----:B------:R-:W-:Y:S01]  /*12a70*/  ISETP.GT.U32.AND P2, PT, R2, R4, PT ;  /* 0x000000040200720c */ /* 0x000fe20003f44070 */
[----:B------:R-:W-:-:S04]  /*12a80*/  IMAD.MOV.U32 R28, RZ, RZ, R24 ;  /* 0x000000ffff1c7224 */ /* 0x000fc800078e0018 */
[----:B------:R-:W-:Y:S01]  /*12a90*/  @!P6 IMAD.MOV R28, RZ, RZ, -R28 ;  /* 0x000000ffff1ce224 */ /* 0x000fe200078e0a1c */
[----:B------:R-:W-:Y:S01]  /*12aa0*/  ISETP.GT.U32.AND P6, PT, R2, R21, PT ;  /* 0x000000150200720c */ /* 0x000fe20003fc4070 */
[----:B------:R-:W-:-:S04]  /*12ab0*/  IMAD.MOV.U32 R33, RZ, RZ, R26 ;  /* 0x000000ffff217224 */ /* 0x000fc800078e001a */
[----:B------:R-:W-:Y:S01]  /*12ac0*/  @!P1 IMAD.MOV R33, RZ, RZ, -R33 ;  /* 0x000000ffff219224 */ /* 0x000fe200078e0a21 */
[----:B------:R-:W-:Y:S01]  /*12ad0*/  ISETP.GT.U32.AND P1, PT, R2, R23, PT ;  /* 0x000000170200720c */ /* 0x000fe20003f24070 */
[--C-:B------:R-:W-:Y:S01]  /*12ae0*/  @!P2 IMAD.IADD R4, R4, 0x1, -R2.reuse ;  /* 0x000000010404a824 */ /* 0x100fe200078e0a02 */
[----:B------:R-:W-:Y:S01]  /*12af0*/  ISETP.GT.U32.AND P2, PT, R2, R20, PT ;  /* 0x000000140200720c */ /* 0x000fe20003f44070 */
[--C-:B------:R-:W-:Y:S02]  /*12b00*/  @!P5 IMAD.IADD R22, R22, 0x1, -R2.reuse ;  /* 0x000000011616d824 */ /* 0x100fe400078e0a02 */
[----:B------:R-:W-:Y:S02]  /*12b10*/  @!P3 IMAD.MOV R25, RZ, RZ, -R25 ;  /* 0x000000ffff19b224 */ /* 0x000fe400078e0a19 */
[----:B------:R-:W-:Y:S01]  /*12b20*/  @!P6 IMAD.IADD R21, R21, 0x1, -R2 ;  /* 0x000000011515e824 */ /* 0x000fe200078e0a02 */
[----:B------:R-:W-:Y:S01]  /*12b30*/  ISETP.GT.U32.AND P6, PT, R2, R22, PT ;  /* 0x000000160200720c */ /* 0x000fe20003fc4070 */
[----:B------:R-:W-:Y:S01]  /*12b40*/  STL [R1+0x64], R34 ;  /* 0x0000642201007387 */ /* 0x000fe20000100800 */
[----:B------:R-:W-:Y:S01]  /*12b50*/  IMAD.HI.U32 R24, R3, R27, RZ ;  /* 0x0000001b03187227 */ /* 0x000fe200078e00ff */
[----:B------:R-:W-:-:S02]  /*12b60*/  IABS R29, R16 ;  /* 0x00000010001d7213 */ /* 0x000fc40000000000 */
[----:B------:R-:W-:Y:S01]  /*12b70*/  STL [R1+0x60], R33 ;  /* 0x0000602101007387 */ /* 0x000fe20000100800 */
[----:B------:R-:W-:-:S03]  /*12b80*/  IMAD.MOV R24, RZ, RZ, -R24 ;  /* 0x000000ffff187224 */ /* 0x000fc600078e0a18 */
[----:B------:R-:W-:Y:S01]  /*12b90*/  STL [R1+0x5c], R28 ;  /* 0x00005c1c01007387 */ /* 0x000fe20000100800 */
[----:B------:R-:W-:-:S03]  /*12ba0*/  IMAD.MOV.U32 R26, RZ, RZ, R29 ;  /* 0x000000ffff1a7224 */ /* 0x000fc600078e001d */
[----:B------:R0:W-:Y:S01]  /*12bb0*/  STL [R1+0x58], R25 ;  /* 0x0000581901007387 */ /* 0x0001e20000100800 */
[--C-:B------:R-:W-:Y:S01]  /*12bc0*/  @!P1 IMAD.IADD R23, R23, 0x1, -R2.reuse ;  /* 0x0000000117179824 */ /* 0x100fe200078e0a02 */
[----:B------:R-:W-:Y:S01]  /*12bd0*/  ISETP.GE.AND P5, PT, R19, RZ, PT ;  /* 0x000000ff1300720c */ /* 0x000fe20003fa6270 */
[----:B------:R-:W-:Y:S01]  /*12be0*/  IMAD R19, R2, R24, R27 ;  /* 0x0000001802137224 */ /* 0x000fe200078e021b */
[----:B------:R-:W-:Y:S01]  /*12bf0*/  ISETP.GE.AND P1, PT, R18, RZ, PT ;  /* 0x000000ff1200720c */ /* 0x000fe20003f26270 */
[----:B------:R-:W-:Y:S02]  /*12c00*/  @!P2 IMAD.IADD R20, R20, 0x1, -R2 ;  /* 0x000000011414a824 */ /* 0x000fe400078e0a02 */
[----:B0-----:R-:W-:Y:S01]  /*12c10*/  IMAD.MOV.U32 R25, RZ, RZ, R4 ;  /* 0x000000ffff197224 */ /* 0x001fe200078e0004 */
[----:B------:R-:W-:Y:S01]  /*12c20*/  ISETP.GE.AND P3, PT, R17, RZ, PT ;  /* 0x000000ff1100720c */ /* 0x000fe20003f66270 */
[----:B------:R-:W-:Y:S01]  /*12c30*/  IMAD.HI.U32 R17, R3, R26, RZ ;  /* 0x0000001a03117227 */ /* 0x000fe200078e00ff */
[----:B------:R-:W-:-:S02]  /*12c40*/  IABS R18, R12 ;  /* 0x0000000c00127213 */ /* 0x000fc40000000000 */
[----:B------:R-:W-:Y:S01]  /*12c50*/  ISETP.GT.U32.AND P2, PT, R2, R21, PT ;  /* 0x000000150200720c */ /* 0x000fe20003f44070 */
[----:B------:R-:W-:Y:S02]  /*12c60*/  @!P0 IMAD.MOV R25, RZ, RZ, -R25 ;  /* 0x000000ffff198224 */ /* 0x000fe400078e0a19 */
[----:B------:R-:W-:Y:S01]  /*12c70*/  @!P6 IMAD.IADD R22, R22, 0x1, -R2 ;  /* 0x000000011616e824 */ /* 0x000fe200078e0a02 */
[C---:B------:R-:W-:Y:S01]  /*12c80*/  ISETP.GT.U32.AND P6, PT, R2.reuse, R19, PT ;  /* 0x000000130200720c */ /* 0x040fe20003fc4070 */
[----:B------:R-:W-:Y:S01]  /*12c90*/  IMAD.MOV R17, RZ, RZ, -R17 ;  /* 0x000000ffff117224 */ /* 0x000fe200078e0a11 */
[----:B------:R0:W-:Y:S03]  /*12ca0*/  STL [R1+0x54], R25 ;  /* 0x0000541901007387 */ /* 0x0001e60000100800 */
[----:B------:R-:W-:Y:S02]  /*12cb0*/  IMAD R17, R2, R17, R26 ;  /* 0x0000001102117224 */ /* 0x000fe400078e021a */
[----:B0-----:R-:W-:-:S04]  /*12cc0*/  IMAD.HI.U32 R25, R3, R18, RZ ;  /* 0x0000001203197227 */ /* 0x001fc800078e00ff */
[----:B------:R-:W-:Y:S02]  /*12cd0*/  IMAD.MOV R25, RZ, RZ, -R25 ;  /* 0x000000ffff197224 */ /* 0x000fe400078e0a19 */
[----:B------:R-:W-:Y:S01]  /*12ce0*/  @!P2 IMAD.IADD R21, R21, 0x1, -R2 ;  /* 0x000000011515a824 */ /* 0x000fe200078e0a02 */
[C---:B------:R-:W-:Y:S01]  /*12cf0*/  ISETP.GT.U32.AND P2, PT, R2.reuse, R17, PT ;  /* 0x000000110200720c */ /* 0x040fe20003f44070 */
[----:B------:R-:W-:Y:S02]  /*12d00*/  IMAD R18, R2, R25, R18 ;  /* 0x0000001902127224 */ /* 0x000fe400078e0212 */
[----:B------:R-:W-:-:S03]  /*12d10*/  @!P6 IMAD.IADD R19, R19, 0x1, -R2 ;  /* 0x000000011313e824 */ /* 0x000fc600078e0a02 */
[C---:B------:R-:W-:Y:S02]  /*12d20*/  ISETP.GT.U32.AND P6, PT, R2.reuse, R18, PT ;  /* 0x000000120200720c */ /* 0x040fe40003fc4070 */
[----:B------:R-:W-:-:S05]  /*12d30*/  ISETP.GT.U32.AND P0, PT, R2, R20, PT ;  /* 0x000000140200720c */ /* 0x000fca0003f04070 */
[----:B------:R-:W-:Y:S02]  /*12d40*/  @!P2 IMAD.IADD R17, R17, 0x1, -R2 ;  /* 0x000000011111a824 */ /* 0x000fe400078e0a02 */
[----:B------:R-:W-:-:S04]  /*12d50*/  @!P4 IMAD.MOV R23, RZ, RZ, -R23 ;  /* 0x000000ffff17c224 */ /* 0x000fc800078e0a17 */
[----:B------:R-:W-:Y:S01]  /*12d60*/  @!P6 IMAD.IADD R18, R18, 0x1, -R2 ;  /* 0x000000011212e824 */ /* 0x000fe200078e0a02 */
[C---:B------:R-:W-:Y:S02]  /*12d70*/  ISETP.GT.U32.AND P6, PT, R2.reuse, R17, PT ;  /* 0x000000110200720c */ /* 0x040fe40003fc4070 */
[----:B------:R-:W-:Y:S01]  /*12d80*/  ISETP.GT.U32.AND P4, PT, R2, R19, PT ;  /* 0x000000130200720c */ /* 0x000fe20003f84070 */
[----:B------:R-:W-:Y:S02]  /*12d90*/  IMAD.MOV.U32 R28, RZ, RZ, R22 ;  /* 0x000000ffff1c7224 */ /* 0x000fe400078e0016 */
[----:B------:R-:W-:Y:S02]  /*12da0*/  @!P0 IMAD.IADD R20, R20, 0x1, -R2 ;  /* 0x0000000114148824 */ /* 0x000fe400078e0a02 */
[----:B------:R-:W-:Y:S01]  /*12db0*/  @!P3 IMAD.MOV R28, RZ, RZ, -R28 ;  /* 0x000000ffff1cb224 */ /* 0x000fe200078e0a1c */
[----:B------:R-:W-:Y:S01]  /*12dc0*/  ISETP.GT.U32.AND P3, PT, R2, R18, PT ;  /* 0x000000120200720c */ /* 0x000fe20003f64070 */
[----:B------:R-:W-:Y:S01]  /*12dd0*/  IMAD.MOV.U32 R22, RZ, RZ, R20 ;  /* 0x000000ffff167224 */ /* 0x000fe200078e0014 */
[----:B------:R-:W-:Y:S01]  /*12de0*/  ISETP.GE.AND P0, PT, R15, RZ, PT ;  /* 0x000000ff0f00720c */ /* 0x000fe20003f06270 */
[----:B------:R-:W-:Y:S01]  /*12df0*/  @!P1 IMAD.MOV R21, RZ, RZ, -R21 ;  /* 0x000000ffff159224 */ /* 0x000fe200078e0a15 */
[----:B------:R-:W-:Y:S01]  /*12e00*/  ISETP.GE.AND P2, PT, R16, RZ, PT ;  /* 0x000000ff1000720c */ /* 0x000fe20003f46270 */
[----:B------:R-:W-:Y:S01]  /*12e10*/  @!P6 IMAD.IADD R17, R17, 0x1, -R2 ;  /* 0x000000011111e824 */ /* 0x000fe200078e0a02 */
[----:B------:R-:W-:Y:S01]  /*12e20*/  ISETP.GE.AND P6, PT, R12, RZ, PT ;  /* 0x000000ff0c00720c */ /* 0x000fe20003fc6270 */
[----:B------:R-:W-:Y:S01]  /*12e30*/  @!P5 IMAD.MOV R22, RZ, RZ, -R22 ;  /* 0x000000ffff16d224 */ /* 0x000fe200078e0a16 */
[----:B------:R-:W-:Y:S01]  /*12e40*/  STL [R1+0x50], R23 ;  /* 0x0000501701007387 */ /* 0x000fe20000100800 */
[----:B------:R-:W-:-:S02]  /*12e50*/  @!P4 IMAD.IADD R19, R19, 0x1, -R2 ;  /* 0x000000011313c824 */ /* 0x000fc400078e0a02 */
[----:B------:R-:W-:Y:S01]  /*12e60*/  IMAD.MOV.U32 R71, RZ, RZ, R66 ;  /* 0x000000ffff477224 */ /* 0x000fe200078e0042 */
[----:B------:R-:W-:Y:S01]  /*12e70*/  STL [R1+0x4c], R28 ;  /* 0x00004c1c01007387 */ /* 0x000fe20000100800 */
[----:B------:R-:W-:Y:S02]  /*12e80*/  IMAD.MOV.U32 R66, RZ, RZ, R65 ;  /* 0x000000ffff427224 */ /* 0x000fe400078e0041 */
[----:B------:R-:W-:Y:S01]  /*12e90*/  IMAD.MOV.U32 R65, RZ, RZ, R64 ;  /* 0x000000ffff417224 */ /* 0x000fe200078e0040 */
[----:B------:R-:W-:Y:S01]  /*12ea0*/  STL [R1+0x48], R21 ;  /* 0x0000481501007387 */ /* 0x000fe20000100800 */
[----:B------:R-:W-:-:S03]  /*12eb0*/  IMAD.MOV.U32 R64, RZ, RZ, R63 ;  /* 0x000000ffff407224 */ /* 0x000fc600078e003f */
[----:B------:R0:W-:Y:S01]  /*12ec0*/  STL [R1+0x44], R22 ;  /* 0x0000441601007387 */ /* 0x0001e20000100800 */
[----:B------:R-:W-:Y:S02]  /*12ed0*/  IMAD.MOV.U32 R63, RZ, RZ, R62 ;  /* 0x000000ffff3f7224 */ /* 0x000fe400078e003e */
[----:B------:R-:W-:Y:S02]  /*12ee0*/  IMAD.MOV.U32 R62, RZ, RZ, R57 ;  /* 0x000000ffff3e7224 */ /* 0x000fe400078e0039 */
[----:B------:R-:W-:Y:S02]  /*12ef0*/  @!P3 IMAD.IADD R18, R18, 0x1, -R2 ;  /* 0x000000011212b824 */ /* 0x000fe400078e0a02 */
[----:B------:R-:W-:Y:S02]  /*12f00*/  IMAD.MOV.U32 R57, RZ, RZ, R50 ;  /* 0x000000ffff397224 */ /* 0x000fe400078e0032 */
[----:B0-----:R-:W-:Y:S02]  /*12f10*/  IMAD.MOV.U32 R22, RZ, RZ, R19 ;  /* 0x000000ffff167224 */ /* 0x001fe400078e0013 */
[----:B------:R-:W-:-:S02]  /*12f20*/  IMAD.MOV.U32 R50, RZ, RZ, R45 ;  /* 0x000000ffff327224 */ /* 0x000fc400078e002d */
[----:B------:R-:W-:Y:S02]  /*12f30*/  @!P0 IMAD.MOV R22, RZ, RZ, -R22 ;  /* 0x000000ffff168224 */ /* 0x000fe400078e0a16 */
[----:B------:R-:W-:Y:S02]  /*12f40*/  IMAD.MOV.U32 R45, RZ, RZ, R127 ;  /* 0x000000ffff2d7224 */ /* 0x000fe400078e007f */
[----:B------:R-:W-:Y:S02]  /*12f50*/  IMAD.MOV.U32 R127, RZ, RZ, R251 ;  /* 0x000000ffff7f7224 */ /* 0x000fe400078e00fb */
[----:B------:R-:W-:Y:S02]  /*12f60*/  @!P2 IMAD.MOV R17, RZ, RZ, -R17 ;  /* 0x000000ffff11a224 */ /* 0x000fe400078e0a11 */
[----:B------:R-:W-:Y:S02]  /*12f70*/  IMAD.MOV.U32 R251, RZ, RZ, R129 ;  /* 0x000000fffffb7224 */ /* 0x000fe400078e0081 */
[----:B------:R-:W-:Y:S01]  /*12f80*/  @!P6 IMAD.MOV R18, RZ, RZ, -R18 ;  /* 0x000000ffff12e224 */ /* 0x000fe200078e0a12 */
[----:B------:R-:W-:Y:S01]  /*12f90*/  STL [R1+0x40], R22 ;  /* 0x0000401601007387 */ /* 0x000fe20000100800 */
[----:B------:R-:W-:-:S02]  /*12fa0*/  IMAD.MOV.U32 R129, RZ, RZ, R7 ;  /* 0x000000ffff817224 */ /* 0x000fc400078e0007 */
[----:B------:R-:W-:Y:S02]  /*12fb0*/  IMAD.MOV.U32 R7, RZ, RZ, R6 ;  /* 0x000000ffff077224 */ /* 0x000fe400078e0006 */
[----:B------:R-:W4:Y:S01]  /*12fc0*/  LDL.LU R6, [R1+0x18c] ;  /* 0x00018c0001067983 */ /* 0x000f220000300800 */
[----:B------:R-:W-:Y:S02]  /*12fd0*/  IMAD.MOV.U32 R67, RZ, RZ, R66 ;  /* 0x000000ffff437224 */ /* 0x000fe400078e0042 */
[----:B------:R-:W-:Y:S01]  /*12fe0*/  IMAD.MOV.U32 R66, RZ, RZ, R61 ;  /* 0x000000ffff427224 */ /* 0x000fe200078e003d */
[----:B------:R0:W-:Y:S04]  /*12ff0*/  STL [R1+0x3c], R17 ;  /* 0x00003c1101007387 */ /* 0x0001e80000100800 */
[----:B------:R-:W-:Y:S04]  /*13000*/  STL [R1+0x38], R18 ;  /* 0x0000381201007387 */ /* 0x000fe80000100800 */
[----:B------:R-:W3:Y:S01]  /*13010*/  LDL.LU R61, [R1+0x130] ;  /* 0x00013000013d7983 */ /* 0x000ee20000300800 */
[----:B------:R-:W-:-:S02]  /*13020*/  IABS R26, R13 ;  /* 0x0000000d001a7213 */ /* 0x000fc40000000000 */
[----:B------:R-:W-:-:S03]  /*13030*/  IABS R24, R14 ;  /* 0x0000000e00187213 */ /* 0x000fc60000000000 */
[----:B------:R-:W-:-:S04]  /*13040*/  IMAD.HI.U32 R27, R3, R26, RZ ;  /* 0x0000001a031b7227 */ /* 0x000fc800078e00ff */
[----:B------:R-:W-:-:S04]  /*13050*/  IMAD.HI.U32 R15, R3, R24, RZ ;  /* 0x00000018030f7227 */ /* 0x000fc800078e00ff */
[----:B------:R-:W-:Y:S02]  /*13060*/  IMAD.MOV R27, RZ, RZ, -R27 ;  /* 0x000000ffff1b7224 */ /* 0x000fe400078e0a1b */
[----:B------:R-:W-:Y:S02]  /*13070*/  IMAD.MOV R15, RZ, RZ, -R15 ;  /* 0x000000ffff0f7224 */ /* 0x000fe400078e0a0f */
[C---:B------:R-:W-:Y:S01]  /*13080*/  IMAD R16, R2.reuse, R27, R26 ;  /* 0x0000001b02107224 */ /* 0x040fe200078e021a */
[----:B------:R-:W-:Y:S01]  /*13090*/  IABS R4, R8 ;  /* 0x0000000800047213 */ /* 0x000fe20000000000 */
[----:B------:R-:W-:-:S03]  /*130a0*/  IMAD R15, R2, R15, R24 ;  /* 0x0000000f020f7224 */ /* 0x000fc600078e0218 */
[C---:B------:R-:W-:Y:S01]  /*130b0*/  ISETP.GT.U32.AND P1, PT, R2.reuse, R16, PT ;  /* 0x000000100200720c */ /* 0x040fe20003f24070 */
[----:B------:R-:W-:Y:S01]  /*130c0*/  IMAD.HI.U32 R25, R3, R4, RZ ;  /* 0x0000000403197227 */ /* 0x000fe200078e00ff */
[----:B------:R-:W-:Y:S02]  /*130d0*/  ISETP.GT.U32.AND P5, PT, R2, R15, PT ;  /* 0x0000000f0200720c */ /* 0x000fe40003fa4070 */
[----:B------:R-:W-:Y:S01]  /*130e0*/  IABS R26, R9 ;  /* 0x00000009001a7213 */ /* 0x000fe20000000000 */
[----:B------:R-:W-:-:S04]  /*130f0*/  IMAD.MOV R25, RZ, RZ, -R25 ;  /* 0x000000ffff197224 */ /* 0x000fc800078e0a19 */
[----:B------:R-:W-:Y:S01]  /*13100*/  IMAD.HI.U32 R21, R3, R26, RZ ;  /* 0x0000001a03157227 */ /* 0x000fe200078e00ff */
[----:B------:R-:W-:-:S03]  /*13110*/  IABS R24, R10 ;  /* 0x0000000a00187213 */ /* 0x000fc60000000000 */
[----:B------:R-:W-:Y:S02]  /*13120*/  IMAD R4, R2, R25, R4 ;  /* 0x0000001902047224 */ /* 0x000fe400078e0204 */
[--C-:B------:R-:W-:Y:S02]  /*13130*/  @!P1 IMAD.IADD R16, R16, 0x1, -R2.reuse ;  /* 0x0000000110109824 */ /* 0x100fe400078e0a02 */
[----:B------:R-:W-:Y:S01]  /*13140*/  IMAD.MOV R21, RZ, RZ, -R21 ;  /* 0x000000ffff157224 */ /* 0x000fe200078e0a15 */
[----:B------:R-:W-:Y:S01]  /*13150*/  ISETP.GE.AND P3, PT, R13, RZ, PT ;  /* 0x000000ff0d00720c */ /* 0x000fe20003f66270 */
[----:B------:R-:W-:Y:S01]  /*13160*/  @!P5 IMAD.IADD R15, R15, 0x1, -R2 ;  /* 0x000000010f0fd824 */ /* 0x000fe200078e0a02 */
[C---:B------:R-:W-:Y:S01]  /*13170*/  ISETP.GT.U32.AND P4, PT, R2.reuse, R4, PT ;  /* 0x000000040200720c */ /* 0x040fe20003f84070 */
[C---:B------:R-:W-:Y:S01]  /*13180*/  IMAD R13, R2.reuse, R21, R26 ;  /* 0x00000015020d7224 */ /* 0x040fe200078e021a */
[----:B------:R-:W-:Y:S01]  /*13190*/  ISETP.GT.U32.AND P5, PT, R2, R16, PT ;  /* 0x000000100200720c */ /* 0x000fe20003fa4070 */
[----:B------:R-:W-:-:S03]  /*131a0*/  IMAD.HI.U32 R20, R3, R24, RZ ;  /* 0x0000001803147227 */ /* 0x000fc600078e00ff */
[----:B------:R-:W-:Y:S01]  /*131b0*/  ISETP.GT.U32.AND P2, PT, R2, R13, PT ;  /* 0x0000000d0200720c */ /* 0x000fe20003f44070 */
[----:B------:R-:W-:-:S04]  /*131c0*/  IMAD.MOV R20, RZ, RZ, -R20 ;  /* 0x000000ffff147224 */ /* 0x000fc800078e0a14 */
[C---:B------:R-:W-:Y:S01]  /*131d0*/  IMAD R12, R2.reuse, R20, R24 ;  /* 0x00000014020c7224 */ /* 0x040fe200078e0218 */
[----:B------:R-:W-:Y:S01]  /*131e0*/  ISETP.GT.U32.AND P0, PT, R2, R15, PT ;  /* 0x0000000f0200720c */ /* 0x000fe20003f04070 */
[--C-:B------:R-:W-:Y:S02]  /*131f0*/  @!P4 IMAD.IADD R4, R4, 0x1, -R2.reuse ;  /* 0x000000010404c824 */ /* 0x100fe400078e0a02 */
[--C-:B------:R-:W-:Y:S01]  /*13200*/  @!P5 IMAD.IADD R16, R16, 0x1, -R2.reuse ;  /* 0x000000011010d824 */ /* 0x100fe200078e0a02 */
[----:B------:R-:W-:Y:S02]  /*13210*/  ISETP.GT.U32.AND P5, PT, R2, R12, PT ;  /* 0x0000000c0200720c */ /* 0x000fe40003fa4070 */
[----:B------:R-:W-:Y:S01]  /*13220*/  ISETP.GE.AND P1, PT, R14, RZ, PT ;  /* 0x000000ff0e00720c */ /* 0x000fe20003f26270 */
[----:B------:R-:W-:Y:S01]  /*13230*/  @!P2 IMAD.IADD R13, R13, 0x1, -R2 ;  /* 0x000000010d0da824 */ /* 0x000fe200078e0a02 */
[----:B------:R-:W-:Y:S01]  /*13240*/  ISETP.GT.U32.AND P4, PT, R2, R4, PT ;  /* 0x000000040200720c */ /* 0x000fe20003f84070 */
[----:B0-----:R-:W-:Y:S01]  /*13250*/  IMAD.MOV.U32 R17, RZ, RZ, R16 ;  /* 0x000000ffff117224 */ /* 0x001fe200078e0010 */
[----:B------:R-:W-:-:S02]  /*13260*/  IABS R14, R11 ;  /* 0x0000000b000e7213 */ /* 0x000fc40000000000 */
[----:B------:R-:W-:Y:S01]  /*13270*/  ISETP.GE.AND P6, PT, R8, RZ, PT ;  /* 0x000000ff0800720c */ /* 0x000fe20003fc6270 */
[----:B------:R-:W-:Y:S01]  /*13280*/  @!P3 IMAD.MOV R17, RZ, RZ, -R17 ;  /* 0x000000ffff11b224 */ /* 0x000fe200078e0a11 */
[----:B------:R-:W-:Y:S01]  /*13290*/  ISETP.GT.U32.AND P3, PT, R2, R13, PT ;  /* 0x0000000d0200720c */ /* 0x000fe20003f64070 */
[----:B------:R-:W-:-:S04]  /*132a0*/  IMAD.HI.U32 R8, R3, R14, RZ ;  /* 0x0000000e03087227 */ /* 0x000fc800078e00ff */
[----:B------:R-:W-:Y:S01]  /*132b0*/  @!P0 IMAD.IADD R15, R15, 0x1, -R2 ;  /* 0x000000010f0f8824 */ /* 0x000fe200078e0a02 */
[----:B------:R-:W-:Y:S01]  /*132c0*/  ISETP.GE.AND P0, PT, R9, RZ, PT ;  /* 0x000000ff0900720c */ /* 0x000fe20003f06270 */
[----:B------:R-:W-:Y:S01]  /*132d0*/  IMAD.MOV R8, RZ, RZ, -R8 ;  /* 0x000000ffff087224 */ /* 0x000fe200078e0a08 */
[----:B--2---:R-:W-:Y:S01]  /*132e0*/  IABS R9, R252 ;  /* 0x000000fc00097213 */ /* 0x004fe20000000000 */
[--C-:B------:R-:W-:Y:S02]  /*132f0*/  @!P5 IMAD.IADD R12, R12, 0x1, -R2.reuse ;  /* 0x000000010c0cd824 */ /* 0x100fe400078e0a02 */
[----:B------:R-:W-:Y:S01]  /*13300*/  @!P4 IMAD.IADD R4, R4, 0x1, -R2 ;  /* 0x000000010404c824 */ /* 0x000fe200078e0a02 */
[----:B------:R-:W-:Y:S01]  /*13310*/  ISETP.GE.AND P4, PT, R10, RZ, PT ;  /* 0x000000ff0a00720c */ /* 0x000fe20003f86270 */
[C---:B------:R-:W-:Y:S01]  /*13320*/  IMAD R8, R2.reuse, R8, R14 ;  /* 0x0000000802087224 */ /* 0x040fe200078e020e */
[----:B------:R-:W-:Y:S01]  /*13330*/  ISETP.GT.U32.AND P5, PT, R2, R12, PT ;  /* 0x0000000c0200720c */ /* 0x000fe20003fa4070 */
[----:B------:R-:W-:-:S02]  /*13340*/  IMAD.MOV.U32 R14, RZ, RZ, R15 ;  /* 0x000000ffff0e7224 */ /* 0x000fc400078e000f */
[----:B------:R-:W-:Y:S01]  /*13350*/  IMAD.HI.U32 R10, R3, R9, RZ ;  /* 0x00000009030a7227 */ /* 0x000fe200078e00ff */
[----:B------:R-:W-:Y:S02]  /*13360*/  ISETP.GE.AND P2, PT, R11, RZ, PT ;  /* 0x000000ff0b00720c */ /* 0x000fe40003f46270 */
[----:B------:R-:W-:Y:S01]  /*13370*/  IABS R11, R71 ;  /* 0x00000047000b7213 */ /* 0x000fe20000000000 */
[----:B------:R-:W-:Y:S02]  /*13380*/  IMAD.MOV.U32 R70, RZ, RZ, R65 ;  /* 0x000000ffff467224 */ /* 0x000fe400078e0041 */
[----:B------:R-:W-:Y:S02]  /*13390*/  @!P1 IMAD.MOV R14, RZ, RZ, -R14 ;  /* 0x000000ffff0e9224 */ /* 0x000fe400078e0a0e */
[----:B------:R-:W-:Y:S02]  /*133a0*/  @!P3 IMAD.IADD R13, R13, 0x1, -R2 ;  /* 0x000000010d0db824 */ /* 0x000fe400078e0a02 */
[----:B------:R-:W-:-:S02]  /*133b0*/  IMAD.MOV.U32 R65, RZ, RZ, R51 ;  /* 0x000000ffff417224 */ /* 0x000fc400078e0033 */
[----:B------:R-:W-:Y:S02]  /*133c0*/  IMAD.MOV R10, RZ, RZ, -R10 ;  /* 0x000000ffff0a7224 */ /* 0x000fe400078e0a0a */
[----:B------:R-:W-:Y:S02]  /*133d0*/  IMAD.MOV.U32 R51, RZ, RZ, R250 ;  /* 0x000000ffff337224 */ /* 0x000fe400078e00fa */
[----:B------:R-:W2:Y:S01]  /*133e0*/  LDL.LU R250, [R1+0x23c] ;  /* 0x00023c0001fa7983 */ /* 0x000ea20000300800 */
[----:B------:R-:W-:Y:S02]  /*133f0*/  IMAD.MOV.U32 R15, RZ, RZ, R13 ;  /* 0x000000ffff0f7224 */ /* 0x000fe400078e000d */
[----:B------:R-:W-:Y:S01]  /*13400*/  @!P6 IMAD.MOV R4, RZ, RZ, -R4 ;  /* 0x000000ffff04e224 */ /* 0x000fe200078e0a04 */
[----:B------:R-:W-:Y:S01]  /*13410*/  STL [R1+0x34], R17 ;  /* 0x0000341101007387 */ /* 0x000fe20000100800 */
[----:B------:R-:W-:-:S03]  /*13420*/  IMAD R9, R2, R10, R9 ;  /* 0x0000000a02097224 */ /* 0x000fc600078e0209 */
[----:B------:R0:W-:Y:S01]  /*13430*/  STL [R1+0x30], R14 ;  /* 0x0000300e01007387 */ /* 0x0001e20000100800 */
[----:B------:R-:W-:Y:S02]  /*13440*/  IMAD.MOV.U32 R68, RZ, RZ, R66 ;  /* 0x000000ffff447224 */ /* 0x000fe400078e0042 */
[----:B------:R-:W-:Y:S01]  /*13450*/  @!P0 IMAD.MOV R15, RZ, RZ, -R15 ;  /* 0x000000ffff0f8224 */ /* 0x000fe200078e0a0f */
[----:B------:R-:W-:Y:S01]  /*13460*/  STL [R1+0x2c], R4 ;  /* 0x00002c0401007387 */ /* 0x000fe20000100800 */
[----:B------:R-:W-:Y:S02]  /*13470*/  IMAD.MOV.U32 R66, RZ, RZ, R64 ;  /* 0x000000ffff427224 */ /* 0x000fe400078e0040 */
[----:B------:R-:W-:Y:S02]  /*13480*/  @!P5 IMAD.IADD R12, R12, 0x1, -R2 ;  /* 0x000000010c0cd824 */ /* 0x000fe400078e0a02 */
[----:B0-----:R-:W-:Y:S01]  /*13490*/  IMAD.HI.U32 R14, R3, R11, RZ ;  /* 0x0000000b030e7227 */ /* 0x001fe200078e00ff */
[----:B------:R-:W-:-:S02]  /*134a0*/  ISETP.GT.U32.AND P5, PT, R2, R9, PT ;  /* 0x000000090200720c */ /* 0x000fc40003fa4070 */
[----:B------:R-:W-:Y:S01]  /*134b0*/  ISETP.GT.U32.AND P1, PT, R2, R8, PT ;  /* 0x000000080200720c */ /* 0x000fe20003f24070 */
[----:B------:R-:W-:Y:S02]  /*134c0*/  IMAD.MOV.U32 R69, RZ, RZ, R65 ;  /* 0x000000ffff457224 */ /* 0x000fe400078e0041 */
[----:B------:R-:W-:Y:S02]  /*134d0*/  IMAD.MOV.U32 R64, RZ, RZ, R128 ;  /* 0x000000ffff407224 */ /* 0x000fe400078e0080 */
[----:B------:R-:W-:Y:S01]  /*134e0*/  IMAD.MOV R13, RZ, RZ, -R14 ;  /* 0x000000ffff0d7224 */ /* 0x000fe200078e0a0e */
[----:B------:R-:W2:Y:S01]  /*134f0*/  LDL.LU R128, [R1+0x410] ;  /* 0x0004100001807983 */ /* 0x000ea20000300800 */
[----:B------:R-:W-:-:S03]  /*13500*/  IMAD.MOV.U32 R65, RZ, RZ, R127 ;  /* 0x000000ffff417224 */ /* 0x000fc600078e007f */
[----:B------:R-:W2:Y:S01]  /*13510*/  LDL.LU R127, [R1+0x51c] ;  /* 0x00051c00017f7983 */ /* 0x000ea20000300800 */
[----:B------:R-:W-:-:S03]  /*13520*/  IMAD R11, R2, R13, R11 ;  /* 0x0000000d020b7224 */ /* 0x000fc600078e020b */
[----:B------:R0:W-:Y:S01]  /*13530*/  STL [R1+0x28], R15 ;  /* 0x0000280f01007387 */ /* 0x0001e20000100800 */
[----:B------:R-:W-:Y:S01]  /*13540*/  ISETP.GE.AND P3, PT, R71, RZ, PT ;  /* 0x000000ff4700720c */ /* 0x000fe20003f66270 */
[----:B------:R-:W-:Y:S01]  /*13550*/  IMAD.MOV.U32 R71, RZ, RZ, R66 ;  /* 0x000000ffff477224 */ /* 0x000fe200078e0042 */
[----:B------:R-:W-:Y:S01]  /*13560*/  IABS R10, R70 ;  /* 0x00000046000a7213 */ /* 0x000fe20000000000 */
[----:B0-----:R-:W-:-:S04]  /*13570*/  IMAD.MOV.U32 R15, RZ, RZ, R12 ;  /* 0x000000ffff0f7224 */ /* 0x001fc800078e000c */
[----:B------:R-:W-:Y:S01]  /*13580*/  @!P4 IMAD.MOV R15, RZ, RZ, -R15 ;  /* 0x000000ffff0fc224 */ /* 0x000fe200078e0a0f */
[----:B------:R-:W-:Y:S01]  /*13590*/  ISETP.GT.U32.AND P4, PT, R2, R11, PT ;  /* 0x0000000b0200720c */ /* 0x000fe20003f84070 */
[----:B------:R-:W-:Y:S01]  /*135a0*/  IMAD.MOV.U32 R66, RZ, RZ, R65 ;  /* 0x000000ffff427224 */ /* 0x000fe200078e0041 */
[----:B------:R-:W-:Y:S01]  /*135b0*/  IABS R4, R67 ;  /* 0x0000004300047213 */ /* 0x000fe20000000000 */
[----:B------:R-:W-:Y:S02]  /*135c0*/  IMAD.MOV.U32 R65, RZ, RZ, R64 ;  /* 0x000000ffff417224 */ /* 0x000fe400078e0040 */
[--C-:B------:R-:W-:Y:S02]  /*135d0*/  @!P5 IMAD.IADD R9, R9, 0x1, -R2.reuse ;  /* 0x000000010909d824 */ /* 0x100fe400078e0a02 */
[----:B------:R-:W-:Y:S02]  /*135e0*/  @!P1 IMAD.IADD R8, R8, 0x1, -R2 ;  /* 0x0000000108089824 */ /* 0x000fe400078e0a02 */
[----:B------:R-:W-:-:S02]  /*135f0*/  IMAD.MOV.U32 R64, RZ, RZ, R63 ;  /* 0x000000ffff407224 */ /* 0x000fc400078e003f */
[----:B------:R-:W-:Y:S02]  /*13600*/  IMAD.MOV.U32 R63, RZ, RZ, R62 ;  /* 0x000000ffff3f7224 */ /* 0x000fe400078e003e */
[----:B------:R-:W-:Y:S01]  /*13610*/  IMAD.HI.U32 R12, R3, R10, RZ ;  /* 0x0000000a030c7227 */ /* 0x000fe200078e00ff */
[----:B------:R-:W-:-:S03]  /*13620*/  ISETP.GT.U32.AND P5, PT, R2, R9, PT ;  /* 0x000000090200720c */ /* 0x000fc60003fa4070 */
[----:B------:R-:W-:Y:S02]  /*13630*/  IMAD.MOV.U32 R62, RZ, RZ, R45 ;  /* 0x000000ffff3e7224 */ /* 0x000fe400078e002d */
[----:B------:R-:W4:Y:S01]  /*13640*/  LDL.LU R45, [R1+0xec] ;  /* 0x0000ec00012d7983 */ /* 0x000f220000300800 */
[----:B------:R-:W-:Y:S01]  /*13650*/  ISETP.GT.U32.AND P0, PT, R2, R8, PT ;  /* 0x000000080200720c */ /* 0x000fe20003f04070 */
[----:B------:R-:W-:Y:S02]  /*13660*/  IMAD.HI.U32 R14, R3, R4, RZ ;  /* 0x00000004030e7227 */ /* 0x000fe400078e00ff */
[----:B------:R0:W-:Y:S02]  /*13670*/  STL [R1+0x24], R15 ;  /* 0x0000240f01007387 */ /* 0x0001e40000100800 */
[----:B------:R-:W-:Y:S02]  /*13680*/  IMAD.MOV R12, RZ, RZ, -R12 ;  /* 0x000000ffff0c7224 */ /* 0x000fe400078e0a0c */
[----:B------:R-:W-:-:S02]  /*13690*/  @!P4 IMAD.IADD R11, R11, 0x1, -R2 ;  /* 0x000000010b0bc824 */ /* 0x000fc400078e0a02 */
[----:B------:R-:W-:Y:S01]  /*136a0*/  IMAD.MOV R14, RZ, RZ, -R14 ;  /* 0x000000ffff0e7224 */ /* 0x000fe200078e0a0e */
[----:B0-----:R-:W-:Y:S01]  /*136b0*/  IABS R15, R69 ;  /* 0x00000045000f7213 */ /* 0x001fe20000000000 */
[C---:B------:R-:W-:Y:S01]  /*136c0*/  IMAD R12, R2.reuse, R12, R10 ;  /* 0x0000000c020c7224 */ /* 0x040fe200078e020a */
[----:B------:R-:W-:-:S03]  /*136d0*/  ISETP.GT.U32.AND P4, PT, R2, R11, PT ;  /* 0x0000000b0200720c */ /* 0x000fc60003f84070 */
[----:B------:R-:W-:Y:S02]  /*136e0*/  IMAD.MOV.U32 R10, RZ, RZ, R15 ;  /* 0x000000ffff0a7224 */ /* 0x000fe400078e000f */
[----:B------:R-:W-:Y:S02]  /*136f0*/  IMAD R4, R2, R14, R4 ;  /* 0x0000000e02047224 */ /* 0x000fe400078e0204 */
[----:B------:R-:W-:-:S04]  /*13700*/  IMAD.HI.U32 R14, R3, R10, RZ ;  /* 0x0000000a030e7227 */ /* 0x000fc800078e00ff */
[--C-:B------:R-:W-:Y:S01]  /*13710*/  @!P5 IMAD.IADD R9, R9, 0x1, -R2.reuse ;  /* 0x000000010909d824 */ /* 0x100fe200078e0a02 */
[----:B------:R-:W-:Y:S01]  /*13720*/  ISETP.GT.U32.AND P5, PT, R2, R12, PT ;  /* 0x0000000c0200720c */ /* 0x000fe20003fa4070 */
[----:B------:R-:W-:Y:S02]  /*13730*/  @!P0 IMAD.IADD R8, R8, 0x1, -R2 ;  /* 0x0000000108088824 */ /* 0x000fe400078e0a02 */
[----:B------:R-:W-:Y:S02]  /*13740*/  IMAD.MOV R14, RZ, RZ, -R14 ;  /* 0x000000ffff0e7224 */ /* 0x000fe400078e0a0e */
[----:B------:R-:W-:Y:S02]  /*13750*/  IMAD.MOV.U32 R17, RZ, RZ, R8 ;  /* 0x000000ffff117224 */ /* 0x000fe400078e0008 */
[C---:B------:R-:W-:Y:S02]  /*13760*/  IMAD R10, R2.reuse, R14, R10 ;  /* 0x0000000e020a7224 */ /* 0x040fe400078e020a */
[----:B------:R-:W-:Y:S01]  /*13770*/  @!P2 IMAD.MOV R17, RZ, RZ, -R17 ;  /* 0x000000ffff11a224 */ /* 0x000fe200078e0a11 */
[C---:B------:R-:W-:Y:S01]  /*13780*/  ISETP.GT.U32.AND P2, PT, R2.reuse, R4, PT ;  /* 0x000000040200720c */ /* 0x040fe20003f44070 */
[----:B------:R-:W-:Y:S01]  /*13790*/  @!P4 IMAD.IADD R11, R11, 0x1, -R2 ;  /* 0x000000010b0bc824 */ /* 0x000fe200078e0a02 */
[----:B------:R-:W-:-:S02]  /*137a0*/  ISETP.GT.U32.AND P4, PT, R2, R10, PT ;  /* 0x0000000a0200720c */ /* 0x000fc40003f84070 */
[----:B------:R-:W-:Y:S01]  /*137b0*/  ISETP.GE.AND P6, PT, R252, RZ, PT ;  /* 0x000000fffc00720c */ /* 0x000fe20003fc6270 */
[----:B------:R-:W-:Y:S01]  /*137c0*/  @!P5 IMAD.IADD R12, R12, 0x1, -R2 ;  /* 0x000000010c0cd824 */ /* 0x000fe200078e0a02 */
[----:B------:R-:W-:Y:S01]  /*137d0*/  ISETP.GE.AND P0, PT, R67, RZ, PT ;  /* 0x000000ff4300720c */ /* 0x000fe20003f06270 */
[----:B------:R-:W-:-:S03]  /*137e0*/  IMAD.MOV.U32 R16, RZ, RZ, R9 ;  /* 0x000000ffff107224 */ /* 0x000fc600078e0009 */
[----:B------:R-:W-:Y:S01]  /*137f0*/  ISETP.GT.U32.AND P5, PT, R2, R12, PT ;  /* 0x0000000c0200720c */ /* 0x000fe20003fa4070 */
[----:B------:R-:W-:Y:S01]  /*13800*/  IMAD.MOV.U32 R67, RZ, RZ, R66 ;  /* 0x000000ffff437224 */ /* 0x000fe200078e0042 */
[----:B------:R-:W-:Y:S01]  /*13810*/  ISETP.GE.AND P1, PT, R70, RZ, PT ;  /* 0x000000ff4600720c */ /* 0x000fe20003f26270 */
[----:B------:R-:W-:Y:S02]  /*13820*/  IMAD.MOV.U32 R70, RZ, RZ, R65 ;  /* 0x000000ffff467224 */ /* 0x000fe400078e0041 */
[----:B------:R-:W-:Y:S02]  /*13830*/  IMAD.MOV.U32 R66, RZ, RZ, R62 ;  /* 0x000000ffff427224 */ /* 0x000fe400078e003e */
[--C-:B------:R-:W-:Y:S02]  /*13840*/  @!P2 IMAD.IADD R4, R4, 0x1, -R2.reuse ;  /* 0x000000010404a824 */ /* 0x100fe400078e0a02 */
[----:B------:R-:W-:Y:S02]  /*13850*/  @!P4 IMAD.IADD R10, R10, 0x1, -R2 ;  /* 0x000000010a0ac824 */ /* 0x000fe400078e0a02 */
[----:B------:R-:W-:-:S02]  /*13860*/  IMAD.MOV.U32 R65, RZ, RZ, R63 ;  /* 0x000000ffff417224 */ /* 0x000fc400078e003f */
[----:B------:R-:W-:Y:S02]  /*13870*/  IMAD.MOV.U32 R63, RZ, RZ, R60 ;  /* 0x000000ffff3f7224 */ /* 0x000fe400078e003c */
[----:B------:R-:W-:Y:S01]  /*13880*/  @!P6 IMAD.MOV R16, RZ, RZ, -R16 ;  /* 0x000000ffff10e224 */ /* 0x000fe200078e0a10 */
[----:B------:R-:W-:Y:S01]  /*13890*/  ISETP.GE.AND P6, PT, R69, RZ, PT ;  /* 0x000000ff4500720c */ /* 0x000fe20003fc6270 */
[----:B------:R-:W-:Y:S01]  /*138a0*/  IMAD.MOV.U32 R60, RZ, RZ, R7 ;  /* 0x000000ffff3c7224 */ /* 0x000fe200078e0007 */
[C---:B------:R-:W-:Y:S01]  /*138b0*/  ISETP.GT.U32.AND P2, PT, R2.reuse, R4, PT ;  /* 0x000000040200720c */ /* 0x040fe20003f44070 */
[----:B------:R-:W-:Y:S01]  /*138c0*/  IMAD.MOV.U32 R69, RZ, RZ, R66 ;  /* 0x000000ffff457224 */ /* 0x000fe200078e0042 */
[----:B------:R-:W-:Y:S01]  /*138d0*/  ISETP.GT.U32.AND P4, PT, R2, R10, PT ;  /* 0x0000000a0200720c */ /* 0x000fe20003f84070 */
[----:B------:R-:W-:Y:S01]  /*138e0*/  IMAD.MOV.U32 R66, RZ, RZ, R65 ;  /* 0x000000ffff427224 */ /* 0x000fe200078e0041 */
[----:B------:R-:W-:Y:S01]  /*138f0*/  IABS R13, R68 ;  /* 0x00000044000d7213 */ /* 0x000fe20000000000 */
[----:B------:R-:W-:Y:S01]  /*13900*/  IMAD.MOV.U32 R65, RZ, RZ, R64 ;  /* 0x000000ffff417224 */ /* 0x000fe200078e0040 */
[----:B------:R-:W2:Y:S01]  /*13910*/  LDL.LU R7, [R1+0x19c] ;  /* 0x00019c0001077983 */ /* 0x000ea20000300800 */
[----:B------:R-:W-:-:S02]  /*13920*/  IMAD.MOV.U32 R64, RZ, RZ, R60 ;  /* 0x000000ffff407224 */ /* 0x000fc400078e003c */
[----:B------:R-:W-:Y:S01]  /*13930*/  @!P5 IMAD.IADD R12, R12, 0x1, -R2 ;  /* 0x000000010c0cd824 */ /* 0x000fe200078e0a02 */
[----:B------:R-:W-:Y:S01]  /*13940*/  ISETP.GE.AND P5, PT, R68, RZ, PT ;  /* 0x000000ff4400720c */ /* 0x000fe20003fa6270 */
[----:B------:R-:W-:Y:S02]  /*13950*/  IMAD.MOV.U32 R75, RZ, RZ, R66 ;  /* 0x000000ffff4b7224 */ /* 0x000fe400078e0042 */
[----:B------:R-:W-:Y:S02]  /*13960*/  IMAD.MOV.U32 R62, RZ, RZ, R59 ;  /* 0x000000ffff3e7224 */ /* 0x000fe400078e003b */
[----:B------:R-:W-:Y:S02]  /*13970*/  IMAD.MOV.U32 R15, RZ, RZ, R11 ;  /* 0x000000ffff0f7224 */ /* 0x000fe400078e000b */
[----:B------:R-:W-:Y:S02]  /*13980*/  IMAD.MOV.U32 R68, RZ, RZ, R65 ;  /* 0x000000ffff447224 */ /* 0x000fe400078e0041 */
[----:B------:R-:W-:-:S02]  /*13990*/  IMAD.MOV.U32 R66, RZ, RZ, R64 ;  /* 0x000000ffff427224 */ /* 0x000fc400078e0040 */
[----:B------:R-:W-:Y:S02]  /*139a0*/  IMAD.MOV.U32 R59, RZ, RZ, R58 ;  /* 0x000000ffff3b7224 */ /* 0x000fe400078e003a */
[----:B------:R-:W-:-:S04]  /*139b0*/  IMAD.HI.U32 R8, R3, R13, RZ ;  /* 0x0000000d03087227 */ /* 0x000fc800078e00ff */
[----:B------:R-:W-:Y:S02]  /*139c0*/  IMAD.MOV.U32 R65, RZ, RZ, R57 ;  /* 0x000000ffff417224 */ /* 0x000fe400078e0039 */
[----:B------:R-:W-:Y:S02]  /*139d0*/  IMAD.MOV.U32 R58, RZ, RZ, R47 ;  /* 0x000000ffff3a7224 */ /* 0x000fe400078e002f */
[----:B------:R-:W-:Y:S02]  /*139e0*/  IMAD.MOV.U32 R64, RZ, RZ, R50 ;  /* 0x000000ffff407224 */ /* 0x000fe400078e0032 */
[----:B------:R-:W-:Y:S01]  /*139f0*/  IMAD.MOV.U32 R47, RZ, RZ, R46 ;  /* 0x000000ffff2f7224 */ /* 0x000fe200078e002e */
[----:B------:R-:W-:Y:S01]  /*13a00*/  IABS R14, R71 ;  /* 0x00000047000e7213 */ /* 0x000fe20000000000 */
[----:B------:R-:W-:Y:S02]  /*13a10*/  IMAD.MOV.U32 R46, RZ, RZ, R251 ;  /* 0x000000ffff2e7224 */ /* 0x000fe400078e00fb */
[----:B------:R-:W-:-:S02]  /*13a20*/  @!P3 IMAD.MOV R15, RZ, RZ, -R15 ;  /* 0x000000ffff0fb224 */ /* 0x000fc400078e0a0f */
[----:B------:R-:W-:Y:S02]  /*13a30*/  IMAD.MOV.U32 R72, RZ, RZ, R66 ;  /* 0x000000ffff487224 */ /* 0x000fe400078e0042 */
[----:B------:R-:W-:Y:S02]  /*13a40*/  IMAD.MOV.U32 R251, RZ, RZ, R129 ;  /* 0x000000fffffb7224 */ /* 0x000fe400078e0081 */
[----:B------:R-:W-:Y:S01]  /*13a50*/  IMAD.MOV R8, RZ, RZ, -R8 ;  /* 0x000000ffff087224 */ /* 0x000fe200078e0a08 */
[----:B------:R-:W2:Y:S01]  /*13a60*/  LDL.LU R129, [R1+0x204] ;  /* 0x0002040001817983 */ /* 0x000ea20000300800 */
[----:B------:R-:W-:Y:S02]  /*13a70*/  IMAD.MOV.U32 R66, RZ, RZ, R65 ;  /* 0x000000ffff427224 */ /* 0x000fe400078e0041 */
[----:B------:R-:W-:Y:S01]  /*13a80*/  IMAD.MOV.U32 R65, RZ, RZ, R64 ;  /* 0x000000ffff417224 */ /* 0x000fe200078e0040 */
[----:B------:R-:W-:Y:S01]  /*13a90*/  STL [R1+0x20], R17 ;  /* 0x0000201101007387 */ /* 0x000fe20000100800 */
[--C-:B------:R-:W-:Y:S01]  /*13aa0*/  @!P2 IMAD.IADD R4, R4, 0x1, -R2.reuse ;  /* 0x000000010404a824 */ /* 0x100fe200078e0a02 */
[----:B------:R-:W-:Y:S01]  /*13ab0*/  IABS R252, R67 ;  /* 0x0000004300fc7213 */ /* 0x000fe20000000000 */
[----:B------:R-:W-:Y:S01]  /*13ac0*/  IMAD.MOV.U32 R64, RZ, RZ, R63 ;  /* 0x000000ffff407224 */ /* 0x000fe200078e003f */
[----:B------:R-:W-:Y:S01]  /*13ad0*/  STL [R1+0x1c], R16 ;  /* 0x00001c1001007387 */ /* 0x000fe20000100800 */
[----:B------:R-:W-:Y:S01]  /*13ae0*/  @!P4 IMAD.IADD R10, R10, 0x1, -R2 ;  /* 0x000000010a0ac824 */ /* 0x000fe200078e0a02 */
[----:B------:R-:W-:Y:S01]  /*13af0*/  ISETP.GE.AND P4, PT, R67, RZ, PT ;  /* 0x000000ff4300720c */ /* 0x000fe20003f86270 */
[----:B------:R-:W-:Y:S01]  /*13b00*/  IMAD.MOV.U32 R63, RZ, RZ, R62 ;  /* 0x000000ffff3f7224 */ /* 0x000fe200078e003e */
[----:B------:R0:W-:Y:S01]  /*13b10*/  STL [R1+0x18], R15 ;  /* 0x0000180f01007387 */ /* 0x0001e20000100800 */
[----:B------:R-:W-:-:S02]  /*13b20*/  IMAD R9, R2, R8, R13 ;  /* 0x0000000802097224 */ /* 0x000fc400078e020d */
[----:B------:R-:W-:Y:S02]  /*13b30*/  IMAD.MOV.U32 R67, RZ, RZ, R66 ;  /* 0x000000ffff437224 */ /* 0x000fe400078e0042 */
[----:B------:R-:W-:Y:S02]  /*13b40*/  IMAD.MOV.U32 R8, RZ, RZ, R14 ;  /* 0x000000ffff087224 */ /* 0x000fe400078e000e */
[----:B---3--:R-:W-:Y:S02]  /*13b50*/  IMAD.MOV.U32 R62, RZ, RZ, R61 ;  /* 0x000000ffff3e7224 */ /* 0x008fe400078e003d */
[----:B------:R-:W-:Y:S02]  /*13b60*/  IMAD.MOV.U32 R61, RZ, RZ, R51 ;  /* 0x000000ffff3d7224 */ /* 0x000fe400078e0033 */
[----:B0-----:R-:W-:Y:S02]  /*13b70*/  IMAD.MOV.U32 R15, RZ, RZ, R12 ;  /* 0x000000ffff0f7224 */ /* 0x001fe400078e000c */
[----:B------:R-:W-:-:S02]  /*13b80*/  IMAD.MOV.U32 R66, RZ, RZ, R65 ;  /* 0x000000ffff427224 */ /* 0x000fc400078e0041 */
[----:B------:R-:W-:Y:S02]  /*13b90*/  IMAD.MOV.U32 R14, RZ, RZ, R4 ;  /* 0x000000ffff0e7224 */ /* 0x000fe400078e0004 */
[----:B------:R-:W-:Y:S02]  /*13ba0*/  IMAD.MOV.U32 R65, RZ, RZ, R64 ;  /* 0x000000ffff417224 */ /* 0x000fe400078e0040 */
[----:B------:R-:W-:Y:S02]  /*13bb0*/  IMAD.MOV.U32 R64, RZ, RZ, R63 ;  /* 0x000000ffff407224 */ /* 0x000fe400078e003f */
[----:B------:R-:W-:Y:S02]  /*13bc0*/  IMAD.MOV.U32 R63, RZ, RZ, R62 ;  /* 0x000000ffff3f7224 */ /* 0x000fe400078e003e */
[----:B------:R-:W-:Y:S02]  /*13bd0*/  IMAD.MOV.U32 R60, RZ, RZ, R56 ;  /* 0x000000ffff3c7224 */ /* 0x000fe400078e0038 */
[----:B------:R-:W-:-:S02]  /*13be0*/  @!P1 IMAD.MOV R15, RZ, RZ, -R15 ;  /* 0x000000ffff0f9224 */ /* 0x000fc400078e0a0f */
[----:B------:R-:W-:Y:S02]  /*13bf0*/  IMAD.MOV.U32 R62, RZ, RZ, R61 ;  /* 0x000000ffff3e7224 */ /* 0x000fe400078e003d */
[----:B------:R-:W-:Y:S02]  /*13c00*/  IMAD.MOV.U32 R56, RZ, RZ, R54 ;  /* 0x000000ffff387224 */ /* 0x000fe400078e0036 */
[----:B------:R-:W-:Y:S01]  /*13c10*/  @!P0 IMAD.MOV R14, RZ, RZ, -R14 ;  /* 0x000000ffff0e8224 */ /* 0x000fe200078e0a0e */
[----:B------:R-:W3:Y:S01]  /*13c20*/  LDL.LU R54, [R1+0x230] ;  /* 0x0002300001367983 */ /* 0x000ee20000300800 */
[----:B------:R-:W-:Y:S02]  /*13c30*/  IMAD.MOV.U32 R61, RZ, RZ, R251 ;  /* 0x000000ffff3d7224 */ /* 0x000fe400078e00fb */
[----:B------:R-:W-:Y:S01]  /*13c40*/  IMAD.MOV.U32 R74, RZ, RZ, R67 ;  /* 0x000000ffff4a7224 */ /* 0x000fe200078e0043 */
[----:B------:R-:W2:Y:S01]  /*13c50*/  LDL.LU R50, [R1+0xe8] ;  /* 0x0000e80001327983 */ /* 0x000ea20000300800 */
[----:B------:R-:W-:-:S02]  /*13c60*/  IMAD.MOV.U32 R67, RZ, RZ, R66 ;  /* 0x000000ffff437224 */ /* 0x000fc400078e0042 */
[----:B------:R-:W-:Y:S01]  /*13c70*/  @!P6 IMAD.MOV R10, RZ, RZ, -R10 ;  /* 0x000000ffff0ae224 */ /* 0x000fe200078e0a0a */
[----:B------:R-:W3:Y:S01]  /*13c80*/  LDL.LU R57, [R1+0xe4] ;  /* 0x0000e40001397983 */ /* 0x000ee20000300800 */
[----:B------:R-:W-:Y:S02]  /*13c90*/  IMAD.MOV.U32 R66, RZ, RZ, R65 ;  /* 0x000000ffff427224 */ /* 0x000fe400078e0041 */
[----:B------:R-:W-:Y:S01]  /*13ca0*/  IMAD.MOV.U32 R65, RZ, RZ, R64 ;  /* 0x000000ffff417224 */ /* 0x000fe200078e0040 */
[----:B------:R-:W-:Y:S01]  /*13cb0*/  STL [R1+0x14], R15 ;  /* 0x0000140f01007387 */ /* 0x000fe20000100800 */
[----:B------:R-:W-:Y:S02]  /*13cc0*/  IMAD.MOV.U32 R64, RZ, RZ, R61 ;  /* 0x000000ffff407224 */ /* 0x000fe400078e003d */
[----:B------:R-:W-:Y:S01]  /*13cd0*/  IMAD.MOV.U32 R51, RZ, RZ, R49 ;  /* 0x000000ffff337224 */ /* 0x000fe200078e0031 */
[----:B------:R0:W-:Y:S01]  /*13ce0*/  STL [R1+0x10], R14 ;  /* 0x0000100e01007387 */ /* 0x0001e20000100800 */
[----:B------:R-:W-:-:S02]  /*13cf0*/  IMAD.MOV.U32 R61, RZ, RZ, R60 ;  /* 0x000000ffff3d7224 */ /* 0x000fc400078e003c */
[----:B------:R-:W-:Y:S01]  /*13d00*/  IMAD.MOV.U32 R60, RZ, RZ, R59 ;  /* 0x000000ffff3c7224 */ /* 0x000fe200078e003b */
[----:B------:R-:W3:Y:S01]  /*13d10*/  LDL.LU R49, [R1+0x1a4] ;  /* 0x0001a40001317983 */ /* 0x000ee20000300800 */
[----:B------:R-:W-:-:S03]  /*13d20*/  IMAD.MOV.U32 R59, RZ, RZ, R58 ;  /* 0x000000ffff3b7224 */ /* 0x000fc600078e003a */
[----:B------:R1:W-:Y:S04]  /*13d30*/  STL [R1+0xc], R10 ;  /* 0x00000c0a01007387 */ /* 0x0003e80000100800 */
[----:B------:R-:W4:Y:S01]  /*13d40*/  LDL.LU R58, [R1+0x220] ;  /* 0x00022000013a7983 */ /* 0x000f220000300800 */
[----:B------:R-:W-:Y:S01]  /*13d50*/  ISETP.GE.AND P1, PT, R71, RZ, PT ;  /* 0x000000ff4700720c */ /* 0x000fe20003f26270 */
[----:B------:R-:W-:Y:S02]  /*13d60*/  IMAD.MOV.U32 R71, RZ, RZ, R67 ;  /* 0x000000ffff477224 */ /* 0x000fe400078e0043 */
[----:B------:R-:W-:Y:S02]  /*13d70*/  IMAD.MOV.U32 R67, RZ, RZ, R66 ;  /* 0x000000ffff437224 */ /* 0x000fe400078e0042 */
[----:B------:R-:W-:-:S02]  /*13d80*/  IMAD.MOV.U32 R66, RZ, RZ, R65 ;  /* 0x000000ffff427224 */ /* 0x000fc400078e0041 */
[----:B------:R-:W-:Y:S02]  /*13d90*/  IMAD.MOV.U32 R65, RZ, RZ, R64 ;  /* 0x000000ffff417224 */ /* 0x000fe400078e0040 */
[----:B------:R-:W-:Y:S02]  /*13da0*/  IMAD.MOV.U32 R64, RZ, RZ, R61 ;  /* 0x000000ffff407224 */ /* 0x000fe400078e003d */
[----:B------:R-:W-:Y:S02]  /*13db0*/  IMAD.MOV.U32 R61, RZ, RZ, R60 ;  /* 0x000000ffff3d7224 */ /* 0x000fe400078e003c */
[----:B------:R-:W-:Y:S01]  /*13dc0*/  IMAD.MOV.U32 R60, RZ, RZ, R59 ;  /* 0x000000ffff3c7224 */ /* 0x000fe200078e003b */
[----:B------:R-:W-:-:S13]  /*13dd0*/  ISETP.GT.U32.AND P3, PT, R2, R9, PT ;  /* 0x000000090200720c */ /* 0x000fda0003f64070 */
[----:B------:R-:W-:Y:S02]  /*13de0*/  @!P3 IMAD.IADD R9, R9, 0x1, -R2 ;  /* 0x000000010909b824 */ /* 0x000fe400078e0a02 */
[----:B----4-:R-:W-:Y:S02]  /*13df0*/  IMAD.MOV.U32 R59, RZ, RZ, R58 ;  /* 0x000000ffff3b7224 */ /* 0x010fe400078e003a */
[----:B------:R-:W4:Y:S01]  /*13e00*/  LDL.LU R58, [R1+0x15c] ;  /* 0x00015c00013a7983 */ /* 0x000f220000300800 */
[----:B------:R-:W-:Y:S02]  /*13e10*/  ISETP.GT.U32.AND P3, PT, R2, R9, PT ;  /* 0x000000090200720c */ /* 0x000fe40003f64070 */
[----:B------:R-:W-:Y:S02]  /*13e20*/  IABS R11, R70 ;  /* 0x00000046000b7213 */ /* 0x000fe40000000000 */
[----:B------:R-:W-:-:S09]  /*13e30*/  ISETP.GE.AND P0, PT, R70, RZ, PT ;  /* 0x000000ff4600720c */ /* 0x000fd20003f06270 */
[----:B------:R-:W-:-:S04]  /*13e40*/  @!P3 IMAD.IADD R9, R9, 0x1, -R2 ;  /* 0x000000010909b824 */ /* 0x000fc800078e0a02 */
[----:B0-----:R-:W-:Y:S02]  /*13e50*/  IMAD.MOV.U32 R14, RZ, RZ, R9 ;  /* 0x000000ffff0e7224 */ /* 0x001fe400078e0009 */
[----:B------:R-:W-:Y:S02]  /*13e60*/  IMAD.MOV.U32 R70, RZ, RZ, R66 ;  /* 0x000000ffff467224 */ /* 0x000fe400078e0042 */
[----:B------:R-:W-:Y:S02]  /*13e70*/  @!P5 IMAD.MOV R14, RZ, RZ, -R14 ;  /* 0x000000ffff0ed224 */ /* 0x000fe400078e0a0e */
[----:B------:R-:W-:Y:S01]  /*13e80*/  IMAD.MOV.U32 R66, RZ, RZ, R65 ;  /* 0x000000ffff427224 */ /* 0x000fe200078e0041 */
[----:B------:R-:W-:Y:S01]  /*13e90*/  IABS R251, R69 ;  /* 0x0000004500fb7213 */ /* 0x000fe20000000000 */
[----:B------:R-:W-:Y:S01]  /*13ea0*/  IMAD.MOV.U32 R65, RZ, RZ, R61 ;  /* 0x000000ffff417224 */ /* 0x000fe200078e003d */
[----:B------:R-:W-:Y:S01]  /*13eb0*/  ISETP.GE.AND P6, PT, R69, RZ, PT ;  /* 0x000000ff4500720c */ /* 0x000fe20003fc6270 */
[----:B------:R-:W-:Y:S01]  /*13ec0*/  IMAD.MOV.U32 R61, RZ, RZ, R60 ;  /* 0x000000ffff3d7224 */ /* 0x000fe200078e003c */
[----:B------:R0:W-:Y:S01]  /*13ed0*/  STL [R1+0x8], R14 ;  /* 0x0000080e01007387 */ /* 0x0001e20000100800 */
[----:B------:R-:W-:-:S02]  /*13ee0*/  IMAD.MOV.U32 R60, RZ, RZ, R59 ;  /* 0x000000ffff3c7224 */ /* 0x000fc400078e003b */
[----:B------:R-:W-:Y:S02]  /*13ef0*/  IMAD.MOV.U32 R69, RZ, RZ, R45 ;  /* 0x000000ffff457224 */ /* 0x000fe400078e002d */
[----:B------:R-:W3:Y:S01]  /*13f00*/  LDL.LU R45, [R1+0x114] ;  /* 0x00011400012d7983 */ /* 0x000ee20000300800 */
[----:B------:R-:W-:-:S04]  /*13f10*/  IMAD.HI.U32 R13, R3, R8, RZ ;  /* 0x00000008030d7227 */ /* 0x000fc800078e00ff */
[----:B------:R-:W-:-:S04]  /*13f20*/  IMAD.MOV R13, RZ, RZ, -R13 ;  /* 0x000000ffff0d7224 */ /* 0x000fc800078e0a0d */
[----:B------:R-:W-:Y:S02]  /*13f30*/  IMAD R8, R2, R13, R8 ;  /* 0x0000000d02087224 */ /* 0x000fe400078e0208 */
[----:B------:R-:W-:-:S04]  /*13f40*/  IMAD.HI.U32 R13, R3, R11, RZ ;  /* 0x0000000b030d7227 */ /* 0x000fc800078e00ff */
[----:B------:R-:W-:-:S04]  /*13f50*/  IMAD.MOV R13, RZ, RZ, -R13 ;  /* 0x000000ffff0d7224 */ /* 0x000fc800078e0a0d */
[C---:B------:R-:W-:Y:S02]  /*13f60*/  IMAD R4, R2.reuse, R13, R11 ;  /* 0x0000000d02047224 */ /* 0x040fe400078e020b */
[----:B----4-:R-:W-:Y:S02]  /*13f70*/  IMAD.MOV.U32 R59, RZ, RZ, R58 ;  /* 0x000000ffff3b7224 */ /* 0x010fe400078e003a */
[----:B------:R-:W4:Y:S01]  /*13f80*/  LDL.LU R58, [R1+0x108] ;  /* 0x00010800013a7983 */ /* 0x000f220000300800 */
[C---:B------:R-:W-:Y:S01]  /*13f90*/  ISETP.GT.U32.AND P3, PT, R2.reuse, R4, PT ;  /* 0x000000040200720c */ /* 0x040fe20003f64070 */
[----:B------:R-:W-:Y:S01]  /*13fa0*/  IMAD.HI.U32 R12, R3, R252, RZ ;  /* 0x000000fc030c7227 */ /* 0x000fe200078e00ff */
[----:B------:R-:W-:-:S03]  /*13fb0*/  ISETP.GT.U32.AND P2, PT, R2, R8, PT ;  /* 0x000000080200720c */ /* 0x000fc60003f44070 */
[----:B------:R-:W-:-:S04]  /*13fc0*/  IMAD.MOV R12, RZ, RZ, -R12 ;  /* 0x000000ffff0c7224 */ /* 0x000fc800078e0a0c */
[----:B------:R-:W-:Y:S01]  /*13fd0*/  IMAD R252, R2, R12, R252 ;  /* 0x0000000c02fc7224 */ /* 0x000fe200078e02fc */
[----:B------:R-:W-:-:S03]  /*13fe0*/  IABS R12, R68 ;  /* 0x00000044000c7213 */ /* 0x000fc60000000000 */
[--C-:B------:R-:W-:Y:S02]  /*13ff0*/  @!P3 IMAD.IADD R4, R4, 0x1, -R2.reuse ;  /* 0x000000010404b824 */ /* 0x100fe400078e0a02 */
[----:B------:R-:W-:Y:S02]  /*14000*/  @!P2 IMAD.IADD R8, R8, 0x1, -R2 ;  /* 0x000000010808a824 */ /* 0x000fe400078e0a02 */
[----:B-1----:R-:W-:Y:S01]  /*14010*/  IMAD.HI.U32 R10, R3, R12, RZ ;  /* 0x0000000c030a7227 */ /* 0x002fe200078e00ff */
[C---:B------:R-:W-:Y:S02]  /*14020*/  ISETP.GT.U32.AND P3, PT, R2.reuse, R4, PT ;  /* 0x000000040200720c */ /* 0x040fe40003f64070 */
[----:B------:R-:W-:Y:S01]  /*14030*/  ISETP.GT.U32.AND P2, PT, R2, R8, PT ;  /* 0x000000080200720c */ /* 0x000fe20003f44070 */
[----:B------:R-:W-:-:S04]  /*14040*/  IMAD.MOV R10, RZ, RZ, -R10 ;  /* 0x000000ffff0a7224 */ /* 0x000fc800078e0a0a */
[----:B------:R-:W-:-:S06]  /*14050*/  IMAD R12, R2, R10, R12 ;  /* 0x0000000a020c7224 */ /* 0x000fcc00078e020c */
[--C-:B------:R-:W-:Y:S01]  /*14060*/  @!P3 IMAD.IADD R4, R4, 0x1, -R2.reuse ;  /* 0x000000010404b824 */ /* 0x100fe200078e0a02 */
[----:B------:R-:W-:Y:S01]  /*14070*/  ISETP.GT.U32.AND P3, PT, R2, R12, PT ;  /* 0x0000000c0200720c */ /* 0x000fe20003f64070 */
[----:B------:R-:W-:Y:S01]  /*14080*/  @!P2 IMAD.IADD R8, R8, 0x1, -R2 ;  /* 0x000000010808a824 */ /* 0x000fe200078e0a02 */
[----:B------:R-:W-:Y:S01]  /*14090*/  ISETP.GE.AND P2, PT, R68, RZ, PT ;  /* 0x000000ff4400720c */ /* 0x000fe20003f46270 */
[----:B------:R-:W-:Y:S02]  /*140a0*/  IMAD.MOV.U32 R73, RZ, RZ, R67 ;  /* 0x000000ffff497224 */ /* 0x000fe400078e0043 */
[----:B--2---:R-:W-:Y:S02]  /*140b0*/  IMAD.MOV.U32 R68, RZ, RZ, R50 ;  /* 0x000000ffff447224 */ /* 0x004fe400078e0032 */
[----:B---3--:R-:W-:Y:S02]  /*140c0*/  IMAD.MOV.U32 R67, RZ, RZ, R57 ;  /* 0x000000ffff437224 */ /* 0x008fe400078e0039 */
[----:B------:R-:W-:-:S02]  /*140d0*/  IMAD.MOV.U32 R50, RZ, RZ, R7 ;  /* 0x000000ffff327224 */ /* 0x000fc400078e0007 */
[----:B------:R-:W-:Y:S02]  /*140e0*/  IMAD.MOV.U32 R57, RZ, RZ, R6 ;  /* 0x000000ffff397224 */ /* 0x000fe400078e0006 */
[----:B------:R-:W-:Y:S02]  /*140f0*/  IMAD.MOV.U32 R7, RZ, RZ, R8 ;  /* 0x000000ffff077224 */ /* 0x000fe400078e0008 */
[----:B------:R-:W-:Y:S02]  /*14100*/  IMAD.MOV.U32 R6, RZ, RZ, R4 ;  /* 0x000000ffff067224 */ /* 0x000fe400078e0004 */
[----:B------:R-:W-:Y:S02]  /*14110*/  @!P1 IMAD.MOV R7, RZ, RZ, -R7 ;  /* 0x000000ffff079224 */ /* 0x000fe400078e0a07 */
[----:B------:R-:W-:Y:S01]  /*14120*/  @!P0 IMAD.MOV R6, RZ, RZ, -R6 ;  /* 0x000000ffff068224 */ /* 0x000fe200078e0a06 */
[----:B0-----:R-:W-:Y:S01]  /*14130*/  IABS R14, R72 ;  /* 0x00000048000e7213 */ /* 0x001fe20000000000 */
[----:B------:R-:W-:Y:S01]  /*14140*/  @!P3 IMAD.IADD R12, R12, 0x1, -R2 ;  /* 0x000000010c0cb824 */ /* 0x000fe200078e0a02 */
[----:B------:R-:W-:Y:S01]  /*14150*/  ISETP.GE.AND P3, PT, R72, RZ, PT ;  /* 0x000000ff4800720c */ /* 0x000fe20003f66270 */
[----:B------:R-:W-:Y:S01]  /*14160*/  IMAD.MOV.U32 R72, RZ, RZ, R67 ;  /* 0x000000ffff487224 */ /* 0x000fe200078e0043 */
[----:B------:R-:W-:Y:S01]  /*14170*/  STL [R1+0x2c00], R7 ;  /* 0x002c000701007387 */ /* 0x000fe20000100800 */
[----:B------:R-:W-:-:S02]  /*14180*/  IMAD.MOV.U32 R67, RZ, RZ, R66 ;  /* 0x000000ffff437224 */ /* 0x000fc400078e0042 */
[----:B------:R-:W-:Y:S01]  /*14190*/  IMAD.MOV.U32 R76, RZ, RZ, R69 ;  /* 0x000000ffff4c7224 */ /* 0x000fe200078e0045 */
[----:B------:R0:W-:Y:S01]  /*141a0*/  STL [R1+0x2c04], R6 ;  /* 0x002c040601007387 */ /* 0x0001e20000100800 */
[----:B------:R-:W-:Y:S01]  /*141b0*/  IMAD.MOV.U32 R77, RZ, RZ, R68 ;  /* 0x000000ffff4d7224 */ /* 0x000fe200078e0044 */
[----:B------:R-:W-:Y:S01]  /*141c0*/  ISETP.GT.U32.AND P5, PT, R2, R252, PT ;  /* 0x000000fc0200720c */ /* 0x000fe20003fa4070 */
[----:B----4-:R-:W-:Y:S02]  /*141d0*/  IMAD.MOV.U32 R66, RZ, RZ, R58 ;  /* 0x000000ffff427224 */ /* 0x010fe400078e003a */
[----:B------:R-:W2:Y:S04]  /*141e0*/  LDL.LU R58, [R1+0x26c] ;  /* 0x00026c00013a7983 */ /* 0x000ea80000300800 */
[----:B------:R-:W3:Y:S04]  /*141f0*/  LDL.LU R69, [R1+0xf0] ;  /* 0x0000f00001457983 */ /* 0x000ee80000300800 */
[----:B------:R-:W4:Y:S01]  /*14200*/  LDL.LU R68, [R1+0x124] ;  /* 0x0001240001447983 */ /* 0x000f220000300800 */
[----:B------:R-:W-:-:S04]  /*14210*/  IMAD.HI.U32 R9, R3, R251, RZ ;  /* 0x000000fb03097227 */ /* 0x000fc800078e00ff */
[----:B------:R-:W-:Y:S01]  /*14220*/  IMAD.MOV R9, RZ, RZ, -R9 ;  /* 0x000000ffff097224 */ /* 0x000fe200078e0a09 */
[----:B------:R-:W-:Y:S01]  /*14230*/  IABS R13, R75 ;  /* 0x0000004b000d7213 */ /* 0x000fe20000000000 */
[----:B------:R-:W-:Y:S02]  /*14240*/  @!P5 IMAD.IADD R252, R252, 0x1, -R2 ;  /* 0x00000001fcfcd824 */ /* 0x000fe400078e0a02 */
[C---:B------:R-:W-:Y:S02]  /*14250*/  IMAD R251, R2.reuse, R9, R251 ;  /* 0x0000000902fb7224 */ /* 0x040fe400078e02fb */
[----:B------:R-:W-:Y:S01]  /*14260*/  IMAD.HI.U32 R9, R3, R13, RZ ;  /* 0x0000000d03097227 */ /* 0x000fe200078e00ff */
[C---:B------:R-:W-:Y:S02]  /*14270*/  ISETP.GT.U32.AND P5, PT, R2.reuse, R252, PT ;  /* 0x000000fc0200720c */ /* 0x040fe40003fa4070 */
[----:B------:R-:W-:Y:S01]  /*14280*/  ISETP.GT.U32.AND P1, PT, R2, R251, PT ;  /* 0x000000fb0200720c */ /* 0x000fe20003f24070 */
[----:B------:R-:W-:-:S04]  /*14290*/  IMAD.MOV R9, RZ, RZ, -R9 ;  /* 0x000000ffff097224 */ /* 0x000fc800078e0a09 */
[----:B------:R-:W-:-:S06]  /*142a0*/  IMAD R13, R2, R9, R13 ;  /* 0x00000009020d7224 */ /* 0x000fcc00078e020d */
[--C-:B------:R-:W-:Y:S01]  /*142b0*/  @!P5 IMAD.IADD R252, R252, 0x1, -R2.reuse ;  /* 0x00000001fcfcd824 */ /* 0x100fe200078e0a02 */
[----:B------:R-:W-:Y:S01]  /*142c0*/  ISETP.GT.U32.AND P5, PT, R2, R13, PT ;  /* 0x0000000d0200720c */ /* 0x000fe20003fa4070 */
[----:B------:R-:W-:Y:S02]  /*142d0*/  @!P1 IMAD.IADD R251, R251, 0x1, -R2 ;  /* 0x00000001fbfb9824 */ /* 0x000fe400078e0a02 */
[----:B------:R-:W-:-:S03]  /*142e0*/  IMAD.HI.U32 R8, R3, R14, RZ ;  /* 0x0000000e03087227 */ /* 0x000fc600078e00ff */
[C---:B------:R-:W-:Y:S01]  /*142f0*/  ISETP.GT.U32.AND P0, PT, R2.reuse, R251, PT ;  /* 0x000000fb0200720c */ /* 0x040fe20003f04070 */
[----:B------:R-:W-:Y:S02]  /*14300*/  IMAD.MOV R9, RZ, RZ, -R8 ;  /* 0x000000ffff097224 */ /* 0x000fe400078e0a08 */
[----:B------:R-:W-:Y:S02]  /*14310*/  @!P4 IMAD.MOV R252, RZ, RZ, -R252 ;  /* 0x000000fffffcc224 */ /* 0x000fe400078e0afc */
[C---:B------:R-:W-:Y:S02]  /*14320*/  IMAD R14, R2.reuse, R9, R14 ;  /* 0x00000009020e7224 */ /* 0x040fe400078e020e */
[----:B------:R-:W-:Y:S01]  /*14330*/  @!P5 IMAD.IADD R13, R13, 0x1, -R2 ;  /* 0x000000010d0dd824 */ /* 0x000fe200078e0a02 */
[----:B------:R-:W-:-:S04]  /*14340*/  ISETP.GT.U32.AND P4, PT, R2, R12, PT ;  /* 0x0000000c0200720c */ /* 0x000fc80003f84070 */
[C---:B------:R-:W-:Y:S01]  /*14350*/  ISETP.GT.U32.AND P5, PT, R2.reuse, R13, PT ;  /* 0x0000000d0200720c */ /* 0x040fe20003fa4070 */
[----:B------:R-:W-:Y:S01]  /*14360*/  @!P0 IMAD.IADD R251, R251, 0x1, -R2 ;  /* 0x00000001fbfb8824 */ /* 0x000fe200078e0a02 */
[----:B------:R-:W-:Y:S02]  /*14370*/  ISETP.GT.U32.AND P0, PT, R2, R14, PT ;  /* 0x0000000e0200720c */ /* 0x000fe40003f04070 */
[----:B------:R-:W-:Y:S01]  /*14380*/  ISETP.GE.AND P1, PT, R75, RZ, PT ;  /* 0x000000ff4b00720c */ /* 0x000fe20003f26270 */
[----:B------:R-:W-:Y:S01]  /*14390*/  @!P6 IMAD.MOV R251, RZ, RZ, -R251 ;  /* 0x000000fffffbe224 */ /* 0x000fe200078e0afb */
[----:B------:R-:W-:-:S03]  /*143a0*/  IABS R16, R71 ;  /* 0x0000004700107213 */ /* 0x000fc60000000000 */
[----:B------:R-:W-:-:S04]  /*143b0*/  @!P4 IMAD.IADD R12, R12, 0x1, -R2 ;  /* 0x000000010c0cc824 */ /* 0x000fc800078e0a02 */
[--C-:B------:R-:W-:Y:S02]  /*143c0*/  @!P5 IMAD.IADD R13, R13, 0x1, -R2.reuse ;  /* 0x000000010d0dd824 */ /* 0x100fe400078e0a02 */
[----:B------:R-:W-:Y:S01]  /*143d0*/  @!P0 IMAD.IADD R14, R14, 0x1, -R2 ;  /* 0x000000010e0e8824 */ /* 0x000fe200078e0a02 */
[----:B------:R-:W-:Y:S01]  /*143e0*/  ISETP.GE.AND P0, PT, R71, RZ, PT ;  /* 0x000000ff4700720c */ /* 0x000fe20003f06270 */
[----:B------:R-:W-:Y:S01]  /*143f0*/  @!P2 IMAD.MOV R12, RZ, RZ, -R12 ;  /* 0x000000ffff0ca224 */ /* 0x000fe200078e0a0c */
[----:B------:R-:W-:Y:S01]  /*14400*/  STL [R1+0x2c08], R252 ;  /* 0x002c08fc01007387 */ /* 0x000fe20000100800 */
[----:B------:R-:W-:Y:S01]  /*14410*/  @!P1 IMAD.MOV R13, RZ, RZ, -R13 ;  /* 0x000000ffff0d9224 */ /* 0x000fe200078e0a0d */
[----:B------:R-:W-:Y:S02]  /*14420*/  IABS R17, R70 ;  /* 0x0000004600117213 */ /* 0x000fe40000000000 */
[----:B------:R-:W-:Y:S01]  /*14430*/  STL [R1+0x2c0c], R251 ;  /* 0x002c0cfb01007387 */ /* 0x000fe20000100800 */
[----:B------:R-:W-:-:S02]  /*14440*/  ISETP.GE.AND P1, PT, R70, RZ, PT ;  /* 0x000000ff4600720c */ /* 0x000fc40003f26270 */
[----:B------:R-:W-:Y:S01]  /*14450*/  IABS R15, R74 ;  /* 0x0000004a000f7213 */ /* 0x000fe20000000000 */
[----:B---3--:R-:W-:Y:S02]  /*14460*/  IMAD.MOV.U32 R71, RZ, RZ, R69 ;  /* 0x000000ffff477224 */ /* 0x008fe400078e0045 */
[----:B------:R-:W-:Y:S02]  /*14470*/  IMAD.MOV.U32 R69, RZ, RZ, R67 ;  /* 0x000000ffff457224 */ /* 0x000fe400078e0043 */
[----:B------:R-:W-:Y:S02]  /*14480*/  IMAD.MOV.U32 R67, RZ, RZ, R45 ;  /* 0x000000ffff437224 */ /* 0x000fe400078e002d */
[----:B------:R-:W3:Y:S01]  /*14490*/  LDL.LU R45, [R1+0x22c] ;  /* 0x00022c00012d7983 */ /* 0x000ee20000300800 */
[----:B------:R-:W-:Y:S02]  /*144a0*/  IMAD.MOV.U32 R70, RZ, RZ, R69 ;  /* 0x000000ffff467224 */ /* 0x000fe400078e0045 */
[----:B----4-:R-:W-:Y:S01]  /*144b0*/  IMAD.MOV.U32 R69, RZ, RZ, R68 ;  /* 0x000000ffff457224 */ /* 0x010fe200078e0044 */
[----:B------:R-:W-:Y:S04]  /*144c0*/  STL [R1+0x2c10], R12 ;  /* 0x002c100c01007387 */ /* 0x000fe80000100800 */
[----:B------:R-:W-:Y:S04]  /*144d0*/  STL [R1+0x2c14], R13 ;  /* 0x002c140d01007387 */ /* 0x000fe80000100800 */
[----:B------:R-:W4:Y:S01]  /*144e0*/  LDL.LU R68, [R1+0x11c] ;  /* 0x00011c0001447983 */ /* 0x000f220000300800 */
[----:B------:R-:W-:-:S04]  /*144f0*/  IMAD.HI.U32 R4, R3, R15, RZ ;  /* 0x0000000f03047227 */ /* 0x000fc800078e00ff */
[----:B------:R-:W-:-:S04]  /*14500*/  IMAD.MOV R4, RZ, RZ, -R4 ;  /* 0x000000ffff047224 */ /* 0x000fc800078e0a04 */
[----:B------:R-:W-:Y:S02]  /*14510*/  IMAD R15, R2, R4, R15 ;  /* 0x00000004020f7224 */ /* 0x000fe400078e020f */
[----:B------:R-:W-:-:S03]  /*14520*/  IMAD.HI.U32 R8, R3, R16, RZ ;  /* 0x0000001003087227 */ /* 0x000fc600078e00ff */
[----:B------:R-:W-:Y:S01]  /*14530*/  ISETP.GT.U32.AND P6, PT, R2, R15, PT ;  /* 0x0000000f0200720c */ /* 0x000fe20003fc4070 */
[----:B------:R-:W-:-:S04]  /*14540*/  IMAD.MOV R8, RZ, RZ, -R8 ;  /* 0x000000ffff087224 */ /* 0x000fc800078e0a08 */
[----:B------:R-:W-:Y:S01]  /*14550*/  IMAD R16, R2, R8, R16 ;  /* 0x0000000802107224 */ /* 0x000fe200078e0210 */
[----:B------:R-:W-:Y:S01]  /*14560*/  IABS R18, R73 ;  /* 0x0000004900127213 */ /* 0x000fe20000000000 */
[----:B------:R-:W-:-:S03]  /*14570*/  IMAD.HI.U32 R8, R3, R17, RZ ;  /* 0x0000001103087227 */ /* 0x000fc600078e00ff */
[----:B------:R-:W-:-:S03]  /*14580*/  ISETP.GT.U32.AND P4, PT, R2, R16, PT ;  /* 0x000000100200720c */ /* 0x000fc60003f84070 */
[----:B------:R-:W-:Y:S01]  /*14590*/  @!P6 IMAD.IADD R15, R15, 0x1, -R2 ;  /* 0x000000010f0fe824 */ /* 0x000fe200078e0a02 */
[----:B------:R-:W-:Y:S01]  /*145a0*/  ISETP.GT.U32.AND P6, PT, R2, R14, PT ;  /* 0x0000000e0200720c */ /* 0x000fe20003fc4070 */
[----:B------:R-:W-:Y:S02]  /*145b0*/  IMAD.MOV R8, RZ, RZ, -R8 ;  /* 0x000000ffff087224 */ /* 0x000fe400078e0a08 */
[----:B------:R-:W-:Y:S01]  /*145c0*/  IMAD.HI.U32 R4, R3, R18, RZ ;  /* 0x0000001203047227 */ /* 0x000fe200078e00ff */
[----:B------:R-:W-:-:S03]  /*145d0*/  IABS R19, R72 ;  /* 0x0000004800137213 */ /* 0x000fc60000000000 */
[----:B------:R-:W-:Y:S02]  /*145e0*/  IMAD R17, R2, R8, R17 ;  /* 0x0000000802117224 */ /* 0x000fe400078e0211 */
[----:B------:R-:W-:Y:S02]  /*145f0*/  IMAD.MOV R4, RZ, RZ, -R4 ;  /* 0x000000ffff047224 */ /* 0x000fe400078e0a04 */
[--C-:B------:R-:W-:Y:S01]  /*14600*/  @!P4 IMAD.IADD R16, R16, 0x1, -R2.reuse ;  /* 0x000000011010c824 */ /* 0x100fe200078e0a02 */
[----:B------:R-:W-:Y:S01]  /*14610*/  ISETP.GT.U32.AND P4, PT, R2, R15, PT ;  /* 0x0000000f0200720c */ /* 0x000fe20003f84070 */
[----:B------:R-:W-:Y:S01]  /*14620*/  @!P6 IMAD.IADD R14, R14, 0x1, -R2 ;  /* 0x000000010e0ee824 */ /* 0x000fe200078e0a02 */
[C---:B------:R-:W-:Y:S01]  /*14630*/  ISETP.GT.U32.AND P6, PT, R2.reuse, R17, PT ;  /* 0x000000110200720c */ /* 0x040fe20003fc4070 */
[----:B------:R-:W-:Y:S02]  /*14640*/  IMAD R18, R2, R4, R18 ;  /* 0x0000000402127224 */ /* 0x000fe400078e0212 */
[----:B------:R-:W-:-:S04]  /*14650*/  IMAD.HI.U32 R4, R3, R19, RZ ;  /* 0x0000001303047227 */ /* 0x000fc800078e00ff */
[----:B------:R-:W-:-:S04]  /*14660*/  IMAD.MOV R4, RZ, RZ, -R4 ;  /* 0x000000ffff047224 */ /* 0x000fc800078e0a04 */
[C---:B------:R-:W-:Y:S02]  /*14670*/  IMAD R19, R2.reuse, R4, R19 ;  /* 0x0000000402137224 */ /* 0x040fe400078e0213 */
[--C-:B------:R-:W-:Y:S01]  /*14680*/  @!P4 IMAD.IADD R15, R15, 0x1, -R2.reuse ;  /* 0x000000010f0fc824 */ /* 0x100fe200078e0a02 */
[C---:B------:R-:W-:Y:S01]  /*14690*/  ISETP.GT.U32.AND P4, PT, R2.reuse, R18, PT ;  /* 0x000000120200720c */ /* 0x040fe20003f84070 */
[----:B------:R-:W-:Y:S01]  /*146a0*/  @!P6 IMAD.IADD R17, R17, 0x1, -R2 ;  /* 0x000000011111e824 */ /* 0x000fe200078e0a02 */
[----:B------:R-:W-:Y:S02]  /*146b0*/  ISETP.GT.U32.AND P6, PT, R2, R19, PT ;  /* 0x000000130200720c */ /* 0x000fe40003fc4070 */
[----:B------:R-:W-:Y:S02]  /*146c0*/  ISETP.GE.AND P5, PT, R74, RZ, PT ;  /* 0x000000ff4a00720c */ /* 0x000fe40003fa6270 */
[C---:B------:R-:W-:Y:S02]  /*146d0*/  ISETP.GT.U32.AND P2, PT, R2.reuse, R16, PT ;  /* 0x000000100200720c */ /* 0x040fe40003f44070 */
[----:B------:R-:W-:Y:S01]  /*146e0*/  IABS R20, R77 ;  /* 0x0000004d00147213 */ /* 0x000fe20000000000 */
[----:B------:R-:W-:Y:S01]  /*146f0*/  @!P3 IMAD.MOV R14, RZ, RZ, -R14 ;  /* 0x000000ffff0eb224 */ /* 0x000fe200078e0a0e */
[----:B------:R-:W-:-:S03]  /*14700*/  ISETP.GT.U32.AND P3, PT, R2, R17, PT ;  /* 0x000000110200720c */ /* 0x000fc60003f64070 */
[----:B------:R-:W-:Y:S02]  /*14710*/  @!P4 IMAD.IADD R18, R18, 0x1, -R2 ;  /* 0x000000011212c824 */ /* 0x000fe400078e0a02 */
[----:B------:R-:W-:-:S04]  /*14720*/  IMAD.HI.U32 R4, R3, R20, RZ ;  /* 0x0000001403047227 */ /* 0x000fc800078e00ff */
[----:B------:R-:W-:Y:S01]  /*14730*/  @!P6 IMAD.IADD R19, R19, 0x1, -R2 ;  /* 0x000000011313e824 */ /* 0x000fe200078e0a02 */
[C---:B------:R-:W-:Y:S01]  /*14740*/  ISETP.GT.U32.AND P6, PT, R2.reuse, R18, PT ;  /* 0x000000120200720c */ /* 0x040fe20003fc4070 */
[----:B------:R-:W-:Y:S02]  /*14750*/  IMAD.MOV R4, RZ, RZ, -R4 ;  /* 0x000000ffff047224 */ /* 0x000fe400078e0a04 */
[----:B------:R-:W-:Y:S01]  /*14760*/  @!P5 IMAD.MOV R15, RZ, RZ, -R15 ;  /* 0x000000ffff0fd224 */ /* 0x000fe200078e0a0f */
[----:B------:R-:W-:Y:S01]  /*14770*/  ISETP.GT.U32.AND P5, PT, R2, R19, PT ;  /* 0x000000130200720c */ /* 0x000fe20003fa4070 */
[----:B------:R-:W-:Y:S01]  /*14780*/  @!P2 IMAD.IADD R16, R16, 0x1, -R2 ;  /* 0x000000011010a824 */ /* 0x000fe200078e0a02 */
[----:B------:R-:W-:Y:S01]  /*14790*/  ISETP.GE.AND P2, PT, R73, RZ, PT ;  /* 0x000000ff4900720c */ /* 0x000fe20003f46270 */
[----:B------:R-:W-:Y:S01]  /*147a0*/  IMAD R20, R2, R4, R20 ;  /* 0x0000000402147224 */ /* 0x000fe200078e0214 */
[----:B------:R-:W-:Y:S01]  /*147b0*/  ISETP.GE.AND P4, PT, R72, RZ, PT ;  /* 0x000000ff4800720c */ /* 0x000fe20003f86270 */
[----:B------:R-:W-:-:S03]  /*147c0*/  @!P3 IMAD.IADD R17, R17, 0x1, -R2 ;  /* 0x000000011111b824 */ /* 0x000fc600078e0a02 */
[----:B------:R-:W-:Y:S01]  /*147d0*/  ISETP.GT.U32.AND P3, PT, R2, R20, PT ;  /* 0x000000140200720c */ /* 0x000fe20003f64070 */
[----:B------:R-:W-:Y:S01]  /*147e0*/  IMAD.MOV.U32 R72, RZ, RZ, R69 ;  /* 0x000000ffff487224 */ /* 0x000fe200078e0045 */
[----:B------:R-:W-:Y:S01]  /*147f0*/  STL [R1+0x2c18], R14 ;  /* 0x002c180e01007387 */ /* 0x000fe20000100800 */
[----:B------:R-:W-:Y:S02]  /*14800*/  @!P6 IMAD.IADD R18, R18, 0x1, -R2 ;  /* 0x000000011212e824 */ /* 0x000fe400078e0a02 */
[----:B------:R-:W-:Y:S02]  /*14810*/  IMAD.MOV.U32 R75, RZ, RZ, R66 ;  /* 0x000000ffff4b7224 */ /* 0x000fe400078e0042 */
[----:B------:R-:W-:Y:S02]  /*14820*/  IMAD.MOV.U32 R69, RZ, RZ, R51 ;  /* 0x000000ffff457224 */ /* 0x000fe400078e0033 */
[----:B------:R-:W-:Y:S01]  /*14830*/  @!P5 IMAD.IADD R19, R19, 0x1, -R2 ;  /* 0x000000011313d824 */ /* 0x000fe200078e0a02 */
[----:B------:R-:W2:Y:S01]  /*14840*/  LDL.LU R51, [R1+0x1f0] ;  /* 0x0001f00001337983 */ /* 0x000ea20000300800 */
[----:B------:R-:W-:-:S02]  /*14850*/  IMAD.MOV.U32 R74, RZ, RZ, R67 ;  /* 0x000000ffff4a7224 */ /* 0x000fc400078e0043 */
[----:B------:R-:W-:Y:S02]  /*14860*/  IMAD.MOV.U32 R66, RZ, RZ, R65 ;  /* 0x000000ffff427224 */ /* 0x000fe400078e0041 */
[----:B------:R-:W-:Y:S02]  /*14870*/  @!P0 IMAD.MOV R16, RZ, RZ, -R16 ;  /* 0x000000ffff108224 */ /* 0x000fe400078e0a10 */
[----:B------:R-:W-:Y:S02]  /*14880*/  IMAD.MOV.U32 R65, RZ, RZ, R64 ;  /* 0x000000ffff417224 */ /* 0x000fe400078e0040 */
[----:B------:R-:W-:Y:S02]  /*14890*/  IMAD.MOV.U32 R67, RZ, RZ, R63 ;  /* 0x000000ffff437224 */ /* 0x000fe400078e003f */
[----:B------:R-:W-:Y:S02]  /*148a0*/  @!P1 IMAD.MOV R17, RZ, RZ, -R17 ;  /* 0x000000ffff119224 */ /* 0x000fe400078e0a11 */
[----:B------:R-:W-:-:S02]  /*148b0*/  IMAD.MOV.U32 R64, RZ, RZ, R49 ;  /* 0x000000ffff407224 */ /* 0x000fc400078e0031 */
[----:B------:R-:W-:Y:S02]  /*148c0*/  @!P2 IMAD.MOV R18, RZ, RZ, -R18 ;  /* 0x000000ffff12a224 */ /* 0x000fe400078e0a12 */
[----:B------:R-:W-:Y:S01]  /*148d0*/  @!P4 IMAD.MOV R19, RZ, RZ, -R19 ;  /* 0x000000ffff13c224 */ /* 0x000fe200078e0a13 */
[----:B------:R-:W-:Y:S02]  /*148e0*/  IABS R21, R76 ;  /* 0x0000004c00157213 */ /* 0x000fe40000000000 */
[----:B------:R-:W-:Y:S01]  /*148f0*/  ISETP.GE.AND P6, PT, R76, RZ, PT ;  /* 0x000000ff4c00720c */ /* 0x000fe20003fc6270 */
[----:B------:R-:W-:Y:S01]  /*14900*/  IMAD.MOV.U32 R76, RZ, RZ, R69 ;  /* 0x000000ffff4c7224 */ /* 0x000fe200078e0045 */
[----:B------:R-:W-:Y:S01]  /*14910*/  IABS R22, R71 ;  /* 0x0000004700167213 */ /* 0x000fe20000000000 */
[----:B------:R-:W-:Y:S01]  /*14920*/  @!P3 IMAD.IADD R20, R20, 0x1, -R2 ;  /* 0x000000011414b824 */ /* 0x000fe200078e0a02 */
[----:B------:R-:W-:Y:S01]  /*14930*/  ISETP.GE.AND P3, PT, R71, RZ, PT ;  /* 0x000000ff4700720c */ /* 0x000fe20003f66270 */
[----:B------:R-:W-:-:S02]  /*14940*/  IMAD.MOV.U32 R69, RZ, RZ, R66 ;  /* 0x000000ffff457224 */ /* 0x000fc400078e0042 */
[----:B------:R-:W-:Y:S02]  /*14950*/  IMAD.MOV.U32 R66, RZ, RZ, R50 ;  /* 0x000000ffff427224 */ /* 0x000fe400078e0032 */
[----:B------:R-:W-:Y:S02]  /*14960*/  IMAD.MOV.U32 R71, RZ, RZ, R67 ;  /* 0x000000ffff477224 */ /* 0x000fe400078e0043 */
[----:B----4-:R-:W-:Y:S02]  /*14970*/  IMAD.MOV.U32 R73, RZ, RZ, R68 ;  /* 0x000000ffff497224 */ /* 0x010fe400078e0044 */
[----:B------:R-:W-:Y:S02]  /*14980*/  IMAD.MOV.U32 R68, RZ, RZ, R62 ;  /* 0x000000ffff447224 */ /* 0x000fe400078e003e */
[----:B------:R-:W-:Y:S02]  /*14990*/  IMAD.MOV.U32 R62, RZ, RZ, R46 ;  /* 0x000000ffff3e7224 */ /* 0x000fe400078e002e */
[----:B---3--:R-:W-:-:S02]  /*149a0*/  IMAD.MOV.U32 R46, RZ, RZ, R45 ;  /* 0x000000ffff2e7224 */ /* 0x008fc400078e002d */
[----:B------:R-:W3:Y:S04]  /*149b0*/  LDL.LU R45, [R1+0x240] ;  /* 0x00024000012d7983 */ /* 0x000ee80000300800 */
[----:B------:R-:W4:Y:S04]  /*149c0*/  LDL.LU R63, [R1+0x184] ;  /* 0x00018400013f7983 */ /* 0x000f280000300800 */
[----:B------:R-:W2:Y:S04]  /*149d0*/  LDL.LU R49, [R1+0x1c0] ;  /* 0x0001c00001317983 */ /* 0x000ea80000300800 */
[----:B------:R-:W-:Y:S04]  /*149e0*/  STL [R1+0x2c1c], R15 ;  /* 0x002c1c0f01007387 */ /* 0x000fe80000100800 */
[----:B------:R-:W-:Y:S04]  /*149f0*/  STL [R1+0x2c20], R16 ;  /* 0x002c201001007387 */ /* 0x000fe80000100800 */
[----:B------:R-:W-:Y:S04]  /*14a00*/  STL [R1+0x2c24], R17 ;  /* 0x002c241101007387 */ /* 0x000fe80000100800 */
[----:B------:R-:W-:Y:S04]  /*14a10*/  STL [R1+0x2c28], R18 ;  /* 0x002c281201007387 */ /* 0x000fe80000100800 */
[----:B------:R-:W-:Y:S04]  /*14a20*/  STL [R1+0x2c2c], R19 ;  /* 0x002c2c1301007387 */ /* 0x000fe80000100800 */
[----:B------:R-:W3:Y:S04]  /*14a30*/  LDL.LU R50, [R1+0x250] ;  /* 0x0002500001327983 */ /* 0x000ee80000300800 */
[----:B------:R-:W3:Y:S01]  /*14a40*/  LDL.LU R67, [R1+0x164] ;  /* 0x0001640001437983 */ /* 0x000ee20000300800 */
        /* <DEDUP_REMOVED lines=8> */
[----:B------:R-:W-:Y:S01]  /*14ad0*/  IMAD.HI.U32 R8, R3, R4, RZ ;  /* 0x0000000403087227 */ /* 0x000fe200078e00ff */
[----:B------:R-:W-:-:S03]  /*14ae0*/  IABS R24, R75 ;  /* 0x0000004b00187213 */ /* 0x000fc60000000000 */
[----:B------:R-:W-:Y:S02]  /*14af0*/  IMAD.MOV R8, RZ, RZ, -R8 ;  /* 0x000000ffff087224 */ /* 0x000fe400078e0a08 */
[----:B------:R-:W-:Y:S02]  /*14b00*/  @!P1 IMAD.IADD R21, R21, 0x1, -R2 ;  /* 0x0000000115159824 */ /* 0x000fe400078e0a02 */
[C---:B------:R-:W-:Y:S02]  /*14b10*/  IMAD R23, R2.reuse, R8, R4 ;  /* 0x0000000802177224 */ /* 0x040fe400078e0204 */
[----:B------:R-:W-:Y:S01]  /*14b20*/  IMAD.HI.U32 R4, R3, R24, RZ ;  /* 0x0000001803047227 */ /* 0x000fe200078e00ff */
[----:B------:R-:W-:-:S03]  /*14b30*/  ISETP.GT.U32.AND P2, PT, R2, R21, PT ;  /* 0x000000150200720c */ /* 0x000fc60003f44070 */
[----:B------:R-:W-:Y:S01]  /*14b40*/  IMAD.MOV R4, RZ, RZ, -R4 ;  /* 0x000000ffff047224 */ /* 0x000fe200078e0a04 */
[----:B------:R-:W-:-:S03]  /*14b50*/  ISETP.GT.U32.AND P5, PT, R2, R22, PT ;  /* 0x000000160200720c */ /* 0x000fc60003fa4070 */
[----:B------:R-:W-:-:S06]  /*14b60*/  IMAD R24, R2, R4, R24 ;  /* 0x0000000402187224 */ /* 0x000fcc00078e0218 */
[--C-:B------:R-:W-:Y:S01]  /*14b70*/  @!P2 IMAD.IADD R21, R21, 0x1, -R2.reuse ;  /* 0x000000011515a824 */ /* 0x100fe200078e0a02 */
[C---:B------:R-:W-:Y:S02]  /*14b80*/  ISETP.GT.U32.AND P2, PT, R2.reuse, R24, PT ;  /* 0x000000180200720c */ /* 0x040fe40003f44070 */
[----:B------:R-:W-:Y:S01]  /*14b90*/  ISETP.GT.U32.AND P1, PT, R2, R20, PT ;  /* 0x000000140200720c */ /* 0x000fe20003f24070 */
[----:B------:R-:W-:Y:S01]  /*14ba0*/  @!P5 IMAD.IADD R22, R22, 0x1, -R2 ;  /* 0x000000011616d824 */ /* 0x000fe200078e0a02 */
[C---:B------:R-:W-:Y:S02]  /*14bb0*/  ISETP.GT.U32.AND P4, PT, R2.reuse, R23, PT ;  /* 0x000000170200720c */ /* 0x040fe40003f84070 */
[----:B------:R-:W-:Y:S02]  /*14bc0*/  ISETP.GE.AND P0, PT, R77, RZ, PT ;  /* 0x000000ff4d00720c */ /* 0x000fe40003f06270 */
[----:B------:R-:W-:-:S05]  /*14bd0*/  ISETP.GT.U32.AND P5, PT, R2, R22, PT ;  /* 0x000000160200720c */ /* 0x000fca0003fa4070 */
[----:B------:R-:W-:-:S05]  /*14be0*/  @!P2 IMAD.IADD R24, R24, 0x1, -R2 ;  /* 0x000000011818a824 */ /* 0x000fca00078e0a02 */
[----:B------:R-:W-:Y:S01]  /*14bf0*/  ISETP.GT.U32.AND P2, PT, R2, R24, PT ;  /* 0x000000180200720c */ /* 0x000fe20003f44070 */
[----:B------:R-:W-:Y:S01]  /*14c00*/  @!P1 IMAD.IADD R20, R20, 0x1, -R2 ;  /* 0x0000000114149824 */ /* 0x000fe200078e0a02 */
[----:B------:R-:W-:Y:S01]  /*14c10*/  ISETP.GE.AND P1, PT, R70, RZ, PT ;  /* 0x000000ff4600720c */ /* 0x000fe20003f26270 */
[----:B------:R-:W-:Y:S02]  /*14c20*/  IMAD.MOV.U32 R70, RZ, RZ, R68 ;  /* 0x000000ffff467224 */ /* 0x000fe400078e0044 */
[----:B------:R-:W-:Y:S01]  /*14c30*/  IMAD.MOV.U32 R68, RZ, RZ, R65 ;  /* 0x000000ffff447224 */ /* 0x000fe200078e0041 */
[----:B------:R-:W-:Y:S01]  /*14c40*/  IABS R25, R74 ;  /* 0x0000004a00197213 */ /* 0x000fe20000000000 */
[--C-:B------:R-:W-:Y:S01]  /*14c50*/  @!P4 IMAD.IADD R23, R23, 0x1, -R2.reuse ;  /* 0x000000011717c824 */ /* 0x100fe200078e0a02 */
[----:B------:R-:W-:Y:S01]  /*14c60*/  ISETP.GE.AND P4, PT, R74, RZ, PT ;  /* 0x000000ff4a00720c */ /* 0x000fe20003f86270 */
[----:B------:R-:W-:Y:S01]  /*14c70*/  @!P5 IMAD.IADD R22, R22, 0x1, -R2 ;  /* 0x000000011616d824 */ /* 0x000fe200078e0a02 */
[----:B------:R-:W-:Y:S01]  /*14c80*/  ISETP.GE.AND P5, PT, R75, RZ, PT ;  /* 0x000000ff4b00720c */ /* 0x000fe20003fa6270 */
[----:B------:R-:W-:-:S02]  /*14c90*/  IMAD.MOV.U32 R74, RZ, RZ, R69 ;  /* 0x000000ffff4a7224 */ /* 0x000fc400078e0045 */
[----:B------:R-:W-:Y:S02]  /*14ca0*/  IMAD.MOV.U32 R75, RZ, RZ, R68 ;  /* 0x000000ffff4b7224 */ /* 0x000fe400078e0044 */
[----:B------:R-:W-:Y:S02]  /*14cb0*/  IMAD.MOV.U32 R69, RZ, RZ, R59 ;  /* 0x000000ffff457224 */ /* 0x000fe400078e003b */
[----:B------:R-:W-:Y:S02]  /*14cc0*/  @!P0 IMAD.MOV R20, RZ, RZ, -R20 ;  /* 0x000000ffff148224 */ /* 0x000fe400078e0a14 */
[----:B------:R-:W-:Y:S01]  /*14cd0*/  @!P6 IMAD.MOV R21, RZ, RZ, -R21 ;  /* 0x000000ffff15e224 */ /* 0x000fe200078e0a15 */
[----:B------:R-:W-:Y:S01]  /*14ce0*/  IABS R26, R73 ;  /* 0x00000049001a7213 */ /* 0x000fe20000000000 */
[----:B------:R-:W-:Y:S02]  /*14cf0*/  @!P3 IMAD.MOV R22, RZ, RZ, -R22 ;  /* 0x000000ffff16b224 */ /* 0x000fe400078e0a16 */
[----:B------:R-:W-:Y:S01]  /*14d00*/  @!P2 IMAD.IADD R24, R24, 0x1, -R2 ;  /* 0x000000011818a824 */ /* 0x000fe200078e0a02 */
[----:B------:R-:W-:Y:S01]  /*14d10*/  ISETP.GE.AND P2, PT, R73, RZ, PT ;  /* 0x000000ff4900720c */ /* 0x000fe20003f46270 */
[----:B------:R-:W-:-:S02]  /*14d20*/  IMAD.MOV.U32 R73, RZ, RZ, R69 ;  /* 0x000000ffff497224 */ /* 0x000fc400078e0045 */
[----:B----4-:R-:W-:Y:S02]  /*14d30*/  IMAD.MOV.U32 R68, RZ, RZ, R63 ;  /* 0x000000ffff447224 */ /* 0x010fe400078e003f */
[----:B------:R-:W-:Y:S02]  /*14d40*/  IMAD.MOV.U32 R63, RZ, RZ, R61 ;  /* 0x000000ffff3f7224 */ /* 0x000fe400078e003d */
[----:B--2---:R-:W-:Y:S02]  /*14d50*/  IMAD.MOV.U32 R65, RZ, RZ, R49 ;  /* 0x000000ffff417224 */ /* 0x004fe400078e0031 */
[----:B------:R-:W2:Y:S01]  /*14d60*/  LDL.LU R49, [R1+0x1e4] ;  /* 0x0001e40001317983 */ /* 0x000ea20000300800 */
[----:B------:R-:W-:-:S03]  /*14d70*/  IMAD.MOV.U32 R61, RZ, RZ, R60 ;  /* 0x000000ffff3d7224 */ /* 0x000fc600078e003c */
[----:B------:R-:W4:Y:S04]  /*14d80*/  LDL.LU R59, [R1+0x214] ;  /* 0x00021400013b7983 */ /* 0x000f280000300800 */
[----:B------:R-:W4:Y:S04]  /*14d90*/  LDL.LU R60, [R1+0x3c4] ;  /* 0x0003c400013c7983 */ /* 0x000f280000300800 */
[----:B------:R-:W-:Y:S04]  /*14da0*/  STL [R1+0x2c30], R20 ;  /* 0x002c301401007387 */ /* 0x000fe80000100800 */
[----:B------:R-:W-:Y:S04]  /*14db0*/  STL [R1+0x2c34], R21 ;  /* 0x002c341501007387 */ /* 0x000fe80000100800 */
[----:B------:R-:W-:Y:S01]  /*14dc0*/  STL [R1+0x2c38], R22 ;  /* 0x002c381601007387 */ /* 0x000fe20000100800 */
[----:B---3--:R-:W-:-:S02]  /*14dd0*/  IMAD.MOV.U32 R69, RZ, RZ, R67 ;  /* 0x000000ffff457224 */ /* 0x008fc400078e0043 */
[----:B------:R-:W-:Y:S02]  /*14de0*/  IMAD.MOV.U32 R67, RZ, RZ, R57 ;  /* 0x000000ffff437224 */ /* 0x000fe400078e0039 */
[----:B------:R-:W-:Y:S02]  /*14df0*/  IMAD.MOV.U32 R57, RZ, RZ, R48 ;  /* 0x000000ffff397224 */ /* 0x000fe400078e0030 */
[----:B------:R-:W3:Y:S01]  /*14e00*/  LDL.LU R48, [R1+0x224] ;  /* 0x0002240001307983 */ /* 0x000ee20000300800 */
[----:B------:R-:W-:-:S04]  /*14e10*/  IMAD.HI.U32 R9, R3, R25, RZ ;  /* 0x0000001903097227 */ /* 0x000fc800078e00ff */
[----:B------:R-:W-:-:S04]  /*14e20*/  IMAD.MOV R9, RZ, RZ, -R9 ;  /* 0x000000ffff097224 */ /* 0x000fc800078e0a09 */
[----:B------:R-:W-:-:S05]  /*14e30*/  IMAD R25, R2, R9, R25 ;  /* 0x0000000902197224 */ /* 0x000fca00078e0219 */
[----:B------:R-:W-:Y:S02]  /*14e40*/  ISETP.GT.U32.AND P6, PT, R2, R25, PT ;  /* 0x000000190200720c */ /* 0x000fe40003fc4070 */
[----:B------:R-:W-:Y:S01]  /*14e50*/  IABS R27, R72 ;  /* 0x00000048001b7213 */ /* 0x000fe20000000000 */
[----:B------:R-:W-:-:S04]  /*14e60*/  IMAD.HI.U32 R8, R3, R26, RZ ;  /* 0x0000001a03087227 */ /* 0x000fc800078e00ff */
[----:B------:R-:W-:Y:S01]  /*14e70*/  IMAD.HI.U32 R4, R3, R27, RZ ;  /* 0x0000001b03047227 */ /* 0x000fe200078e00ff */
[----:B------:R-:W-:Y:S02]  /*14e80*/  IABS R28, R71 ;  /* 0x00000047001c7213 */ /* 0x000fe40000000000 */
[C---:B------:R-:W-:Y:S01]  /*14e90*/  ISETP.GT.U32.AND P0, PT, R2.reuse, R23, PT ;  /* 0x000000170200720c */ /* 0x040fe20003f04070 */
[----:B------:R-:W-:Y:S02]  /*14ea0*/  IMAD.MOV R8, RZ, RZ, -R8 ;  /* 0x000000ffff087224 */ /* 0x000fe400078e0a08 */
[----:B------:R-:W-:Y:S02]  /*14eb0*/  @!P6 IMAD.IADD R25, R25, 0x1, -R2 ;  /* 0x000000011919e824 */ /* 0x000fe400078e0a02 */
[----:B------:R-:W-:Y:S02]  /*14ec0*/  IMAD.MOV R4, RZ, RZ, -R4 ;  /* 0x000000ffff047224 */ /* 0x000fe400078e0a04 */
[C---:B------:R-:W-:Y:S01]  /*14ed0*/  IMAD R26, R2.reuse, R8, R26 ;  /* 0x00000008021a7224 */ /* 0x040fe200078e021a */
[C---:B------:R-:W-:Y:S01]  /*14ee0*/  ISETP.GT.U32.AND P6, PT, R2.reuse, R25, PT ;  /* 0x000000190200720c */ /* 0x040fe20003fc4070 */
[----:B------:R-:W-:-:S02]  /*14ef0*/  IMAD R27, R2, R4, R27 ;  /* 0x00000004021b7224 */ /* 0x000fc400078e021b */
[----:B------:R-:W-:Y:S01]  /*14f00*/  IMAD.HI.U32 R4, R3, R28, RZ ;  /* 0x0000001c03047227 */ /* 0x000fe200078e00ff */
[----:B------:R-:W-:-:S03]  /*14f10*/  ISETP.GT.U32.AND P3, PT, R2, R26, PT ;  /* 0x0000001a0200720c */ /* 0x000fc60003f64070 */
[----:B------:R-:W-:Y:S02]  /*14f20*/  IMAD.MOV R4, RZ, RZ, -R4 ;  /* 0x000000ffff047224 */ /* 0x000fe400078e0a04 */
[----:B------:R-:W-:Y:S02]  /*14f30*/  @!P0 IMAD.IADD R23, R23, 0x1, -R2 ;  /* 0x0000000117178824 */ /* 0x000fe400078e0a02 */
[C---:B------:R-:W-:Y:S01]  /*14f40*/  IMAD R28, R2.reuse, R4, R28 ;  /* 0x00000004021c7224 */ /* 0x040fe200078e021c */
[----:B------:R-:W-:Y:S01]  /*14f50*/  ISETP.GT.U32.AND P0, PT, R2, R27, PT ;  /* 0x0000001b0200720c */ /* 0x000fe20003f04070 */
[----:B------:R-:W-:-:S03]  /*14f60*/  @!P6 IMAD.IADD R25, R25, 0x1, -R2 ;  /* 0x000000011919e824 */ /* 0x000fc600078e0a02 */
[----:B------:R-:W-:Y:S01]  /*14f70*/  ISETP.GT.U32.AND P6, PT, R2, R28, PT ;  /* 0x0000001c0200720c */ /* 0x000fe20003fc4070 */
[----:B------:R-:W-:Y:S01]  /*14f80*/  @!P3 IMAD.IADD R26, R26, 0x1, -R2 ;  /* 0x000000011a1ab824 */ /* 0x000fe200078e0a02 */
[----:B------:R-:W-:Y:S02]  /*14f90*/  IABS R29, R70 ;  /* 0x00000046001d7213 */ /* 0x000fe40000000000 */
[----:B------:R-:W-:Y:S02]  /*14fa0*/  IABS R30, R76 ;  /* 0x0000004c001e7213 */ /* 0x000fe40000000000 */
[----:B------:R-:W-:Y:S01]  /*14fb0*/  ISETP.GT.U32.AND P3, PT, R2, R26, PT ;  /* 0x0000001a0200720c */ /* 0x000fe20003f64070 */
[----:B------:R-:W-:-:S04]  /*14fc0*/  IMAD.HI.U32 R8, R3, R29, RZ ;  /* 0x0000001d03087227 */ /* 0x000fc800078e00ff */
[----:B------:R-:W-:Y:S02]  /*14fd0*/  @!P0 IMAD.IADD R27, R27, 0x1, -R2 ;  /* 0x000000011b1b8824 */ /* 0x000fe400078e0a02 */
[----:B------:R-:W-:Y:S01]  /*14fe0*/  IMAD.HI.U32 R4, R3, R30, RZ ;  /* 0x0000001e03047227 */ /* 0x000fe200078e00ff */
[----:B------:R-:W-:-:S03]  /*14ff0*/  IABS R32, R74 ;  /* 0x0000004a00207213 */ /* 0x000fc60000000000 */
[----:B------:R-:W-:Y:S01]  /*15000*/  @!P6 IMAD.IADD R28, R28, 0x1, -R2 ;  /* 0x000000011c1ce824 */ /* 0x000fe200078e0a02 */
[C---:B------:R-:W-:Y:S01]  /*15010*/  ISETP.GT.U32.AND P0, PT, R2.reuse, R27, PT ;  /* 0x0000001b0200720c */ /* 0x040fe20003f04070 */
[----:B------:R-:W-:Y:S02]  /*15020*/  IMAD.MOV R8, RZ, RZ, -R8 ;  /* 0x000000ffff087224 */ /* 0x000fe400078e0a08 */
[----:B------:R-:W-:Y:S02]  /*15030*/  IMAD.MOV R4, RZ, RZ, -R4 ;  /* 0x000000ffff047224 */ /* 0x000fe400078e0a04 */
[----:B------:R-:W-:Y:S01]  /*15040*/  @!P5 IMAD.MOV R24, RZ, RZ, -R24 ;  /* 0x000000ffff18d224 */ /* 0x000fe200078e0a18 */
[C---:B------:R-:W-:Y:S01]  /*15050*/  ISETP.GT.U32.AND P5, PT, R2.reuse, R28, PT ;  /* 0x0000001c0200720c */ /* 0x040fe20003fa4070 */
[C---:B------:R-:W-:Y:S02]  /*15060*/  IMAD R29, R2.reuse, R8, R29 ;  /* 0x00000008021d7224 */ /* 0x040fe400078e021d */
[----:B------:R-:W-:-:S02]  /*15070*/  IMAD R30, R2, R4, R30 ;  /* 0x00000004021e7224 */ /* 0x000fc400078e021e */
[----:B------:R-:W-:-:S04]  /*15080*/  IMAD.HI.U32 R4, R3, R32, RZ ;  /* 0x0000002003047227 */ /* 0x000fc800078e00ff */
[----:B------:R-:W-:Y:S01]  /*15090*/  @!P3 IMAD.IADD R26, R26, 0x1, -R2 ;  /* 0x000000011a1ab824 */ /* 0x000fe200078e0a02 */
[----:B------:R-:W-:Y:S01]  /*150a0*/  ISETP.GT.U32.AND P3, PT, R2, R29, PT ;  /* 0x0000001d0200720c */ /* 0x000fe20003f64070 */
[----:B------:R-:W-:Y:S02]  /*150b0*/  IMAD.MOV R4, RZ, RZ, -R4 ;  /* 0x000000ffff047224 */ /* 0x000fe400078e0a04 */
[----:B------:R-:W-:Y:S01]  /*150c0*/  @!P1 IMAD.MOV R23, RZ, RZ, -R23 ;  /* 0x000000ffff179224 */ /* 0x000fe200078e0a17 */
[----:B------:R-:W-:Y:S01]  /*150d0*/  ISETP.GE.AND P1, PT, R72, RZ, PT ;  /* 0x000000ff4800720c */ /* 0x000fe20003f26270 */
[----:B------:R-:W-:Y:S02]  /*150e0*/  IMAD R32, R2, R4, R32 ;  /* 0x0000000402207224 */ /* 0x000fe400078e0220 */
[----:B------:R-:W-:Y:S01]  /*150f0*/  @!P0 IMAD.IADD R27, R27, 0x1, -R2 ;  /* 0x000000011b1b8824 */ /* 0x000fe200078e0a02 */
[----:B------:R-:W-:Y:S01]  /*15100*/  ISETP.GE.AND P0, PT, R71, RZ, PT ;  /* 0x000000ff4700720c */ /* 0x000fe20003f06270 */
[----:B------:R-:W-:-:S02]  /*15110*/  IMAD.MOV.U32 R72, RZ, RZ, R69 ;  /* 0x000000ffff487224 */ /* 0x000fc400078e0045 */
[----:B------:R-:W-:Y:S02]  /*15120*/  IMAD.MOV.U32 R69, RZ, RZ, R68 ;  /* 0x000000ffff457224 */ /* 0x000fe400078e0044 */
[--C-:B------:R-:W-:Y:S01]  /*15130*/  @!P5 IMAD.IADD R28, R28, 0x1, -R2.reuse ;  /* 0x000000011c1cd824 */ /* 0x100fe200078e0a02 */
[----:B------:R-:W-:Y:S01]  /*15140*/  ISETP.GT.U32.AND P5, PT, R2, R32, PT ;  /* 0x000000200200720c */ /* 0x000fe20003fa4070 */
[----:B------:R-:W-:Y:S02]  /*15150*/  IMAD.MOV.U32 R68, RZ, RZ, R63 ;  /* 0x000000ffff447224 */ /* 0x000fe400078e003f */
[----:B------:R-:W-:Y:S02]  /*15160*/  IMAD.MOV.U32 R63, RZ, RZ, R61 ;  /* 0x000000ffff3f7224 */ /* 0x000fe400078e003d */
[----:B------:R-:W-:Y:S01]  /*15170*/  @!P3 IMAD.IADD R29, R29, 0x1, -R2 ;  /* 0x000000011d1db824 */ /* 0x000fe200078e0a02 */
[----:B------:R-:W-:Y:S01]  /*15180*/  ISETP.GE.AND P3, PT, R70, RZ, PT ;  /* 0x000000ff4600720c */ /* 0x000fe20003f66270 */
[----:B------:R-:W-:-:S02]  /*15190*/  IMAD.MOV.U32 R71, RZ, RZ, R68 ;  /* 0x000000ffff477224 */ /* 0x000fc400078e0044 */
[----:B------:R-:W-:Y:S01]  /*151a0*/  IMAD.MOV.U32 R68, RZ, RZ, R67 ;  /* 0x000000ffff447224 */ /* 0x000fe200078e0043 */
[----:B------:R-:W-:Y:S01]  /*151b0*/  STL [R1+0x2c3c], R23 ;  /* 0x002c3c1701007387 */ /* 0x000fe20000100800 */
[----:B------:R-:W-:Y:S02]  /*151c0*/  IMAD.MOV.U32 R70, RZ, RZ, R69 ;  /* 0x000000ffff467224 */ /* 0x000fe400078e0045 */
[----:B------:R-:W-:Y:S02]  /*151d0*/  IMAD.MOV.U32 R67, RZ, RZ, R65 ;  /* 0x000000ffff437224 */ /* 0x000fe400078e0041 */
[----:B------:R-:W-:Y:S02]  /*151e0*/  IMAD.MOV.U32 R69, RZ, RZ, R66 ;  /* 0x000000ffff457224 */ /* 0x000fe400078e0042 */
[----:B------:R-:W-:Y:S02]  /*151f0*/  IMAD.MOV.U32 R65, RZ, RZ, R62 ;  /* 0x000000ffff417224 */ /* 0x000fe400078e003e */
[----:B------:R-:W-:-:S02]  /*15200*/  @!P4 IMAD.MOV R25, RZ, RZ, -R25 ;  /* 0x000000ffff19c224 */ /* 0x000fc400078e0a19 */
[----:B------:R-:W-:Y:S02]  /*15210*/  IMAD.MOV.U32 R66, RZ, RZ, R64 ;  /* 0x000000ffff427224 */ /* 0x000fe400078e0040 */
[----:B------:R-:W-:Y:S02]  /*15220*/  @!P2 IMAD.MOV R26, RZ, RZ, -R26 ;  /* 0x000000ffff1aa224 */ /* 0x000fe400078e0a1a */
[----:B------:R-:W-:Y:S02]  /*15230*/  @!P1 IMAD.MOV R27, RZ, RZ, -R27 ;  /* 0x000000ffff1b9224 */ /* 0x000fe400078e0a1b */
[----:B------:R-:W-:Y:S01]  /*15240*/  @!P0 IMAD.MOV R28, RZ, RZ, -R28 ;  /* 0x000000ffff1c8224 */ /* 0x000fe200078e0a1c */
[----:B------:R-:W-:Y:S01]  /*15250*/  IABS R33, R73 ;  /* 0x0000004900217213 */ /* 0x000fe20000000000 */
[----:B------:R-:W-:Y:S01]  /*15260*/  @!P5 IMAD.IADD R32, R32, 0x1, -R2 ;  /* 0x000000012020d824 */ /* 0x000fe200078e0a02 */
[----:B------:R-:W-:Y:S01]  /*15270*/  ISETP.GE.AND P5, PT, R73, RZ, PT ;  /* 0x000000ff4900720c */ /* 0x000fe20003fa6270 */
[----:B------:R-:W-:-:S02]  /*15280*/  IMAD.MOV.U32 R73, RZ, RZ, R68 ;  /* 0x000000ffff497224 */ /* 0x000fc400078e0044 */
[----:B--2---:R-:W-:Y:S02]  /*15290*/  IMAD.MOV.U32 R64, RZ, RZ, R49 ;  /* 0x000000ffff407224 */ /* 0x004fe400078e0031 */
[----:B----4-:R-:W-:Y:S02]  /*152a0*/  IMAD.MOV.U32 R61, RZ, RZ, R60 ;  /* 0x000000ffff3d7224 */ /* 0x010fe400078e003c */
[----:B------:R-:W-:Y:S02]  /*152b0*/  IMAD.MOV.U32 R60, RZ, RZ, R59 ;  /* 0x000000ffff3c7224 */ /* 0x000fe400078e003b */
[----:B------:R-:W-:Y:S02]  /*152c0*/  IMAD.MOV.U32 R59, RZ, RZ, R58 ;  /* 0x000000ffff3b7224 */ /* 0x000fe400078e003a */
[----:B------:R-:W2:Y:S01]  /*152d0*/  LDL.LU R58, [R1+0x314] ;  /* 0x00031400013a7983 */ /* 0x000ea20000300800 */
[----:B---3--:R-:W-:-:S03]  /*152e0*/  IMAD.MOV.U32 R62, RZ, RZ, R48 ;  /* 0x000000ffff3e7224 */ /* 0x008fc600078e0030 */
[----:B------:R-:W3:Y:S04]  /*152f0*/  LDL.LU R48, [R1+0x1a0] ;  /* 0x0001a00001307983 */ /* 0x000ee80000300800 */
[----:B------:R-:W4:Y:S04]  /*15300*/  LDL.LU R49, [R1+0x218] ;  /* 0x0002180001317983 */ /* 0x000f280000300800 */
[----:B------:R-:W-:Y:S04]  /*15310*/  STL [R1+0x2c40], R24 ;  /* 0x002c401801007387 */ /* 0x000fe80000100800 */
[----:B------:R-:W-:Y:S04]  /*15320*/  STL [R1+0x2c44], R25 ;  /* 0x002c441901007387 */ /* 0x000fe80000100800 */
[----:B------:R-:W-:Y:S04]  /*15330*/  STL [R1+0x2c48], R26 ;  /* 0x002c481a01007387 */ /* 0x000fe80000100800 */
[----:B------:R-:W-:Y:S04]  /*15340*/  STL [R1+0x2c4c], R27 ;  /* 0x002c4c1b01007387 */ /* 0x000fe80000100800 */
[----:B------:R-:W-:Y:S04]  /*15350*/  STL [R1+0x2c50], R28 ;  /* 0x002c501c01007387 */ /* 0x000fe80000100800 */
[----:B------:R-:W2:Y:S01]  /*15360*/  LDL.LU R68, [R1+0x20c] ;  /* 0x00020c0001447983 */ /* 0x000ea20000300800 */
[----:B------:R-:W-:-:S02]  /*15370*/  ISETP.GT.U32.AND P6, PT, R2, R30, PT ;  /* 0x0000001e0200720c */ /* 0x000fc40003fc4070 */
[----:B------:R-:W-:-:S05]  /*15380*/  IABS R31, R75 ;  /* 0x0000004b001f7213 */ /* 0x000fca0000000000 */
[----:B------:R-:W-:-:S04]  /*15390*/  IMAD.HI.U32 R8, R3, R31, RZ ;  /* 0x0000001f03087227 */ /* 0x000fc800078e00ff */
[----:B------:R-:W-:Y:S02]  /*153a0*/  IMAD.MOV R8, RZ, RZ, -R8 ;  /* 0x000000ffff087224 */ /* 0x000fe400078e0a08 */
[----:B------:R-:W-:Y:S02]  /*153b0*/  @!P6 IMAD.IADD R30, R30, 0x1, -R2 ;  /* 0x000000011e1ee824 */ /* 0x000fe400078e0a02 */
[C---:B------:R-:W-:Y:S02]  /*153c0*/  IMAD R31, R2.reuse, R8, R31 ;  /* 0x00000008021f7224 */ /* 0x040fe400078e021f */
[----:B------:R-:W-:Y:S01]  /*153d0*/  IMAD.HI.U32 R8, R3, R33, RZ ;  /* 0x0000002103087227 */ /* 0x000fe200078e00ff */
[----:B------:R-:W-:-:S03]  /*153e0*/  ISETP.GT.U32.AND P6, PT, R2, R30, PT ;  /* 0x0000001e0200720c */ /* 0x000fc60003fc4070 */
[----:B------:R-:W-:Y:S01]  /*153f0*/  IMAD.MOV R8, RZ, RZ, -R8 ;  /* 0x000000ffff087224 */ /* 0x000fe200078e0a08 */
[----:B------:R-:W-:-:S03]  /*15400*/  ISETP.GT.U32.AND P2, PT, R2, R31, PT ;  /* 0x0000001f0200720c */ /* 0x000fc60003f44070 */
[C---:B------:R-:W-:Y:S01]  /*15410*/  IMAD R33, R2.reuse, R8, R33 ;  /* 0x0000000802217224 */ /* 0x040fe200078e0221 */
[----:B------:R-:W-:-:S05]  /*15420*/  ISETP.GT.U32.AND P4, PT, R2, R29, PT ;  /* 0x0000001d0200720c */ /* 0x000fca0003f84070 */
[----:B------:R-:W-:Y:S01]  /*15430*/  @!P6 IMAD.IADD R30, R30, 0x1, -R2 ;  /* 0x000000011e1ee824 */ /* 0x000fe200078e0a02 */
[----:B------:R-:W-:-:S03]  /*15440*/  ISETP.GT.U32.AND P6, PT, R2, R33, PT ;  /* 0x000000210200720c */ /* 0x000fc60003fc4070 */
[----:B------:R-:W-:Y:S01]  /*15450*/  @!P2 IMAD.IADD R31, R31, 0x1, -R2 ;  /* 0x000000011f1fa824 */ /* 0x000fe200078e0a02 */
[----:B------:R-:W-:-:S04]  /*15460*/  ISETP.GE.AND P1, PT, R76, RZ, PT ;  /* 0x000000ff4c00720c */ /* 0x000fc80003f26270 */
[----:B------:R-:W-:Y:S01]  /*15470*/  ISETP.GT.U32.AND P0, PT, R2, R31, PT ;  /* 0x0000001f0200720c */ /* 0x000fe20003f04070 */
[----:B------:R-:W-:Y:S01]  /*15480*/  @!P4 IMAD.IADD R29, R29, 0x1, -R2 ;  /* 0x000000011d1dc824 */ /* 0x000fe200078e0a02 */
[----:B------:R-:W-:-:S03]  /*15490*/  ISETP.GE.AND P4, PT, R75, RZ, PT ;  /* 0x000000ff4b00720c */ /* 0x000fc60003f86270 */
[----:B------:R-:W-:Y:S01]  /*154a0*/  @!P6 IMAD.IADD R33, R33, 0x1, -R2 ;  /* 0x000000012121e824 */ /* 0x000fe200078e0a02 */
[----:B------:R-:W-:Y:S02]  /*154b0*/  ISETP.GT.U32.AND P6, PT, R2, R32, PT ;  /* 0x000000200200720c */ /* 0x000fe40003fc4070 */
[----:B------:R-:W-:Y:S01]  /*154c0*/  IABS R4, R72 ;  /* 0x0000004800047213 */ /* 0x000fe20000000000 */
[----:B------:R-:W-:-:S04]  /*154d0*/  @!P3 IMAD.MOV R29, RZ, RZ, -R29 ;  /* 0x000000ffff1db224 */ /* 0x000fc800078e0a1d */
[----:B------:R-:W-:-:S04]  /*154e0*/  IMAD.HI.U32 R8, R3, R4, RZ ;  /* 0x0000000403087227 */ /* 0x000fc800078e00ff */
[----:B------:R-:W-:Y:S02]  /*154f0*/  @!P0 IMAD.IADD R31, R31, 0x1, -R2 ;  /* 0x000000011f1f8824 */ /* 0x000fe400078e0a02 */
[----:B------:R-:W-:Y:S01]  /*15500*/  IMAD.MOV R34, RZ, RZ, -R8 ;  /* 0x000000ffff227224 */ /* 0x000fe200078e0a08 */
[----:B------:R-:W-:Y:S01]  /*15510*/  IABS R8, R70 ;  /* 0x0000004600087213 */ /* 0x000fe20000000000 */
[----:B------:R-:W-:Y:S01]  /*15520*/  @!P6 IMAD.IADD R32, R32, 0x1, -R2 ;  /* 0x000000012020e824 */ /* 0x000fe200078e0a02 */
[----:B------:R-:W-:Y:S01]  /*15530*/  ISETP.GE.AND P6, PT, R70, RZ, PT ;  /* 0x000000ff4600720c */ /* 0x000fe20003fc6270 */
[----:B------:R-:W-:Y:S02]  /*15540*/  @!P1 IMAD.MOV R30, RZ, RZ, -R30 ;  /* 0x000000ffff1e9224 */ /* 0x000fe400078e0a1e */
[----:B------:R-:W-:Y:S02]  /*15550*/  IMAD.MOV.U32 R76, RZ, RZ, R69 ;  /* 0x000000ffff4c7224 */ /* 0x000fe400078e0045 */
[----:B------:R-:W-:-:S02]  /*15560*/  @!P4 IMAD.MOV R31, RZ, RZ, -R31 ;  /* 0x000000ffff1fc224 */ /* 0x000fc400078e0a1f */
[----:B---3--:R-:W-:Y:S02]  /*15570*/  IMAD.MOV.U32 R69, RZ, RZ, R48 ;  /* 0x000000ffff457224 */ /* 0x008fe400078e0030 */
[----:B------:R-:W3:Y:S04]  /*15580*/  LDL.LU R48, [R1+0x608] ;  /* 0x0006080001307983 */ /* 0x000ee80000300800 */
[----:B------:R-:W-:Y:S04]  /*15590*/  STL [R1+0x2c54], R29 ;  /* 0x002c541d01007387 */ /* 0x000fe80000100800 */
[----:B------:R-:W-:Y:S04]  /*155a0*/  STL [R1+0x2c58], R30 ;  /* 0x002c581e01007387 */ /* 0x000fe80000100800 */
[----:B------:R-:W-:Y:S01]  /*155b0*/  STL [R1+0x2c5c], R31 ;  /* 0x002c5c1f01007387 */ /* 0x000fe20000100800 */
[----:B--2---:R-:W-:-:S02]  /*155c0*/  IMAD.MOV.U32 R70, RZ, RZ, R68 ;  /* 0x000000ffff467224 */ /* 0x004fc400078e0044 */
[----:B------:R-:W-:Y:S02]  /*155d0*/  IMAD.MOV.U32 R68, RZ, RZ, R66 ;  /* 0x000000ffff447224 */ /* 0x000fe400078e0042 */
[----:B------:R-:W-:Y:S02]  /*155e0*/  IMAD.MOV.U32 R66, RZ, RZ, R64 ;  /* 0x000000ffff427224 */ /* 0x000fe400078e0040 */
[----:B------:R-:W-:Y:S02]  /*155f0*/  IMAD.MOV.U32 R64, RZ, RZ, R61 ;  /* 0x000000ffff407224 */ /* 0x000fe400078e003d */
[----:B------:R-:W-:Y:S02]  /*15600*/  IMAD.MOV.U32 R61, RZ, RZ, R53 ;  /* 0x000000ffff3d7224 */ /* 0x000fe400078e0035 */
[----:B----4-:R-:W-:Y:S02]  /*15610*/  IMAD.MOV.U32 R53, RZ, RZ, R49 ;  /* 0x000000ffff357224 */ /* 0x010fe400078e0031 */
[----:B------:R-:W2:Y:S01]  /*15620*/  LDL.LU R49, [R1+0x228] ;  /* 0x0002280001317983 */ /* 0x000ea20000300800 */
[----:B------:R-:W-:-:S02]  /*15630*/  IMAD R34, R2, R34, R4 ;  /* 0x0000002202227224 */ /* 0x000fc400078e0204 */
[----:B------:R-:W-:Y:S02]  /*15640*/  IMAD.MOV.U32 R75, RZ, RZ, R69 ;  /* 0x000000ffff4b7224 */ /* 0x000fe400078e0045 */
[----:B------:R-:W-:Y:S01]  /*15650*/  IMAD.MOV.U32 R69, RZ, RZ, R67 ;  /* 0x000000ffff457224 */ /* 0x000fe200078e0043 */
[----:B------:R-:W-:Y:S01]  /*15660*/  ISETP.GT.U32.AND P0, PT, R2, R34, PT ;  /* 0x000000220200720c */ /* 0x000fe20003f04070 */
[----:B------:R-:W-:Y:S02]  /*15670*/  IMAD.MOV.U32 R67, RZ, RZ, R65 ;  /* 0x000000ffff437224 */ /* 0x000fe400078e0041 */
[----:B------:R-:W-:Y:S02]  /*15680*/  IMAD.MOV.U32 R65, RZ, RZ, R60 ;  /* 0x000000ffff417224 */ /* 0x000fe400078e003c */
[----:B------:R-:W-:Y:S01]  /*15690*/  IMAD.MOV.U32 R60, RZ, RZ, R59 ;  /* 0x000000ffff3c7224 */ /* 0x000fe200078e003b */
[----:B------:R-:W-:Y:S01]  /*156a0*/  ISETP.GE.AND P1, PT, R72, RZ, PT ;  /* 0x000000ff4800720c */ /* 0x000fe20003f26270 */
[----:B------:R-:W-:-:S02]  /*156b0*/  IMAD.MOV.U32 R59, RZ, RZ, R51 ;  /* 0x000000ffff3b7224 */ /* 0x000fc400078e0033 */
[----:B------:R-:W-:Y:S02]  /*156c0*/  IMAD.MOV.U32 R51, RZ, RZ, R50 ;  /* 0x000000ffff337224 */ /* 0x000fe400078e0032 */
[----:B------:R-:W-:Y:S02]  /*156d0*/  IMAD.MOV.U32 R50, RZ, RZ, R46 ;  /* 0x000000ffff327224 */ /* 0x000fe400078e002e */
[----:B------:R-:W-:Y:S01]  /*156e0*/  IMAD.MOV.U32 R72, RZ, RZ, R67 ;  /* 0x000000ffff487224 */ /* 0x000fe200078e0043 */
[----:B------:R-:W4:Y:S01]  /*156f0*/  LDL.LU R46, [R1+0x3d0] ;  /* 0x0003d000012e7983 */ /* 0x000f220000300800 */
[----:B------:R-:W-:Y:S02]  /*15700*/  IMAD.MOV.U32 R67, RZ, RZ, R66 ;  /* 0x000000ffff437224 */ /* 0x000fe400078e0042 */
[----:B------:R-:W-:Y:S02]  /*15710*/  IMAD.MOV.U32 R66, RZ, RZ, R61 ;  /* 0x000000ffff427224 */ /* 0x000fe400078e003d */
[----:B------:R-:W-:-:S02]  /*15720*/  IMAD.MOV.U32 R61, RZ, RZ, R59 ;  /* 0x000000ffff3d7224 */ /* 0x000fc400078e003b */
[----:B------:R-:W-:Y:S01]  /*15730*/  IMAD.MOV.U32 R59, RZ, RZ, R50 ;  /* 0x000000ffff3b7224 */ /* 0x000fe200078e0032 */
[----:B------:R-:W-:Y:S01]  /*15740*/  IABS R37, R70 ;  /* 0x0000004600257213 */ /* 0x000fe20000000000 */
[----:B------:R-:W-:Y:S01]  /*15750*/  @!P0 IMAD.IADD R34, R34, 0x1, -R2 ;  /* 0x0000000122228824 */ /* 0x000fe200078e0a02 */
[----:B------:R-:W-:Y:S01]  /*15760*/  ISETP.GE.AND P0, PT, R70, RZ, PT ;  /* 0x000000ff4600720c */ /* 0x000fe20003f06270 */
[----:B------:R-:W-:Y:S01]  /*15770*/  IMAD.MOV.U32 R70, RZ, RZ, R68 ;  /* 0x000000ffff467224 */ /* 0x000fe200078e0044 */
[----:B------:R-:W-:Y:S02]  /*15780*/  IABS R35, R71 ;  /* 0x0000004700237213 */ /* 0x000fe40000000000 */
[----:B------:R-:W-:Y:S01]  /*15790*/  ISETP.GE.AND P4, PT, R71, RZ, PT ;  /* 0x000000ff4700720c */ /* 0x000fe20003f86270 */
[----:B------:R-:W-:Y:S02]  /*157a0*/  IMAD.MOV.U32 R71, RZ, RZ, R69 ;  /* 0x000000ffff477224 */ /* 0x000fe400078e0045 */
[----:B--2---:R-:W-:-:S02]  /*157b0*/  IMAD.MOV.U32 R50, RZ, RZ, R49 ;  /* 0x000000ffff327224 */ /* 0x004fc400078e0031 */
[----:B------:R-:W-:Y:S02]  /*157c0*/  IMAD.MOV.U32 R49, RZ, RZ, R127 ;  /* 0x000000ffff317224 */ /* 0x000fe400078e007f */
[----:B------:R-:W-:Y:S02]  /*157d0*/  IMAD.MOV.U32 R127, RZ, RZ, R128 ;  /* 0x000000ffff7f7224 */ /* 0x000fe400078e0080 */
[----:B------:R-:W-:Y:S02]  /*157e0*/  IMAD.MOV.U32 R128, RZ, RZ, R129 ;  /* 0x000000ffff807224 */ /* 0x000fe400078e0081 */
[----:B------:R-:W2:Y:S04]  /*157f0*/  LDL.LU R129, [R1+0x210] ;  /* 0x0002100001817983 */ /* 0x000ea80000300800 */
[----:B------:R-:W3:Y:S04]  /*15800*/  LDL.LU R68, [R1+0x1c4] ;  /* 0x0001c40001447983 */ /* 0x000ee80000300800 */
[----:B------:R-:W4:Y:S01]  /*15810*/  LDL.LU R69, [R1+0x1d0] ;  /* 0x0001d00001457983 */ /* 0x000f220000300800 */
[----:B------:R-:W-:Y:S01]  /*15820*/  ISETP.GT.U32.AND P3, PT, R2, R33, PT ;  /* 0x000000210200720c */ /* 0x000fe20003f64070 */
[----:B------:R-:W-:Y:S01]  /*15830*/  IMAD.HI.U32 R9, R3, R8, RZ ;  /* 0x0000000803097227 */ /* 0x000fe200078e00ff */
[----:B------:R-:W-:-:S03]  /*15840*/  ISETP.GE.AND P2, PT, R74, RZ, PT ;  /* 0x000000ff4a00720c */ /* 0x000fc60003f46270 */
[----:B------:R-:W-:-:S04]  /*15850*/  IMAD.MOV R9, RZ, RZ, -R9 ;  /* 0x000000ffff097224 */ /* 0x000fc800078e0a09 */
[----:B------:R-:W-:-:S04]  /*15860*/  IMAD R36, R2, R9, R8 ;  /* 0x0000000902247224 */ /* 0x000fc800078e0208 */
[----:B------:R-:W-:-:S04]  /*15870*/  @!P3 IMAD.IADD R33, R33, 0x1, -R2 ;  /* 0x000000012121b824 */ /* 0x000fc800078e0a02 */
[----:B------:R-:W-:Y:S01]  /*15880*/  @!P5 IMAD.MOV R33, RZ, RZ, -R33 ;  /* 0x000000ffff21d224 */ /* 0x000fe200078e0a21 */
[----:B------:R-:W-:Y:S01]  /*15890*/  ISETP.GT.U32.AND P5, PT, R2, R36, PT ;  /* 0x000000240200720c */ /* 0x000fe20003fa4070 */
[----:B------:R-:W-:-:S05]  /*158a0*/  @!P2 IMAD.MOV R32, RZ, RZ, -R32 ;  /* 0x000000ffff20a224 */ /* 0x000fca00078e0a20 */
[----:B------:R-:W-:Y:S04]  /*158b0*/  STL [R1+0x2c60], R32 ;  /* 0x002c602001007387 */ /* 0x000fe80000100800 */
[----:B------:R-:W-:Y:S01]  /*158c0*/  STL [R1+0x2c64], R33 ;  /* 0x002c642101007387 */ /* 0x000fe20000100800 */
[----:B------:R-:W-:Y:S02]  /*158d0*/  IABS R38, R72 ;  /* 0x0000004800267213 */ /* 0x000fe40000000000 */
[----:B------:R-:W-:Y:S01]  /*158e0*/  @!P5 IMAD.IADD R36, R36, 0x1, -R2 ;  /* 0x000000012424d824 */ /* 0x000fe200078e0a02 */
[----:B------:R-:W-:Y:S01]  /*158f0*/  ISETP.GE.AND P5, PT, R72, RZ, PT ;  /* 0x000000ff4800720c */ /* 0x000fe20003fa6270 */
[----:B------:R-:W-:-:S04]  /*15900*/  IMAD.HI.U32 R4, R3, R35, RZ ;  /* 0x0000002303047227 */ /* 0x000fc800078e00ff */
[----:B------:R-:W-:-:S04]  /*15910*/  IMAD.MOV R4, RZ, RZ, -R4 ;  /* 0x000000ffff047224 */ /* 0x000fc800078e0a04 */
[----:B------:R-:W-:-:S05]  /*15920*/  IMAD R35, R2, R4, R35 ;  /* 0x0000000402237224 */ /* 0x000fca00078e0223 */
[----:B------:R-:W-:Y:S01]  /*15930*/  ISETP.GT.U32.AND P3, PT, R2, R35, PT ;  /* 0x000000230200720c */ /* 0x000fe20003f64070 */
[----:B----4-:R-:W-:Y:S02]  /*15940*/  IMAD.MOV.U32 R74, RZ, RZ, R69 ;  /* 0x000000ffff4a7224 */ /* 0x010fe400078e0045 */
[----:B------:R-:W4:Y:S01]  /*15950*/  LDL.LU R69, [R1+0x1d8] ;  /* 0x0001d80001457983 */ /* 0x000f220000300800 */
[----:B---3--:R-:W-:-:S03]  /*15960*/  IMAD.MOV.U32 R72, RZ, RZ, R68 ;  /* 0x000000ffff487224 */ /* 0x008fc600078e0044 */
[----:B------:R-:W3:Y:S06]  /*15970*/  LDL.LU R68, [R1+0x1f8] ;  /* 0x0001f80001447983 */ /* 0x000eec0000300800 */
[----:B------:R-:W-:Y:S02]  /*15980*/  @!P3 IMAD.IADD R35, R35, 0x1, -R2 ;  /* 0x000000012323b824 */ /* 0x000fe400078e0a02 */
[----:B------:R-:W-:-:S03]  /*15990*/  IMAD.HI.U32 R4, R3, R38, RZ ;  /* 0x0000002603047227 */ /* 0x000fc600078e00ff */
[----:B------:R-:W-:Y:S01]  /*159a0*/  ISETP.GT.U32.AND P2, PT, R2, R35, PT ;  /* 0x000000230200720c */ /* 0x000fe20003f44070 */
[----:B------:R-:W-:-:S04]  /*159b0*/  IMAD.MOV R4, RZ, RZ, -R4 ;  /* 0x000000ffff047224 */ /* 0x000fc800078e0a04 */
[----:B------:R-:W-:-:S08]  /*159c0*/  IMAD R38, R2, R4, R38 ;  /* 0x0000000402267224 */ /* 0x000fd000078e0226 */
[----:B------:R-:W-:Y:S01]  /*159d0*/  @!P2 IMAD.IADD R35, R35, 0x1, -R2 ;  /* 0x000000012323a824 */ /* 0x000fe200078e0a02 */
[C---:B------:R-:W-:Y:S02]  /*159e0*/  ISETP.GT.U32.AND P2, PT, R2.reuse, R38, PT ;  /* 0x000000260200720c */ /* 0x040fe40003f44070 */
[----:B------:R-:W-:-:S11]  /*159f0*/  ISETP.GT.U32.AND P3, PT, R2, R34, PT ;  /* 0x000000220200720c */ /* 0x000fd60003f64070 */
[----:B------:R-:W-:-:S05]  /*15a00*/  @!P2 IMAD.IADD R38, R38, 0x1, -R2 ;  /* 0x000000012626a824 */ /* 0x000fca00078e0a02 */
[----:B------:R-:W-:Y:S01]  /*15a10*/  ISETP.GT.U32.AND P2, PT, R2, R38, PT ;  /* 0x000000260200720c */ /* 0x000fe20003f44070 */
[----:B------:R-:W-:Y:S01]  /*15a20*/  @!P3 IMAD.IADD R34, R34, 0x1, -R2 ;  /* 0x000000012222b824 */ /* 0x000fe200078e0a02 */
[----:B------:R-:W-:Y:S01]  /*15a30*/  IABS R39, R73 ;  /* 0x0000004900277213 */ /* 0x000fe20000000000 */
[----:B------:R-:W-:Y:S02]  /*15a40*/  @!P4 IMAD.MOV R35, RZ, RZ, -R35 ;  /* 0x000000ffff23c224 */ /* 0x000fe400078e0a23 */
[----:B------:R-:W-:-:S08]  /*15a50*/  @!P1 IMAD.MOV R34, RZ, RZ, -R34 ;  /* 0x000000ffff229224 */ /* 0x000fd000078e0a22 */
[----:B------:R-:W-:Y:S01]  /*15a60*/  @!P2 IMAD.IADD R38, R38, 0x1, -R2 ;  /* 0x000000012626a824 */ /* 0x000fe200078e0a02 */
[----:B------:R-:W-:Y:S01]  /*15a70*/  ISETP.GE.AND P2, PT, R73, RZ, PT ;  /* 0x000000ff4900720c */ /* 0x000fe20003f46270 */
[----:B------:R-:W-:Y:S04]  /*15a80*/  STL [R1+0x2c68], R34 ;  /* 0x002c682201007387 */ /* 0x000fe80000100800 */
[----:B------:R-:W-:Y:S01]  /*15a90*/  STL [R1+0x2c6c], R35 ;  /* 0x002c6c2301007387 */ /* 0x000fe20000100800 */
[----:B------:R-:W-:-:S04]  /*15aa0*/  IMAD.HI.U32 R8, R3, R37, RZ ;  /* 0x0000002503087227 */ /* 0x000fc800078e00ff */
[----:B------:R-:W-:-:S04]  /*15ab0*/  IMAD.MOV R8, RZ, RZ, -R8 ;  /* 0x000000ffff087224 */ /* 0x000fc800078e0a08 */
[----:B------:R-:W-:Y:S02]  /*15ac0*/  IMAD R37, R2, R8, R37 ;  /* 0x0000000802257224 */ /* 0x000fe400078e0225 */
[----:B----4-:R-:W-:Y:S02]  /*15ad0*/  IMAD.MOV.U32 R73, RZ, RZ, R69 ;  /* 0x000000ffff497224 */ /* 0x010fe400078e0045 */
[----:B------:R-:W-:Y:S02]  /*15ae0*/  IMAD.MOV.U32 R69, RZ, RZ, R67 ;  /* 0x000000ffff457224 */ /* 0x000fe400078e0043 */
[----:B------:R-:W-:Y:S02]  /*15af0*/  IMAD.MOV.U32 R67, RZ, RZ, R61 ;  /* 0x000000ffff437224 */ /* 0x000fe400078e003d */
[----:B------:R-:W-:Y:S02]  /*15b00*/  IMAD.MOV.U32 R61, RZ, RZ, R50 ;  /* 0x000000ffff3d7224 */ /* 0x000fe400078e0032 */
[----:B------:R-:W-:-:S02]  /*15b10*/  IMAD.MOV.U32 R50, RZ, RZ, R127 ;  /* 0x000000ffff327224 */ /* 0x000fc400078e007f */
[----:B--2---:R-:W-:Y:S02]  /*15b20*/  IMAD.MOV.U32 R127, RZ, RZ, R129 ;  /* 0x000000ffff7f7224 */ /* 0x004fe400078e0081 */
[----:B------:R-:W-:Y:S01]  /*15b30*/  IMAD.MOV.U32 R80, RZ, RZ, R69 ;  /* 0x000000ffff507224 */ /* 0x000fe200078e0045 */
[----:B------:R-:W2:Y:S01]  /*15b40*/  LDL.LU R129, [R1+0x2b4] ;  /* 0x0002b40001817983 */ /* 0x000ea20000300800 */
[----:B---3--:R-:W-:-:S03]  /*15b50*/  IMAD.MOV.U32 R69, RZ, RZ, R68 ;  /* 0x000000ffff457224 */ /* 0x008fc600078e0044 */
[----:B------:R-:W3:Y:S01]  /*15b60*/  LDL.LU R68, [R1+0x1f4] ;  /* 0x0001f40001447983 */ /* 0x000ee20000300800 */
[----:B------:R-:W-:Y:S02]  /*15b70*/  ISETP.GT.U32.AND P3, PT, R2, R37, PT ;  /* 0x000000250200720c */ /* 0x000fe40003f64070 */
[----:B------:R-:W-:-:S05]  /*15b80*/  IABS R40, R76 ;  /* 0x0000004c00287213 */ /* 0x000fca0000000000 */
[----:B------:R-:W-:Y:S01]  /*15b90*/  IMAD.HI.U32 R4, R3, R40, RZ ;  /* 0x0000002803047227 */ /* 0x000fe200078e00ff */
[----:B------:R-:W-:-:S03]  /*15ba0*/  IABS R41, R75 ;  /* 0x0000004b00297213 */ /* 0x000fc60000000000 */
[----:B------:R-:W-:Y:S02]  /*15bb0*/  IMAD.MOV R4, RZ, RZ, -R4 ;  /* 0x000000ffff047224 */ /* 0x000fe400078e0a04 */
[----:B------:R-:W-:Y:S01]  /*15bc0*/  @!P3 IMAD.IADD R37, R37, 0x1, -R2 ;  /* 0x000000012525b824 */ /* 0x000fe200078e0a02 */
[C---:B------:R-:W-:Y:S01]  /*15bd0*/  ISETP.GT.U32.AND P3, PT, R2.reuse, R36, PT ;  /* 0x000000240200720c */ /* 0x040fe20003f64070 */
[C---:B------:R-:W-:Y:S02]  /*15be0*/  IMAD R40, R2.reuse, R4, R40 ;  /* 0x0000000402287224 */ /* 0x040fe400078e0228 */
[----:B------:R-:W-:Y:S01]  /*15bf0*/  IMAD.HI.U32 R4, R3, R41, RZ ;  /* 0x0000002903047227 */ /* 0x000fe200078e00ff */
[----:B------:R-:W-:-:S03]  /*15c00*/  ISETP.GT.U32.AND P1, PT, R2, R37, PT ;  /* 0x000000250200720c */ /* 0x000fc60003f24070 */
[----:B------:R-:W-:Y:S02]  /*15c10*/  IMAD.MOV R4, RZ, RZ, -R4 ;  /* 0x000000ffff047224 */ /* 0x000fe400078e0a04 */
[----:B------:R-:W-:-:S04]  /*15c20*/  IMAD.HI.U32 R8, R3, R39, RZ ;  /* 0x0000002703087227 */ /* 0x000fc800078e00ff */
[----:B------:R-:W-:Y:S02]  /*15c30*/  IMAD R41, R2, R4, R41 ;  /* 0x0000000402297224 */ /* 0x000fe400078e0229 */
[----:B------:R-:W-:Y:S01]  /*15c40*/  @!P3 IMAD.IADD R36, R36, 0x1, -R2 ;  /* 0x000000012424b824 */ /* 0x000fe200078e0a02 */
[C---:B------:R-:W-:Y:S01]  /*15c50*/  ISETP.GT.U32.AND P3, PT, R2.reuse, R40, PT ;  /* 0x000000280200720c */ /* 0x040fe20003f64070 */
[----:B------:R-:W-:Y:S02]  /*15c60*/  IMAD.MOV R8, RZ, RZ, -R8 ;  /* 0x000000ffff087224 */ /* 0x000fe400078e0a08 */
[----:B------:R-:W-:Y:S01]  /*15c70*/  @!P1 IMAD.IADD R37, R37, 0x1, -R2 ;  /* 0x0000000125259824 */ /* 0x000fe200078e0a02 */
[C---:B------:R-:W-:Y:S01]  /*15c80*/  ISETP.GT.U32.AND P1, PT, R2.reuse, R41, PT ;  /* 0x000000290200720c */ /* 0x040fe20003f24070 */
[----:B------:R-:W-:Y:S01]  /*15c90*/  IMAD R39, R2, R8, R39 ;  /* 0x0000000802277224 */ /* 0x000fe200078e0227 */
[----:B------:R-:W-:-:S04]  /*15ca0*/  IABS R43, R71 ;  /* 0x00000047002b7213 */ /* 0x000fc80000000000 */
[----:B------:R-:W-:-:S03]  /*15cb0*/  ISETP.GT.U32.AND P4, PT, R2, R39, PT ;  /* 0x000000270200720c */ /* 0x000fc60003f84070 */
[----:B------:R-:W-:Y:S02]  /*15cc0*/  @!P3 IMAD.IADD R40, R40, 0x1, -R2 ;  /* 0x000000012828b824 */ /* 0x000fe400078e0a02 */
[----:B------:R-:W-:-:S04]  /*15cd0*/  IMAD.HI.U32 R8, R3, R43, RZ ;  /* 0x0000002b03087227 */ /* 0x000fc800078e00ff */
[----:B------:R-:W-:Y:S01]  /*15ce0*/  @!P1 IMAD.IADD R41, R41, 0x1, -R2 ;  /* 0x0000000129299824 */ /* 0x000fe200078e0a02 */
[C---:B------:R-:W-:Y:S01]  /*15cf0*/  ISETP.GT.U32.AND P1, PT, R2.reuse, R40, PT ;  /* 0x000000280200720c */ /* 0x040fe20003f24070 */
[----:B------:R-:W-:Y:S02]  /*15d00*/  IMAD.MOV R8, RZ, RZ, -R8 ;  /* 0x000000ffff087224 */ /* 0x000fe400078e0a08 */
[----:B------:R-:W-:Y:S02]  /*15d10*/  @!P4 IMAD.IADD R39, R39, 0x1, -R2 ;  /* 0x000000012727c824 */ /* 0x000fe400078e0a02 */
[----:B------:R-:W-:-:S03]  /*15d20*/  IMAD R43, R2, R8, R43 ;  /* 0x00000008022b7224 */ /* 0x000fc600078e022b */
[----:B------:R-:W-:Y:S01]  /*15d30*/  ISETP.GT.U32.AND P3, PT, R2, R39, PT ;  /* 0x000000270200720c */ /* 0x000fe20003f64070 */
[----:B------:R-:W-:Y:S01]  /*15d40*/  @!P6 IMAD.MOV R36, RZ, RZ, -R36 ;  /* 0x000000ffff24e224 */ /* 0x000fe200078e0a24 */
[----:B------:R-:W-:-:S03]  /*15d50*/  IABS R42, R70 ;  /* 0x00000046002a7213 */ /* 0x000fc60000000000 */
[----:B------:R-:W-:Y:S01]  /*15d60*/  @!P1 IMAD.IADD R40, R40, 0x1, -R2 ;  /* 0x0000000128289824 */ /* 0x000fe200078e0a02 */
[C---:B------:R-:W-:Y:S02]  /*15d70*/  ISETP.GT.U32.AND P1, PT, R2.reuse, R43, PT ;  /* 0x0000002b0200720c */ /* 0x040fe40003f24070 */
[----:B------:R-:W-:Y:S01]  /*15d80*/  ISETP.GT.U32.AND P6, PT, R2, R41, PT ;  /* 0x000000290200720c */ /* 0x000fe20003fc4070 */
[----:B------:R-:W-:-:S04]  /*15d90*/  IMAD.HI.U32 R4, R3, R42, RZ ;  /* 0x0000002a03047227 */ /* 0x000fc800078e00ff */
[----:B------:R-:W-:Y:S02]  /*15da0*/  IMAD.MOV R4, RZ, RZ, -R4 ;  /* 0x000000ffff047224 */ /* 0x000fe400078e0a04 */
[--C-:B------:R-:W-:Y:S01]  /*15db0*/  @!P3 IMAD.IADD R39, R39, 0x1, -R2.reuse ;  /* 0x000000012727b824 */ /* 0x100fe200078e0a02 */
[----:B------:R-:W-:Y:S01]  /*15dc0*/  ISETP.GE.AND P3, PT, R70, RZ, PT ;  /* 0x000000ff4600720c */ /* 0x000fe20003f66270 */
[----:B------:R-:W-:Y:S02]  /*15dd0*/  IMAD.MOV.U32 R70, RZ, RZ, R69 ;  /* 0x000000ffff467224 */ /* 0x000fe400078e0045 */
[----:B------:R-:W-:Y:S02]  /*15de0*/  @!P1 IMAD.IADD R43, R43, 0x1, -R2 ;  /* 0x000000012b2b9824 */ /* 0x000fe400078e0a02 */
[C---:B------:R-:W-:Y:S02]  /*15df0*/  IMAD R42, R2.reuse, R4, R42 ;  /* 0x00000004022a7224 */ /* 0x040fe400078e022a */
[----:B------:R-:W-:Y:S01]  /*15e00*/  @!P6 IMAD.IADD R41, R41, 0x1, -R2 ;  /* 0x000000012929e824 */ /* 0x000fe200078e0a02 */
[----:B------:R-:W-:Y:S01]  /*15e10*/  ISETP.GE.AND P6, PT, R71, RZ, PT ;  /* 0x000000ff4700720c */ /* 0x000fe20003fc6270 */
[----:B------:R-:W-:Y:S01]  /*15e20*/  @!P2 IMAD.MOV R39, RZ, RZ, -R39 ;  /* 0x000000ffff27a224 */ /* 0x000fe200078e0a27 */
[----:B------:R-:W-:Y:S01]  /*15e30*/  ISETP.GT.U32.AND P2, PT, R2, R43, PT ;  /* 0x0000002b0200720c */ /* 0x000fe20003f44070 */
[----:B------:R-:W-:-:S02]  /*15e40*/  IMAD.MOV.U32 R71, RZ, RZ, R70 ;  /* 0x000000ffff477224 */ /* 0x000fc400078e0046 */
[----:B------:R-:W-:Y:S01]  /*15e50*/  @!P5 IMAD.MOV R38, RZ, RZ, -R38 ;  /* 0x000000ffff26d224 */ /* 0x000fe200078e0a26 */
[----:B------:R-:W-:Y:S01]  /*15e60*/  ISETP.GT.U32.AND P5, PT, R2, R42, PT ;  /* 0x0000002a0200720c */ /* 0x000fe20003fa4070 */
[----:B------:R-:W-:Y:S01]  /*15e70*/  IMAD.MOV.U32 R77, RZ, RZ, R71 ;  /* 0x000000ffff4d7224 */ /* 0x000fe200078e0047 */
[----:B------:R-:W-:Y:S01]  /*15e80*/  ISETP.GE.AND P4, PT, R76, RZ, PT ;  /* 0x000000ff4c00720c */ /* 0x000fe20003f86270 */
[----:B------:R-:W-:Y:S01]  /*15e90*/  STL [R1+0x2c70], R36 ;  /* 0x002c702401007387 */ /* 0x000fe20000100800 */
[----:B------:R-:W-:-:S05]  /*15ea0*/  IABS R4, R72 ;  /* 0x0000004800047213 */ /* 0x000fca0000000000 */
[----:B------:R-:W-:Y:S01]  /*15eb0*/  @!P2 IMAD.IADD R43, R43, 0x1, -R2 ;  /* 0x000000012b2ba824 */ /* 0x000fe200078e0a02 */
[----:B------:R-:W-:-:S03]  /*15ec0*/  ISETP.GE.AND P2, PT, R73, RZ, PT ;  /* 0x000000ff4900720c */ /* 0x000fc60003f46270 */
[----:B------:R-:W-:Y:S01]  /*15ed0*/  @!P5 IMAD.IADD R42, R42, 0x1, -R2 ;  /* 0x000000012a2ad824 */ /* 0x000fe200078e0a02 */
[----:B------:R-:W-:Y:S01]  /*15ee0*/  ISETP.GE.AND P5, PT, R72, RZ, PT ;  /* 0x000000ff4800720c */ /* 0x000fe20003fa6270 */
[----:B------:R-:W-:Y:S02]  /*15ef0*/  IMAD.MOV.U32 R72, RZ, RZ, R128 ;  /* 0x000000ffff487224 */ /* 0x000fe400078e0080 */
[----:B---3--:R-:W-:Y:S02]  /*15f00*/  IMAD.MOV.U32 R69, RZ, RZ, R68 ;  /* 0x000000ffff457224 */ /* 0x008fe400078e0044 */
[----:B------:R-:W-:Y:S02]  /*15f10*/  IMAD.MOV.U32 R68, RZ, RZ, R67 ;  /* 0x000000ffff447224 */ /* 0x000fe400078e0043 */
[----:B------:R-:W-:Y:S02]  /*15f20*/  IMAD.MOV.U32 R67, RZ, RZ, R66 ;  /* 0x000000ffff437224 */ /* 0x000fe400078e0042 */
[----:B------:R-:W-:-:S02]  /*15f30*/  IMAD.MOV.U32 R66, RZ, RZ, R65 ;  /* 0x000000ffff427224 */ /* 0x000fc400078e0041 */
[----:B------:R-:W-:Y:S02]  /*15f40*/  IMAD.MOV.U32 R65, RZ, RZ, R64 ;  /* 0x000000ffff417224 */ /* 0x000fe400078e0040 */
[----:B------:R-:W-:Y:S02]  /*15f50*/  IMAD.MOV.U32 R64, RZ, RZ, R63 ;  /* 0x000000ffff407224 */ /* 0x000fe400078e003f */
        /* <DEDUP_REMOVED lines=17> */
[----:B------:R-:W-:Y:S01]  /*16070*/  IMAD.MOV.U32 R49, RZ, RZ, R46 ;  /* 0x000000ffff317224 */ /* 0x000fe200078e002e */
[----:B------:R-:W-:Y:S01]  /*16080*/  IABS R46, R73 ;  /* 0x00000049002e7213 */ /* 0x000fe20000000000 */
[----:B------:R-:W-:Y:S02]  /*16090*/  IMAD.MOV.U32 R79, RZ, RZ, R69 ;  /* 0x000000ffff4f7224 */ /* 0x000fe400078e0045 */
[----:B------:R-:W-:Y:S02]  /*160a0*/  IMAD.MOV.U32 R76, RZ, RZ, R70 ;  /* 0x000000ffff4c7224 */ /* 0x000fe400078e0046 */
[----:B------:R-:W-:Y:S02]  /*160b0*/  IMAD.MOV.U32 R69, RZ, RZ, R65 ;  /* 0x000000ffff457224 */ /* 0x000fe400078e0041 */
[----:B------:R-:W-:Y:S01]  /*160c0*/  IMAD.MOV.U32 R71, RZ, RZ, R64 ;  /* 0x000000ffff477224 */ /* 0x000fe200078e0040 */
[----:B------:R-:W3:Y:S01]  /*160d0*/  LDL.LU R65, [R1+0x2e8] ;  /* 0x0002e80001417983 */ /* 0x000ee20000300800 */
[----:B------:R-:W-:-:S02]  /*160e0*/  IMAD.MOV.U32 R70, RZ, RZ, R63 ;  /* 0x000000ffff467224 */ /* 0x000fc400078e003f */
[----:B------:R-:W-:Y:S01]  /*160f0*/  IMAD.MOV.U32 R64, RZ, RZ, R51 ;  /* 0x000000ffff407224 */ /* 0x000fe200078e0033 */
[----:B------:R-:W4:Y:S01]  /*16100*/  LDL.LU R63, [R1+0x2ec] ;  /* 0x0002ec00013f7983 */ /* 0x000f220000300800 */
[----:B------:R-:W-:Y:S02]  /*16110*/  IMAD.MOV.U32 R73, RZ, RZ, R67 ;  /* 0x000000ffff497224 */ /* 0x000fe400078e0043 */
[----:B------:R-:W-:Y:S02]  /*16120*/  IMAD.MOV.U32 R51, RZ, RZ, R127 ;  /* 0x000000ffff337224 */ /* 0x000fe400078e007f */
[----:B------:R-:W-:Y:S01]  /*16130*/  IMAD.MOV.U32 R67, RZ, RZ, R60 ;  /* 0x000000ffff437224 */ /* 0x000fe200078e003c */
[----:B------:R-:W3:Y:S01]  /*16140*/  LDL.LU R127, [R1+0x3cc] ;  /* 0x0003cc00017f7983 */ /* 0x000ee20000300800 */
[----:B------:R-:W-:Y:S02]  /*16150*/  IMAD.MOV.U32 R60, RZ, RZ, R57 ;  /* 0x000000ffff3c7224 */ /* 0x000fe400078e0039 */
[----:B------:R-:W-:Y:S01]  /*16160*/  IMAD.MOV.U32 R57, RZ, RZ, R55 ;  /* 0x000000ffff397224 */ /* 0x000fe200078e0037 */
[----:B------:R-:W3:Y:S04]  /*16170*/  LDL.LU R128, [R1+0x3f0] ;  /* 0x0003f00001807983 */ /* 0x000ee80000300800 */
[----:B------:R-:W2:Y:S01]  /*16180*/  LDL.LU R55, [R1+0x2b8] ;  /* 0x0002b80001377983 */ /* 0x000ea20000300800 */
[----:B------:R-:W-:-:S04]  /*16190*/  IMAD.HI.U32 R44, R3, R4, RZ ;  /* 0x00000004032c7227 */ /* 0x000fc800078e00ff */
[----:B------:R-:W-:-:S04]  /*161a0*/  IMAD.MOV R44, RZ, RZ, -R44 ;  /* 0x000000ffff2c7224 */ /* 0x000fc800078e0a2c */
[C---:B------:R-:W-:Y:S02]  /*161b0*/  IMAD R44, R2.reuse, R44, R4 ;  /* 0x0000002c022c7224 */ /* 0x040fe400078e0204 */
[----:B------:R-:W-:Y:S02]  /*161c0*/  @!P4 IMAD.MOV R40, RZ, RZ, -R40 ;  /* 0x000000ffff28c224 */ /* 0x000fe400078e0a28 */
[----:B------:R-:W-:Y:S01]  /*161d0*/  IMAD.HI.U32 R4, R3, R46, RZ ;  /* 0x0000002e03047227 */ /* 0x000fe200078e00ff */
[C---:B------:R-:W-:Y:S02]  /*161e0*/  ISETP.GT.U32.AND P4, PT, R2.reuse, R44, PT ;  /* 0x0000002c0200720c */ /* 0x040fe40003f84070 */
[----:B------:R-:W-:Y:S01]  /*161f0*/  IABS R45, R74 ;  /* 0x0000004a002d7213 */ /* 0x000fe20000000000 */
[----:B------:R-:W-:Y:S01]  /*16200*/  IMAD.MOV R4, RZ, RZ, -R4 ;  /* 0x000000ffff047224 */ /* 0x000fe200078e0a04 */
[----:B------:R-:W-:Y:S01]  /*16210*/  ISETP.GT.U32.AND P1, PT, R2, R42, PT ;  /* 0x0000002a0200720c */ /* 0x000fe20003f24070 */
[----:B------:R-:W-:-:S02]  /*16220*/  @!P0 IMAD.MOV R37, RZ, RZ, -R37 ;  /* 0x000000ffff258224 */ /* 0x000fc400078e0a25 */
[----:B------:R-:W-:Y:S01]  /*16230*/  IMAD R46, R2, R4, R46 ;  /* 0x00000004022e7224 */ /* 0x000fe200078e022e */
[----:B------:R-:W-:Y:S01]  /*16240*/  ISETP.GE.AND P0, PT, R75, RZ, PT ;  /* 0x000000ff4b00720c */ /* 0x000fe20003f06270 */
[----:B------:R-:W-:-:S04]  /*16250*/  IMAD.HI.U32 R8, R3, R45, RZ ;  /* 0x0000002d03087227 */ /* 0x000fc800078e00ff */
[----:B------:R-:W-:Y:S01]  /*16260*/  @!P4 IMAD.IADD R44, R44, 0x1, -R2 ;  /* 0x000000012c2cc824 */ /* 0x000fe200078e0a02 */
[----:B------:R-:W-:Y:S01]  /*16270*/  ISETP.GT.U32.AND P4, PT, R2, R46, PT ;  /* 0x0000002e0200720c */ /* 0x000fe20003f84070 */
[----:B------:R-:W-:-:S04]  /*16280*/  IMAD.MOV R8, RZ, RZ, -R8 ;  /* 0x000000ffff087224 */ /* 0x000fc800078e0a08 */
[----:B------:R-:W-:Y:S02]  /*16290*/  IMAD R45, R2, R8, R45 ;  /* 0x00000008022d7224 */ /* 0x000fe400078e022d */
[----:B------:R-:W-:Y:S02]  /*162a0*/  @!P1 IMAD.IADD R42, R42, 0x1, -R2 ;  /* 0x000000012a2a9824 */ /* 0x000fe400078e0a02 */
[----:B------:R-:W-:Y:S01]  /*162b0*/  @!P0 IMAD.MOV R41, RZ, RZ, -R41 ;  /* 0x000000ffff298224 */ /* 0x000fe200078e0a29 */
[----:B------:R-:W-:Y:S02]  /*162c0*/  ISETP.GT.U32.AND P1, PT, R2, R45, PT ;  /* 0x0000002d0200720c */ /* 0x000fe40003f24070 */
[----:B------:R-:W-:Y:S01]  /*162d0*/  ISETP.GE.AND P0, PT, R74, RZ, PT ;  /* 0x000000ff4a00720c */ /* 0x000fe20003f06270 */
[----:B------:R-:W-:Y:S02]  /*162e0*/  IMAD.MOV.U32 R74, RZ, RZ, R51 ;  /* 0x000000ffff4a7224 */ /* 0x000fe400078e0033 */
[----:B------:R-:W-:-:S02]  /*162f0*/  IMAD.MOV.U32 R75, RZ, RZ, R68 ;  /* 0x000000ffff4b7224 */ /* 0x000fc400078e0044 */
[----:B------:R-:W-:Y:S01]  /*16300*/  IMAD.MOV.U32 R51, RZ, RZ, R49 ;  /* 0x000000ffff337224 */ /* 0x000fe200078e0031 */
[----:B------:R-:W-:Y:S01]  /*16310*/  IABS R49, R79 ;  /* 0x0000004f00317213 */ /* 0x000fe20000000000 */
[----:B------:R-:W-:Y:S02]  /*16320*/  @!P4 IMAD.IADD R46, R46, 0x1, -R2 ;  /* 0x000000012e2ec824 */ /* 0x000fe400078e0a02 */
[----:B------:R-:W-:Y:S02]  /*16330*/  IMAD.MOV.U32 R68, RZ, RZ, R66 ;  /* 0x000000ffff447224 */ /* 0x000fe400078e0042 */
[----:B------:R-:W-:Y:S02]  /*16340*/  IMAD.MOV.U32 R78, RZ, RZ, R72 ;  /* 0x000000ffff4e7224 */ /* 0x000fe400078e0048 */
[----:B------:R-:W-:Y:S02]  /*16350*/  IMAD.MOV.U32 R72, RZ, RZ, R71 ;  /* 0x000000ffff487224 */ /* 0x000fe400078e0047 */
[----:B------:R-:W-:-:S02]  /*16360*/  IMAD.MOV.U32 R71, RZ, RZ, R69 ;  /* 0x000000ffff477224 */ /* 0x000fc400078e0045 */
[----:B------:R-:W-:Y:S01]  /*16370*/  @!P3 IMAD.MOV R42, RZ, RZ, -R42 ;  /* 0x000000ffff2ab224 */ /* 0x000fe200078e0a2a */
[----:B------:R-:W-:Y:S01]  /*16380*/  ISETP.GT.U32.AND P3, PT, R2, R46, PT ;  /* 0x0000002e0200720c */ /* 0x000fe20003f64070 */
[----:B------:R-:W-:Y:S02]  /*16390*/  IMAD.MOV.U32 R69, RZ, RZ, R68 ;  /* 0x000000ffff457224 */ /* 0x000fe400078e0044 */
[----:B------:R-:W-:Y:S02]  /*163a0*/  IMAD.MOV.U32 R68, RZ, RZ, R58 ;  /* 0x000000ffff447224 */ /* 0x000fe400078e003a */
[----:B------:R-:W-:-:S04]  /*163b0*/  IMAD.HI.U32 R9, R3, R49, RZ ;  /* 0x0000003103097227 */ /* 0x000fc800078e00ff */
[----:B------:R-:W-:Y:S02]  /*163c0*/  IMAD.MOV.U32 R58, RZ, RZ, R56 ;  /* 0x000000ffff3a7224 */ /* 0x000fe400078e0038 */
[----:B------:R-:W-:Y:S02]  /*163d0*/  IMAD.MOV.U32 R56, RZ, RZ, R52 ;  /* 0x000000ffff387224 */ /* 0x000fe400078e0034 */
[----:B------:R-:W-:Y:S01]  /*163e0*/  IMAD.MOV.U32 R52, RZ, RZ, R48 ;  /* 0x000000ffff347224 */ /* 0x000fe200078e0030 */
[----:B------:R-:W-:Y:S01]  /*163f0*/  IABS R48, R75 ;  /* 0x0000004b00307213 */ /* 0x000fe20000000000 */
[----:B------:R-:W-:Y:S02]  /*16400*/  @!P1 IMAD.IADD R45, R45, 0x1, -R2 ;  /* 0x000000012d2d9824 */ /* 0x000fe400078e0a02 */
[----:B------:R-:W-:Y:S02]  /*16410*/  IMAD.MOV R9, RZ, RZ, -R9 ;  /* 0x000000ffff097224 */ /* 0x000fe400078e0a09 */
[----:B------:R-:W-:Y:S01]  /*16420*/  IMAD.HI.U32 R10, R3, R48, RZ ;  /* 0x00000030030a7227 */ /* 0x000fe200078e00ff */
[----:B------:R-:W-:-:S03]  /*16430*/  ISETP.GT.U32.AND P4, PT, R2, R45, PT ;  /* 0x0000002d0200720c */ /* 0x000fc60003f84070 */
[----:B------:R-:W-:Y:S02]  /*16440*/  IMAD R49, R2, R9, R49 ;  /* 0x0000000902317224 */ /* 0x000fe400078e0231 */
[----:B------:R-:W-:Y:S01]  /*16450*/  @!P3 IMAD.IADD R46, R46, 0x1, -R2 ;  /* 0x000000012e2eb824 */ /* 0x000fe200078e0a02 */
[C---:B------:R-:W-:Y:S01]  /*16460*/  ISETP.GT.U32.AND P1, PT, R2.reuse, R44, PT ;  /* 0x0000002c0200720c */ /* 0x040fe20003f24070 */
[----:B------:R-:W-:Y:S01]  /*16470*/  IMAD.MOV R10, RZ, RZ, -R10 ;  /* 0x000000ffff0a7224 */ /* 0x000fe200078e0a0a */
[C---:B------:R-:W-:Y:S01]  /*16480*/  ISETP.GT.U32.AND P3, PT, R2.reuse, R49, PT ;  /* 0x000000310200720c */ /* 0x040fe20003f64070 */
[----:B------:R-:W-:Y:S02]  /*16490*/  IMAD.MOV.U32 R66, RZ, RZ, R62 ;  /* 0x000000ffff427224 */ /* 0x000fe400078e003e */
[----:B------:R-:W-:Y:S02]  /*164a0*/  IMAD.MOV.U32 R62, RZ, RZ, R50 ;  /* 0x000000ffff3e7224 */ /* 0x000fe400078e0032 */
[----:B------:R-:W-:Y:S01]  /*164b0*/  IMAD.MOV.U32 R50, RZ, RZ, R47 ;  /* 0x000000ffff327224 */ /* 0x000fe200078e002f */
[----:B------:R-:W-:Y:S01]  /*164c0*/  IABS R47, R80 ;  /* 0x00000050002f7213 */ /* 0x000fe20000000000 */
[----:B------:R-:W-:-:S02]  /*164d0*/  IMAD R48, R2, R10, R48 ;  /* 0x0000000a02307224 */ /* 0x000fc400078e0230 */
[----:B------:R-:W-:Y:S02]  /*164e0*/  @!P4 IMAD.IADD R45, R45, 0x1, -R2 ;  /* 0x000000012d2dc824 */ /* 0x000fe400078e0a02 */
[----:B------:R-:W-:Y:S01]  /*164f0*/  IMAD.HI.U32 R8, R3, R47, RZ ;  /* 0x0000002f03087227 */ /* 0x000fe200078e00ff */
[----:B------:R-:W-:-:S03]  /*16500*/  ISETP.GT.U32.AND P4, PT, R2, R48, PT ;  /* 0x000000300200720c */ /* 0x000fc60003f84070 */
[----:B------:R-:W-:Y:S02]  /*16510*/  IMAD.MOV.U32 R81, RZ, RZ, R74 ;  /* 0x000000ffff517224 */ /* 0x000fe400078e004a */
[----:B------:R-:W-:Y:S02]  /*16520*/  IMAD.MOV.U32 R74, RZ, RZ, R73 ;  /* 0x000000ffff4a7224 */ /* 0x000fe400078e0049 */
[----:B------:R-:W-:Y:S02]  /*16530*/  @!P3 IMAD.IADD R49, R49, 0x1, -R2 ;  /* 0x000000013131b824 */ /* 0x000fe400078e0a02 */
[----:B------:R-:W-:Y:S02]  /*16540*/  IMAD.MOV R8, RZ, RZ, -R8 ;  /* 0x000000ffff087224 */ /* 0x000fe400078e0a08 */
[----:B------:R-:W-:Y:S02]  /*16550*/  @!P1 IMAD.IADD R44, R44, 0x1, -R2 ;  /* 0x000000012c2c9824 */ /* 0x000fe400078e0a02 */
[----:B------:R-:W-:-:S02]  /*16560*/  IMAD.MOV.U32 R73, RZ, RZ, R72 ;  /* 0x000000ffff497224 */ /* 0x000fc400078e0048 */
[----:B------:R-:W-:Y:S02]  /*16570*/  IMAD.MOV.U32 R72, RZ, RZ, R70 ;  /* 0x000000ffff487224 */ /* 0x000fe400078e0046 */
[----:B------:R-:W-:Y:S01]  /*16580*/  IMAD.MOV.U32 R70, RZ, RZ, R66 ;  /* 0x000000ffff467224 */ /* 0x000fe200078e0042 */
[C---:B------:R-:W-:Y:S01]  /*16590*/  ISETP.GT.U32.AND P3, PT, R2.reuse, R49, PT ;  /* 0x000000310200720c */ /* 0x040fe20003f64070 */
[----:B------:R-:W-:Y:S01]  /*165a0*/  IMAD R47, R2, R8, R47 ;  /* 0x00000008022f7224 */ /* 0x000fe200078e022f */
[----:B------:R-:W-:Y:S01]  /*165b0*/  ISETP.GE.AND P1, PT, R80, RZ, PT ;  /* 0x000000ff5000720c */ /* 0x000fe20003f26270 */
[----:B------:R-:W-:Y:S01]  /*165c0*/  @!P5 IMAD.MOV R44, RZ, RZ, -R44 ;  /* 0x000000ffff2cd224 */ /* 0x000fe200078e0a2c */
[----:B------:R-:W-:Y:S01]  /*165d0*/  ISETP.GE.AND P5, PT, R75, RZ, PT ;  /* 0x000000ff4b00720c */ /* 0x000fe20003fa6270 */
[----:B------:R-:W-:Y:S02]  /*165e0*/  IMAD.MOV.U32 R80, RZ, RZ, R74 ;  /* 0x000000ffff507224 */ /* 0x000fe400078e004a */
[----:B------:R-:W-:Y:S01]  /*165f0*/  @!P6 IMAD.MOV R43, RZ, RZ, -R43 ;  /* 0x000000ffff2be224 */ /* 0x000fe200078e0a2b */
[----:B------:R-:W-:Y:S01]  /*16600*/  IABS R4, R77 ;  /* 0x0000004d00047213 */ /* 0x000fe20000000000 */
[----:B------:R-:W-:Y:S01]  /*16610*/  IMAD.MOV.U32 R75, RZ, RZ, R70 ;  /* 0x000000ffff4b7224 */ /* 0x000fe200078e0046 */
[----:B------:R-:W3:Y:S01]  /*16620*/  LDL.LU R66, [R1+0x268] ;  /* 0x0002680001427983 */ /* 0x000ee20000300800 */
[----:B------:R-:W-:Y:S01]  /*16630*/  IMAD.MOV.U32 R74, RZ, RZ, R72 ;  /* 0x000000ffff4a7224 */ /* 0x000fe200078e0048 */
[----:B------:R-:W-:Y:S01]  /*16640*/  ISETP.GT.U32.AND P6, PT, R2, R47, PT ;  /* 0x0000002f0200720c */ /* 0x000fe20003fc4070 */
[----:B------:R-:W-:Y:S01]  /*16650*/  @!P4 IMAD.IADD R48, R48, 0x1, -R2 ;  /* 0x000000013030c824 */ /* 0x000fe200078e0a02 */
[----:B------:R-:W-:Y:S01]  /*16660*/  ISETP.GE.AND P4, PT, R79, RZ, PT ;  /* 0x000000ff4f00720c */ /* 0x000fe20003f86270 */
[----:B------:R-:W-:-:S02]  /*16670*/  IMAD.MOV.U32 R79, RZ, RZ, R75 ;  /* 0x000000ffff4f7224 */ /* 0x000fc400078e004b */
[----:B------:R-:W-:Y:S02]  /*16680*/  IMAD.MOV.U32 R75, RZ, RZ, R74 ;  /* 0x000000ffff4b7224 */ /* 0x000fe400078e004a */
[----:B------:R-:W-:Y:S01]  /*16690*/  IMAD.MOV.U32 R74, RZ, RZ, R73 ;  /* 0x000000ffff4a7224 */ /* 0x000fe200078e0049 */
[----:B------:R-:W-:Y:S01]  /*166a0*/  IABS R8, R76 ;  /* 0x0000004c00087213 */ /* 0x000fe20000000000 */
[----:B------:R-:W-:Y:S01]  /*166b0*/  @!P2 IMAD.MOV R46, RZ, RZ, -R46 ;  /* 0x000000ffff2ea224 */ /* 0x000fe200078e0a2e */
[----:B------:R-:W-:Y:S01]  /*166c0*/  ISETP.GE.AND P2, PT, R76, RZ, PT ;  /* 0x000000ff4c00720c */ /* 0x000fe20003f46270 */
[----:B------:R-:W-:Y:S02]  /*166d0*/  IMAD.MOV.U32 R76, RZ, RZ, R75 ;  /* 0x000000ffff4c7224 */ /* 0x000fe400078e004b */
[----:B------:R-:W-:Y:S02]  /*166e0*/  IMAD.MOV.U32 R75, RZ, RZ, R74 ;  /* 0x000000ffff4b7224 */ /* 0x000fe400078e004a */
[----:B------:R-:W-:Y:S01]  /*166f0*/  @!P3 IMAD.IADD R49, R49, 0x1, -R2 ;  /* 0x000000013131b824 */ /* 0x000fe200078e0a02 */
[----:B------:R-:W-:Y:S01]  /*16700*/  ISETP.GE.AND P3, PT, R77, RZ, PT ;  /* 0x000000ff4d00720c */ /* 0x000fe20003f66270 */
[----:B------:R-:W-:-:S02]  /*16710*/  IMAD.MOV.U32 R72, RZ, RZ, R58 ;  /* 0x000000ffff487224 */ /* 0x000fc400078e003a */
[----:B------:R-:W-:Y:S02]  /*16720*/  IMAD.MOV.U32 R77, RZ, RZ, R76 ;  /* 0x000000ffff4d7224 */ /* 0x000fe400078e004c */
[----:B------:R-:W-:Y:S02]  /*16730*/  IMAD.MOV.U32 R58, RZ, RZ, R57 ;  /* 0x000000ffff3a7224 */ /* 0x000fe400078e0039 */
[----:B------:R-:W-:Y:S02]  /*16740*/  IMAD.MOV.U32 R76, RZ, RZ, R75 ;  /* 0x000000ffff4c7224 */ /* 0x000fe400078e004b */
[----:B------:R-:W-:Y:S02]  /*16750*/  IMAD.MOV.U32 R57, RZ, RZ, R56 ;  /* 0x000000ffff397224 */ /* 0x000fe400078e0038 */
[----:B------:R-:W-:Y:S02]  /*16760*/  @!P6 IMAD.IADD R47, R47, 0x1, -R2 ;  /* 0x000000012f2fe824 */ /* 0x000fe400078e0a02 */
[----:B------:R-:W-:-:S02]  /*16770*/  IMAD.MOV.U32 R73, RZ, RZ, R71 ;  /* 0x000000ffff497224 */ /* 0x000fc400078e0047 */
[----:B------:R-:W-:Y:S01]  /*16780*/  IMAD.MOV.U32 R92, RZ, RZ, R76 ;  /* 0x000000ffff5c7224 */ /* 0x000fe200078e004c */
[----:B------:R-:W-:Y:S01]  /*16790*/  ISETP.GT.U32.AND P6, PT, R2, R47, PT ;  /* 0x0000002f0200720c */ /* 0x000fe20003fc4070 */
[----:B------:R-:W-:-:S04]  /*167a0*/  IMAD.HI.U32 R9, R3, R8, RZ ;  /* 0x0000000803097227 */ /* 0x000fc800078e00ff */
[----:B------:R-:W-:Y:S02]  /*167b0*/  IMAD.MOV.U32 R70, RZ, RZ, R60 ;  /* 0x000000ffff467224 */ /* 0x000fe400078e003c */
[----:B------:R-:W-:Y:S02]  /*167c0*/  IMAD.MOV.U32 R60, RZ, RZ, R50 ;  /* 0x000000ffff3c7224 */ /* 0x000fe400078e0032 */
[----:B------:R-:W-:-:S04]  /*167d0*/  IMAD.HI.U32 R10, R3, R4, RZ ;  /* 0x00000004030a7227 */ /* 0x000fc800078e00ff */
[----:B------:R-:W-:Y:S02]  /*167e0*/  IMAD.MOV R50, RZ, RZ, -R9 ;  /* 0x000000ffff327224 */ /* 0x000fe400078e0a09 */
[----:B------:R-:W-:Y:S02]  /*167f0*/  IMAD.MOV R10, RZ, RZ, -R10 ;  /* 0x000000ffff0a7224 */ /* 0x000fe400078e0a0a */
[C---:B------:R-:W-:Y:S02]  /*16800*/  IMAD R8, R2.reuse, R50, R8 ;  /* 0x0000003202087224 */ /* 0x040fe400078e0208 */
[C---:B------:R-:W-:Y:S02]  /*16810*/  IMAD R4, R2.reuse, R10, R4 ;  /* 0x0000000a02047224 */ /* 0x040fe400078e0204 */
[----:B------:R-:W-:Y:S01]  /*16820*/  @!P6 IMAD.IADD R47, R47, 0x1, -R2 ;  /* 0x000000012f2fe824 */ /* 0x000fe200078e0a02 */
[----:B------:R-:W-:Y:S01]  /*16830*/  ISETP.GT.U32.AND P6, PT, R2, R8, PT ;  /* 0x000000080200720c */ /* 0x000fe20003fc4070 */
[----:B------:R-:W-:-:S02]  /*16840*/  IMAD.MOV.U32 R74, RZ, RZ, R73 ;  /* 0x000000ffff4a7224 */ /* 0x000fc400078e0049 */
[----:B------:R-:W-:Y:S02]  /*16850*/  IMAD.MOV.U32 R73, RZ, RZ, R61 ;  /* 0x000000ffff497224 */ /* 0x000fe400078e003d */
[----:B------:R-:W-:Y:S01]  /*16860*/  @!P1 IMAD.MOV R47, RZ, RZ, -R47 ;  /* 0x000000ffff2f9224 */ /* 0x000fe200078e0a2f */
[----:B------:R-:W-:Y:S01]  /*16870*/  ISETP.GT.U32.AND P1, PT, R2, R4, PT ;  /* 0x000000040200720c */ /* 0x000fe20003f24070 */
[----:B------:R-:W-:Y:S02]  /*16880*/  IMAD.MOV.U32 R61, RZ, RZ, R53 ;  /* 0x000000ffff3d7224 */ /* 0x000fe400078e0035 */
[----:B------:R-:W-:Y:S02]  /*16890*/  IMAD.MOV.U32 R75, RZ, RZ, R74 ;  /* 0x000000ffff4b7224 */ /* 0x000fe400078e004a */
[----:B------:R-:W-:Y:S02]  /*168a0*/  IMAD.MOV.U32 R74, RZ, RZ, R73 ;  /* 0x000000ffff4a7224 */ /* 0x000fe400078e0049 */
[----:B------:R-:W-:-:S02]  /*168b0*/  IMAD.MOV.U32 R73, RZ, RZ, R61 ;  /* 0x000000ffff497224 */ /* 0x000fc400078e003d */
[----:B------:R-:W-:Y:S02]  /*168c0*/  IMAD.MOV.U32 R61, RZ, RZ, R60 ;  /* 0x000000ffff3d7224 */ /* 0x000fe400078e003c */
[----:B------:R-:W-:Y:S01]  /*168d0*/  IMAD.MOV.U32 R60, RZ, RZ, R54 ;  /* 0x000000ffff3c7224 */ /* 0x000fe200078e0036 */
[----:B------:R-:W-:Y:S01]  /*168e0*/  IABS R11, R78 ;  /* 0x0000004e000b7213 */ /* 0x000fe20000000000 */
[----:B------:R-:W-:Y:S01]  /*168f0*/  @!P6 IMAD.IADD R8, R8, 0x1, -R2 ;  /* 0x000000010808e824 */ /* 0x000fe200078e0a02 */
[----:B------:R-:W-:Y:S01]  /*16900*/  ISETP.GE.AND P6, PT, R78, RZ, PT ;  /* 0x000000ff4e00720c */ /* 0x000fe20003fc6270 */
[----:B------:R-:W-:Y:S02]  /*16910*/  IMAD.MOV.U32 R78, RZ, RZ, R60 ;  /* 0x000000ffff4e7224 */ /* 0x000fe400078e003c */
[----:B------:R-:W-:Y:S01]  /*16920*/  @!P1 IMAD.IADD R4, R4, 0x1, -R2 ;  /* 0x0000000104049824 */ /* 0x000fe200078e0a02 */
[----:B------:R-:W-:Y:S01]  /*16930*/  ISETP.GT.U32.AND P1, PT, R2, R8, PT ;  /* 0x000000080200720c */ /* 0x000fe20003f24070 */
[----:B------:R-:W-:-:S02]  /*16940*/  IMAD.MOV.U32 R87, RZ, RZ, R77 ;  /* 0x000000ffff577224 */ /* 0x000fc400078e004d */
[----:B------:R-:W-:Y:S02]  /*16950*/  IMAD.MOV.U32 R93, RZ, RZ, R75 ;  /* 0x000000ffff5d7224 */ /* 0x000fe400078e004b */
[----:B------:R-:W-:Y:S02]  /*16960*/  IMAD.MOV.U32 R75, RZ, RZ, R74 ;  /* 0x000000ffff4b7224 */ /* 0x000fe400078e004a */
[----:B------:R-:W-:Y:S02]  /*16970*/  IMAD.MOV.U32 R77, RZ, RZ, R59 ;  /* 0x000000ffff4d7224 */ /* 0x000fe400078e003b */
[----:B------:R-:W-:Y:S01]  /*16980*/  IMAD.MOV.U32 R74, RZ, RZ, R73 ;  /* 0x000000ffff4a7224 */ /* 0x000fe200078e0049 */
[----:B------:R-:W-:Y:S01]  /*16990*/  IABS R54, R80 ;  /* 0x0000005000367213 */ /* 0x000fe20000000000 */
[----:B------:R-:W-:Y:S02]  /*169a0*/  IMAD.MOV.U32 R73, RZ, RZ, R61 ;  /* 0x000000ffff497224 */ /* 0x000fe400078e003d */
[----:B------:R-:W-:Y:S01]  /*169b0*/  @!P1 IMAD.IADD R8, R8, 0x1, -R2 ;  /* 0x0000000108089824 */ /* 0x000fe200078e0a02 */
[----:B------:R-:W-:Y:S01]  /*169c0*/  ISETP.GE.AND P1, PT, R80, RZ, PT ;  /* 0x000000ff5000720c */ /* 0x000fe20003f26270 */
[----:B------:R-:W-:Y:S01]  /*169d0*/  @!P4 IMAD.MOV R49, RZ, RZ, -R49 ;  /* 0x000000ffff31c224 */ /* 0x000fe200078e0a31 */
[----:B------:R-:W-:Y:S01]  /*169e0*/  IABS R53, R81 ;  /* 0x0000005100357213 */ /* 0x000fe20000000000 */
[----:B------:R-:W-:Y:S01]  /*169f0*/  IMAD.MOV.U32 R88, RZ, RZ, R77 ;  /* 0x000000ffff587224 */ /* 0x000fe200078e004d */
[----:B------:R-:W-:Y:S01]  /*16a00*/  ISETP.GE.AND P4, PT, R81, RZ, PT ;  /* 0x000000ff5100720c */ /* 0x000fe20003f86270 */
[----:B------:R-:W-:-:S02]  /*16a10*/  IMAD.MOV.U32 R86, RZ, RZ, R73 ;  /* 0x000000ffff567224 */ /* 0x000fc400078e0049 */
[----:B------:R-:W-:Y:S02]  /*16a20*/  IMAD.MOV.U32 R73, RZ, RZ, R67 ;  /* 0x000000ffff497224 */ /* 0x000fe400078e0043 */
[----:B--2---:R-:W-:Y:S02]  /*16a30*/  IMAD.MOV.U32 R56, RZ, RZ, R55 ;  /* 0x000000ffff387224 */ /* 0x004fe400078e0037 */
[----:B------:R-:W-:Y:S02]  /*16a40*/  IMAD.MOV.U32 R55, RZ, RZ, R129 ;  /* 0x000000ffff377224 */ /* 0x000fe400078e0081 */
[----:B------:R-:W2:Y:S04]  /*16a50*/  LDL.LU R129, [R1+0x3bc] ;  /* 0x0003bc0001817983 */ /* 0x000ea80000300800 */
[----:B------:R-:W2:Y:S04]  /*16a60*/  LDL.LU R71, [R1+0x3b8] ;  /* 0x0003b80001477983 */ /* 0x000ea80000300800 */
[----:B------:R-:W3:Y:S04]  /*16a70*/  LDL.LU R76, [R1+0x21c] ;  /* 0x00021c00014c7983 */ /* 0x000ee80000300800 */
[----:B------:R-:W2:Y:S04]  /*16a80*/  LDL.LU R60, [R1+0x3c8] ;  /* 0x0003c800013c7983 */ /* 0x000ea80000300800 */
[----:B------:R-:W2:Y:S04]  /*16a90*/  LDL.LU R61, [R1+0x530] ;  /* 0x00053000013d7983 */ /* 0x000ea80000300800 */
[----:B------:R-:W2:Y:S04]  /*16aa0*/  LDL.LU R80, [R1+0x548] ;  /* 0x0005480001507983 */ /* 0x000ea80000300800 */
[----:B------:R-:W2:Y:S04]  /*16ab0*/  LDL.LU R81, [R1+0x3d4] ;  /* 0x0003d40001517983 */ /* 0x000ea80000300800 */
[----:B------:R-:W2:Y:S04]  /*16ac0*/  LDL.LU R77, [R1+0x414] ;  /* 0x00041400014d7983 */ /* 0x000ea80000300800 */
[----:B------:R-:W2:Y:S01]  /*16ad0*/  LDL.LU R67, [R1+0x304] ;  /* 0x0003040001437983 */ /* 0x000ea20000300800 */
[----:B------:R-:W-:-:S02]  /*16ae0*/  IMAD.MOV.U32 R9, RZ, RZ, R11 ;  /* 0x000000ffff097224 */ /* 0x000fc400078e000b */
[----:B------:R-:W-:Y:S01]  /*16af0*/  @!P0 IMAD.MOV R45, RZ, RZ, -R45 ;  /* 0x000000ffff2d8224 */ /* 0x000fe200078e0a2d */
[----:B------:R-:W-:Y:S01]  /*16b00*/  ISETP.GT.U32.AND P0, PT, R2, R48, PT ;  /* 0x000000300200720c */ /* 0x000fe20003f04070 */
[----:B------:R-:W-:-:S04]  /*16b10*/  IMAD.HI.U32 R10, R3, R9, RZ ;  /* 0x00000009030a7227 */ /* 0x000fc800078e00ff */
[----:B------:R-:W-:-:S04]  /*16b20*/  IMAD.MOV R10, RZ, RZ, -R10 ;  /* 0x000000ffff0a7224 */ /* 0x000fc800078e0a0a */
[----:B------:R-:W-:-:S04]  /*16b30*/  IMAD R9, R2, R10, R9 ;  /* 0x0000000a02097224 */ /* 0x000fc800078e0209 */
[----:B------:R-:W-:Y:S01]  /*16b40*/  @!P0 IMAD.IADD R48, R48, 0x1, -R2 ;  /* 0x0000000130308824 */ /* 0x000fe200078e0a02 */
[----:B------:R-:W-:Y:S01]  /*16b50*/  ISETP.GT.U32.AND P0, PT, R2, R9, PT ;  /* 0x000000090200720c */ /* 0x000fe20003f04070 */
[----:B------:R-:W-:-:S04]  /*16b60*/  IMAD.HI.U32 R10, R3, R53, RZ ;  /* 0x00000035030a7227 */ /* 0x000fc800078e00ff */
[----:B------:R-:W-:Y:S01]  /*16b70*/  @!P5 IMAD.MOV R48, RZ, RZ, -R48 ;  /* 0x000000ffff30d224 */ /* 0x000fe200078e0a30 */
[----:B------:R-:W-:Y:S01]  /*16b80*/  ISETP.GT.U32.AND P5, PT, R2, R4, PT ;  /* 0x000000040200720c */ /* 0x000fe20003fa4070 */
[----:B------:R-:W-:-:S06]  /*16b90*/  IMAD.MOV R10, RZ, RZ, -R10 ;  /* 0x000000ffff0a7224 */ /* 0x000fcc00078e0a0a */
[----:B------:R-:W-:Y:S02]  /*16ba0*/  @!P0 IMAD.IADD R9, R9, 0x1, -R2 ;  /* 0x0000000109098824 */ /* 0x000fe400078e0a02 */
[----:B------:R-:W-:-:S03]  /*16bb0*/  IMAD R53, R2, R10, R53 ;  /* 0x0000000a02357224 */ /* 0x000fc600078e0235 */
[----:B------:R-:W-:Y:S01]  /*16bc0*/  ISETP.GT.U32.AND P0, PT, R2, R9, PT ;  /* 0x000000090200720c */ /* 0x000fe20003f04070 */
[----:B------:R-:W-:Y:S01]  /*16bd0*/  IMAD.MOV.U32 R59, RZ, RZ, R55 ;  /* 0x000000ffff3b7224 */ /* 0x000fe200078e0037 */
[----:B------:R-:W-:Y:S01]  /*16be0*/  IABS R55, R79 ;  /* 0x0000004f00377213 */ /* 0x000fe20000000000 */
[----:B------:R-:W-:Y:S01]  /*16bf0*/  @!P5 IMAD.IADD R4, R4, 0x1, -R2 ;  /* 0x000000010404d824 */ /* 0x000fe200078e0a02 */
[----:B------:R-:W-:Y:S01]  /*16c00*/  ISETP.GT.U32.AND P5, PT, R2, R53, PT ;  /* 0x000000350200720c */ /* 0x000fe20003fa4070 */
[----:B------:R-:W-:-:S04]  /*16c10*/  IMAD.HI.U32 R11, R3, R54, RZ ;  /* 0x00000036030b7227 */ /* 0x000fc800078e00ff */
[----:B------:R-:W-:-:S04]  /*16c20*/  IMAD.HI.U32 R50, R3, R55, RZ ;  /* 0x0000003703327227 */ /* 0x000fc800078e00ff */
[----:B------:R-:W-:Y:S02]  /*16c30*/  IMAD.MOV R50, RZ, RZ, -R50 ;  /* 0x000000ffff327224 */ /* 0x000fe400078e0a32 */
[----:B------:R-:W-:Y:S02]  /*16c40*/  IMAD.MOV R11, RZ, RZ, -R11 ;  /* 0x000000ffff0b7224 */ /* 0x000fe400078e0a0b */
[----:B------:R-:W-:Y:S01]  /*16c50*/  @!P0 IMAD.IADD R9, R9, 0x1, -R2 ;  /* 0x0000000109098824 */ /* 0x000fe200078e0a02 */
[----:B------:R-:W-:Y:S01]  /*16c60*/  ISETP.GE.AND P0, PT, R79, RZ, PT ;  /* 0x000000ff4f00720c */ /* 0x000fe20003f06270 */
[----:B------:R-:W-:Y:S02]  /*16c70*/  IMAD.MOV.U32 R79, RZ, RZ, R51 ;  /* 0x000000ffff4f7224 */ /* 0x000fe400078e0033 */
[----:B------:R-:W-:Y:S02]  /*16c80*/  IMAD R55, R2, R50, R55 ;  /* 0x0000003202377224 */ /* 0x000fe400078e0237 */
[----:B------:R-:W-:-:S02]  /*16c90*/  IMAD.MOV.U32 R51, RZ, RZ, R4 ;  /* 0x000000ffff337224 */ /* 0x000fc400078e0004 */
[C---:B------:R-:W-:Y:S02]  /*16ca0*/  IMAD R54, R2.reuse, R11, R54 ;  /* 0x0000000b02367224 */ /* 0x040fe400078e0236 */
[----:B------:R-:W-:Y:S02]  /*16cb0*/  IMAD.MOV.U32 R50, RZ, RZ, R8 ;  /* 0x000000ffff327224 */ /* 0x000fe400078e0008 */
[----:B------:R-:W-:Y:S02]  /*16cc0*/  @!P5 IMAD.IADD R53, R53, 0x1, -R2 ;  /* 0x000000013535d824 */ /* 0x000fe400078e0a02 */
[----:B------:R-:W-:Y:S01]  /*16cd0*/  @!P3 IMAD.MOV R51, RZ, RZ, -R51 ;  /* 0x000000ffff33b224 */ /* 0x000fe200078e0a33 */
[C---:B------:R-:W-:Y:S01]  /*16ce0*/  ISETP.GT.U32.AND P3, PT, R2.reuse, R55, PT ;  /* 0x000000370200720c */ /* 0x040fe20003f64070 */
[----:B------:R-:W-:Y:S01]  /*16cf0*/  IMAD.MOV.U32 R82, RZ, RZ, R57 ;  /* 0x000000ffff527224 */ /* 0x000fe200078e0039 */
[----:B------:R-:W-:Y:S01]  /*16d00*/  IABS R57, R93 ;  /* 0x0000005d00397213 */ /* 0x000fe20000000000 */
[----:B------:R-:W-:Y:S01]  /*16d10*/  @!P2 IMAD.MOV R50, RZ, RZ, -R50 ;  /* 0x000000ffff32a224 */ /* 0x000fe200078e0a32 */
[----:B------:R-:W-:-:S02]  /*16d20*/  ISETP.GT.U32.AND P5, PT, R2, R53, PT ;  /* 0x000000350200720c */ /* 0x000fc40003fa4070 */
[----:B------:R-:W-:Y:S01]  /*16d30*/  ISETP.GT.U32.AND P2, PT, R2, R54, PT ;  /* 0x000000360200720c */ /* 0x000fe20003f44070 */
[----:B------:R-:W-:-:S04]  /*16d40*/  IMAD.HI.U32 R8, R3, R57, RZ ;  /* 0x0000003903087227 */ /* 0x000fc800078e00ff */
[----:B------:R-:W-:Y:S01]  /*16d50*/  IMAD.MOV R4, RZ, RZ, -R8 ;  /* 0x000000ffff047224 */ /* 0x000fe200078e0a08 */
[----:B------:R-:W-:Y:S01]  /*16d60*/  IABS R10, R87 ;  /* 0x00000057000a7213 */ /* 0x000fe20000000000 */
[--C-:B------:R-:W-:Y:S02]  /*16d70*/  @!P3 IMAD.IADD R55, R55, 0x1, -R2.reuse ;  /* 0x000000013737b824 */ /* 0x100fe400078e0a02 */
[----:B------:R-:W-:Y:S02]  /*16d80*/  IMAD R57, R2, R4, R57 ;  /* 0x0000000402397224 */ /* 0x000fe400078e0239 */
[--C-:B------:R-:W-:Y:S02]  /*16d90*/  @!P5 IMAD.IADD R53, R53, 0x1, -R2.reuse ;  /* 0x000000013535d824 */ /* 0x100fe400078e0a02 */
[----:B------:R-:W-:Y:S01]  /*16da0*/  @!P2 IMAD.IADD R54, R54, 0x1, -R2 ;  /* 0x000000013636a824 */ /* 0x000fe200078e0a02 */
[C---:B------:R-:W-:Y:S01]  /*16db0*/  ISETP.GT.U32.AND P3, PT, R2.reuse, R55, PT ;  /* 0x000000370200720c */ /* 0x040fe20003f64070 */
[----:B------:R-:W-:Y:S01]  /*16dc0*/  IMAD.MOV.U32 R83, RZ, RZ, R58 ;  /* 0x000000ffff537224 */ /* 0x000fe200078e003a */
[----:B------:R-:W-:Y:S01]  /*16dd0*/  IABS R58, R92 ;  /* 0x0000005c003a7213 */ /* 0x000fe20000000000 */
[----:B------:R-:W-:Y:S01]  /*16de0*/  @!P4 IMAD.MOV R53, RZ, RZ, -R53 ;  /* 0x000000ffff35c224 */ /* 0x000fe200078e0a35 */
[C---:B------:R-:W-:Y:S01]  /*16df0*/  ISETP.GT.U32.AND P2, PT, R2.reuse, R54, PT ;  /* 0x000000360200720c */ /* 0x040fe20003f44070 */
[----:B------:R-:W-:Y:S01]  /*16e00*/  IMAD.HI.U32 R4, R3, R10, RZ ;  /* 0x0000000a03047227 */ /* 0x000fe200078e00ff */
[----:B------:R-:W-:-:S03]  /*16e10*/  ISETP.GT.U32.AND P4, PT, R2, R57, PT ;  /* 0x000000390200720c */ /* 0x000fc60003f84070 */
[----:B------:R-:W-:Y:S02]  /*16e20*/  IMAD.MOV.U32 R91, RZ, RZ, R78 ;  /* 0x000000ffff5b7224 */ /* 0x000fe400078e004e */
[----:B------:R-:W-:Y:S02]  /*16e30*/  IMAD.MOV.U32 R78, RZ, RZ, R52 ;  /* 0x000000ffff4e7224 */ /* 0x000fe400078e0034 */
[----:B------:R-:W-:Y:S02]  /*16e40*/  IMAD.MOV.U32 R52, RZ, RZ, R9 ;  /* 0x000000ffff347224 */ /* 0x000fe400078e0009 */
[----:B------:R-:W-:Y:S02]  /*16e50*/  IMAD.MOV R4, RZ, RZ, -R4 ;  /* 0x000000ffff047224 */ /* 0x000fe400078e0a04 */
[----:B------:R-:W-:-:S04]  /*16e60*/  IMAD.HI.U32 R8, R3, R58, RZ ;  /* 0x0000003a03087227 */ /* 0x000fc800078e00ff */
[----:B------:R-:W-:Y:S02]  /*16e70*/  IMAD.MOV.U32 R85, RZ, RZ, R74 ;  /* 0x000000ffff557224 */ /* 0x000fe400078e004a */
[----:B------:R-:W-:Y:S02]  /*16e80*/  @!P6 IMAD.MOV R52, RZ, RZ, -R52 ;  /* 0x000000ffff34e224 */ /* 0x000fe400078e0a34 */
[----:B------:R-:W-:Y:S02]  /*16e90*/  IMAD.MOV.U32 R74, RZ, RZ, R59 ;  /* 0x000000ffff4a7224 */ /* 0x000fe400078e003b */
[C---:B------:R-:W-:Y:S02]  /*16ea0*/  IMAD R59, R2.reuse, R4, R10 ;  /* 0x00000004023b7224 */ /* 0x040fe400078e020a */
[----:B------:R-:W-:Y:S02]  /*16eb0*/  IMAD.MOV R8, RZ, RZ, -R8 ;  /* 0x000000ffff087224 */ /* 0x000fe400078e0a08 */
[----:B------:R-:W-:Y:S01]  /*16ec0*/  @!P3 IMAD.IADD R55, R55, 0x1, -R2 ;  /* 0x000000013737b824 */ /* 0x000fe200078e0a02 */
[C---:B------:R-:W-:Y:S01]  /*16ed0*/  ISETP.GT.U32.AND P3, PT, R2.reuse, R59, PT ;  /* 0x0000003b0200720c */ /* 0x040fe20003f64070 */
[----:B------:R-:W-:-:S02]  /*16ee0*/  IMAD R58, R2, R8, R58 ;  /* 0x00000008023a7224 */ /* 0x000fc400078e023a */
[--C-:B------:R-:W-:Y:S02]  /*16ef0*/  @!P2 IMAD.IADD R54, R54, 0x1, -R2.reuse ;  /* 0x000000013636a824 */ /* 0x100fe400078e0a02 */
[----:B------:R-:W-:Y:S01]  /*16f00*/  @!P4 IMAD.IADD R57, R57, 0x1, -R2 ;  /* 0x000000013939c824 */ /* 0x000fe200078e0a02 */
[----:B------:R-:W-:Y:S01]  /*16f10*/  ISETP.GT.U32.AND P2, PT, R2, R58, PT ;  /* 0x0000003a0200720c */ /* 0x000fe20003f44070 */
[----:B------:R-:W-:-:S03]  /*16f20*/  @!P1 IMAD.MOV R54, RZ, RZ, -R54 ;  /* 0x000000ffff369224 */ /* 0x000fc600078e0a36 */
[----:B------:R-:W-:-:S03]  /*16f30*/  ISETP.GT.U32.AND P1, PT, R2, R57, PT ;  /* 0x000000390200720c */ /* 0x000fc60003f24070 */
[----:B------:R-:W-:Y:S02]  /*16f40*/  @!P3 IMAD.IADD R59, R59, 0x1, -R2 ;  /* 0x000000013b3bb824 */ /* 0x000fe400078e0a02 */
[----:B------:R-:W-:Y:S02]  /*16f50*/  @!P0 IMAD.MOV R55, RZ, RZ, -R55 ;  /* 0x000000ffff378224 */ /* 0x000fe400078e0a37 */
[----:B------:R-:W-:Y:S01]  /*16f60*/  IMAD.MOV.U32 R90, RZ, RZ, R82 ;  /* 0x000000ffff5a7224 */ /* 0x000fe200078e0052 */
[----:B------:R-:W-:Y:S01]  /*16f70*/  ISETP.GT.U32.AND P0, PT, R2, R59, PT ;  /* 0x0000003b0200720c */ /* 0x000fe20003f04070 */
[----:B------:R-:W-:Y:S01]  /*16f80*/  @!P2 IMAD.IADD R58, R58, 0x1, -R2 ;  /* 0x000000013a3aa824 */ /* 0x000fe200078e0a02 */
[----:B------:R-:W-:Y:S01]  /*16f90*/  ISETP.GE.AND P2, PT, R87, RZ, PT ;  /* 0x000000ff5700720c */ /* 0x000fe20003f46270 */
[----:B------:R-:W-:Y:S02]  /*16fa0*/  IMAD.MOV.U32 R87, RZ, RZ, R86 ;  /* 0x000000ffff577224 */ /* 0x000fe400078e0056 */
[----:B------:R-:W-:-:S02]  /*16fb0*/  @!P1 IMAD.IADD R57, R57, 0x1, -R2 ;  /* 0x0000000139399824 */ /* 0x000fc400078e0a02 */
[----:B------:R-:W-:Y:S01]  /*16fc0*/  IMAD.MOV.U32 R86, RZ, RZ, R85 ;  /* 0x000000ffff567224 */ /* 0x000fe200078e0055 */
[----:B------:R-:W-:Y:S01]  /*16fd0*/  ISETP.GT.U32.AND P3, PT, R2, R58, PT ;  /* 0x0000003a0200720c */ /* 0x000fe20003f64070 */
[----:B------:R-:W-:Y:S01]  /*16fe0*/  IMAD.MOV.U32 R89, RZ, RZ, R83 ;  /* 0x000000ffff597224 */ /* 0x000fe200078e0053 */
[----:B------:R-:W-:Y:S01]  /*16ff0*/  ISETP.GE.AND P4, PT, R93, RZ, PT ;  /* 0x000000ff5d00720c */ /* 0x000fe20003f86270 */
[----:B------:R-:W-:Y:S02]  /*17000*/  IMAD.MOV.U32 R96, RZ, RZ, R87 ;  /* 0x000000ffff607224 */ /* 0x000fe400078e0057 */
[----:B------:R-:W-:Y:S02]  /*17010*/  IMAD.MOV.U32 R87, RZ, RZ, R73 ;  /* 0x000000ffff577224 */ /* 0x000fe400078e0049 */
[----:B------:R-:W-:Y:S02]  /*17020*/  IMAD.MOV.U32 R94, RZ, RZ, R86 ;  /* 0x000000ffff5e7224 */ /* 0x000fe400078e0056 */
[----:B------:R-:W-:Y:S01]  /*17030*/  @!P0 IMAD.IADD R59, R59, 0x1, -R2 ;  /* 0x000000013b3b8824 */ /* 0x000fe200078e0a02 */
[----:B------:R-:W-:Y:S01]  /*17040*/  ISETP.GE.AND P0, PT, R90, RZ, PT ;  /* 0x000000ff5a00720c */ /* 0x000fe20003f06270 */
[----:B----4-:R-:W-:Y:S01]  /*17050*/  IMAD.MOV.U32 R73, RZ, RZ, R63 ;  /* 0x000000ffff497224 */ /* 0x010fe200078e003f */
[----:B------:R-:W-:Y:S01]  /*17060*/  IABS R63, R89 ;  /* 0x00000059003f7213 */ /* 0x000fe20000000000 */
[----:B------:R-:W-:-:S02]  /*17070*/  @!P2 IMAD.MOV R59, RZ, RZ, -R59 ;  /* 0x000000ffff3ba224 */ /* 0x000fc400078e0a3b */
[----:B------:R-:W-:Y:S01]  /*17080*/  @!P3 IMAD.IADD R58, R58, 0x1, -R2 ;  /* 0x000000013a3ab824 */ /* 0x000fe200078e0a02 */
[----:B------:R-:W-:Y:S01]  /*17090*/  ISETP.GE.AND P3, PT, R91, RZ, PT ;  /* 0x000000ff5b00720c */ /* 0x000fe20003f66270 */
[----:B---3--:R-:W-:Y:S02]  /*170a0*/  IMAD.MOV.U32 R84, RZ, RZ, R76 ;  /* 0x000000ffff547224 */ /* 0x008fe400078e004c */
[----:B------:R-:W-:Y:S02]  /*170b0*/  IMAD.MOV.U32 R76, RZ, RZ, R64 ;  /* 0x000000ffff4c7224 */ /* 0x000fe400078e0040 */
[----:B------:R-:W-:Y:S01]  /*170c0*/  IMAD.MOV.U32 R64, RZ, RZ, R56 ;  /* 0x000000ffff407224 */ /* 0x000fe200078e0038 */
[----:B------:R-:W-:-:S05]  /*170d0*/  IABS R56, R84 ;  /* 0x0000005400387213 */ /* 0x000fca0000000000 */
[----:B------:R-:W-:-:S04]  /*170e0*/  IMAD.HI.U32 R11, R3, R56, RZ ;  /* 0x00000038030b7227 */ /* 0x000fc800078e00ff */
[----:B------:R-:W-:-:S04]  /*170f0*/  IMAD.MOV R11, RZ, RZ, -R11 ;  /* 0x000000ffff0b7224 */ /* 0x000fc800078e0a0b */
[----:B------:R-:W-:Y:S01]  /*17100*/  IMAD R56, R2, R11, R56 ;  /* 0x0000000b02387224 */ /* 0x000fe200078e0238 */
[----:B------:R-:W-:-:S04]  /*17110*/  ISETP.GE.AND P6, PT, R84, RZ, PT ;  /* 0x000000ff5400720c */ /* 0x000fc80003fc6270 */
[----:B------:R-:W-:Y:S01]  /*17120*/  ISETP.GT.U32.AND P5, PT, R2, R56, PT ;  /* 0x000000380200720c */ /* 0x000fe20003fa4070 */
[----:B------:R-:W-:Y:S02]  /*17130*/  IMAD.MOV.U32 R84, RZ, RZ, R75 ;  /* 0x000000ffff547224 */ /* 0x000fe400078e004b */
[----:B------:R-:W-:Y:S02]  /*17140*/  IMAD.MOV.U32 R75, RZ, RZ, R70 ;  /* 0x000000ffff4b7224 */ /* 0x000fe400078e0046 */
[----:B------:R-:W-:Y:S02]  /*17150*/  IMAD.MOV.U32 R70, RZ, RZ, R65 ;  /* 0x000000ffff467224 */ /* 0x000fe400078e0041 */
[----:B------:R-:W-:Y:S02]  /*17160*/  IMAD.MOV.U32 R65, RZ, RZ, R62 ;  /* 0x000000ffff417224 */ /* 0x000fe400078e003e */
[----:B--2---:R-:W-:Y:S01]  /*17170*/  IMAD.MOV.U32 R62, RZ, RZ, R60 ;  /* 0x000000ffff3e7224 */ /* 0x004fe200078e003c */
[----:B------:R-:W-:-:S03]  /*17180*/  IABS R60, R88 ;  /* 0x00000058003c7213 */ /* 0x000fc60000000000 */
[----:B------:R-:W-:Y:S02]  /*17190*/  @!P5 IMAD.IADD R56, R56, 0x1, -R2 ;  /* 0x000000013838d824 */ /* 0x000fe400078e0a02 */
[----:B------:R-:W-:-:S03]  /*171a0*/  IMAD.HI.U32 R8, R3, R60, RZ ;  /* 0x0000003c03087227 */ /* 0x000fc600078e00ff */
[----:B------:R-:W-:Y:S01]  /*171b0*/  ISETP.GT.U32.AND P5, PT, R2, R56, PT ;  /* 0x000000380200720c */ /* 0x000fe20003fa4070 */
[----:B------:R-:W-:-:S04]  /*171c0*/  IMAD.MOV R8, RZ, RZ, -R8 ;  /* 0x000000ffff087224 */ /* 0x000fc800078e0a08 */
[C---:B------:R-:W-:Y:S02]  /*171d0*/  IMAD R60, R2.reuse, R8, R60 ;  /* 0x00000008023c7224 */ /* 0x040fe400078e023c */
[----:B------:R-:W-:Y:S02]  /*171e0*/  IMAD.MOV.U32 R82, RZ, RZ, R77 ;  /* 0x000000ffff527224 */ /* 0x000fe400078e004d */
[----:B------:R-:W-:Y:S01]  /*171f0*/  IMAD.MOV.U32 R77, RZ, RZ, R129 ;  /* 0x000000ffff4d7224 */ /* 0x000fe200078e0081 */
[----:B------:R-:W-:Y:S01]  /*17200*/  ISETP.GT.U32.AND P1, PT, R2, R60, PT ;  /* 0x0000003c0200720c */ /* 0x000fe20003f24070 */
[----:B------:R-:W-:Y:S01]  /*17210*/  IMAD.MOV.U32 R85, RZ, RZ, R84 ;  /* 0x000000ffff557224 */ /* 0x000fe200078e0054 */
[----:B------:R-:W2:Y:S01]  /*17220*/  LDL.LU R129, [R1+0x5d4] ;  /* 0x0005d40001817983 */ /* 0x000ea20000300800 */
[----:B------:R-:W-:Y:S02]  /*17230*/  @!P5 IMAD.IADD R56, R56, 0x1, -R2 ;  /* 0x000000013838d824 */ /* 0x000fe400078e0a02 */
[----:B------:R-:W-:-:S02]  /*17240*/  IMAD.MOV.U32 R84, RZ, RZ, R78 ;  /* 0x000000ffff547224 */ /* 0x000fc400078e004e */
[----:B------:R-:W-:Y:S02]  /*17250*/  IMAD.MOV.U32 R78, RZ, RZ, R77 ;  /* 0x000000ffff4e7224 */ /* 0x000fe400078e004d */
[----:B------:R-:W-:Y:S02]  /*17260*/  IMAD.MOV.U32 R77, RZ, RZ, R67 ;  /* 0x000000ffff4d7224 */ /* 0x000fe400078e0043 */
[----:B------:R-:W-:Y:S02]  /*17270*/  IMAD.MOV.U32 R83, RZ, RZ, R76 ;  /* 0x000000ffff537224 */ /* 0x000fe400078e004c */
[----:B------:R-:W-:Y:S02]  /*17280*/  IMAD.MOV.U32 R76, RZ, RZ, R72 ;  /* 0x000000ffff4c7224 */ /* 0x000fe400078e0048 */
[----:B------:R-:W-:Y:S01]  /*17290*/  @!P6 IMAD.MOV R56, RZ, RZ, -R56 ;  /* 0x000000ffff38e224 */ /* 0x000fe200078e0a38 */
[----:B------:R-:W-:Y:S01]  /*172a0*/  ISETP.GE.AND P6, PT, R88, RZ, PT ;  /* 0x000000ff5800720c */ /* 0x000fe20003fc6270 */
[----:B------:R-:W-:-:S02]  /*172b0*/  IMAD.MOV.U32 R72, RZ, RZ, R66 ;  /* 0x000000ffff487224 */ /* 0x000fc400078e0042 */
[----:B------:R-:W-:Y:S02]  /*172c0*/  IMAD.MOV.U32 R88, RZ, RZ, R77 ;  /* 0x000000ffff587224 */ /* 0x000fe400078e004d */
[----:B------:R-:W-:Y:S02]  /*172d0*/  IMAD.MOV.U32 R93, RZ, RZ, R85 ;  /* 0x000000ffff5d7224 */ /* 0x000fe400078e0055 */
[----:B------:R-:W-:Y:S01]  /*172e0*/  IMAD.MOV.U32 R67, RZ, RZ, R62 ;  /* 0x000000ffff437224 */ /* 0x000fe200078e003e */
[----:B------:R-:W-:Y:S01]  /*172f0*/  IABS R62, R90 ;  /* 0x0000005a003e7213 */ /* 0x000fe20000000000 */
[----:B------:R-:W-:Y:S02]  /*17300*/  IMAD.MOV.U32 R85, RZ, RZ, R250 ;  /* 0x000000ffff557224 */ /* 0x000fe400078e00fa */
[----:B------:R-:W-:Y:S01]  /*17310*/  IMAD.MOV.U32 R86, RZ, RZ, R72 ;  /* 0x000000ffff567224 */ /* 0x000fe200078e0048 */
[----:B------:R-:W3:Y:S01]  /*17320*/  LDL.LU R250, [R1+0x690] ;  /* 0x0006900001fa7983 */ /* 0x000ee20000300800 */
[----:B------:R-:W-:Y:S01]  /*17330*/  @!P1 IMAD.IADD R60, R60, 0x1, -R2 ;  /* 0x000000013c3c9824 */ /* 0x000fe200078e0a02 */
[----:B------:R-:W-:Y:S01]  /*17340*/  ISETP.GE.AND P1, PT, R89, RZ, PT ;  /* 0x000000ff5900720c */ /* 0x000fe20003f26270 */
[----:B------:R-:W-:-:S02]  /*17350*/  IMAD.MOV.U32 R77, RZ, RZ, R76 ;  /* 0x000000ffff4d7224 */ /* 0x000fc400078e004c */
[----:B------:R-:W-:Y:S02]  /*17360*/  IMAD.MOV.U32 R90, RZ, RZ, R88 ;  /* 0x000000ffff5a7224 */ /* 0x000fe400078e0058 */
[----:B------:R-:W-:Y:S02]  /*17370*/  IMAD.MOV.U32 R76, RZ, RZ, R70 ;  /* 0x000000ffff4c7224 */ /* 0x000fe400078e0046 */
[----:B------:R-:W-:Y:S02]  /*17380*/  IMAD.MOV.U32 R89, RZ, RZ, R87 ;  /* 0x000000ffff597224 */ /* 0x000fe400078e0057 */
[----:B------:R-:W-:Y:S02]  /*17390*/  IMAD.MOV.U32 R70, RZ, RZ, R128 ;  /* 0x000000ffff467224 */ /* 0x000fe400078e0080 */
[----:B------:R-:W-:Y:S01]  /*173a0*/  IMAD.MOV.U32 R87, RZ, RZ, R85 ;  /* 0x000000ffff577224 */ /* 0x000fe200078e0055 */
[----:B------:R-:W4:Y:S01]  /*173b0*/  LDL.LU R128, [R1+0x2f8] ;  /* 0x0002f80001807983 */ /* 0x000f220000300800 */
[----:B------:R-:W-:-:S02]  /*173c0*/  IMAD.MOV.U32 R72, RZ, RZ, R127 ;  /* 0x000000ffff487224 */ /* 0x000fc400078e007f */
[----:B------:R-:W-:Y:S01]  /*173d0*/  IMAD.MOV.U32 R88, RZ, RZ, R86 ;  /* 0x000000ffff587224 */ /* 0x000fe200078e0056 */
[----:B------:R-:W2:Y:S01]  /*173e0*/  LDL.LU R127, [R1+0x3e8] ;  /* 0x0003e800017f7983 */ /* 0x000ea20000300800 */
[----:B------:R-:W-:Y:S01]  /*173f0*/  IMAD.MOV.U32 R85, RZ, RZ, R78 ;  /* 0x000000ffff557224 */ /* 0x000fe200078e004e */
[----:B------:R-:W-:Y:S01]  /*17400*/  ISETP.GE.AND P2, PT, R90, RZ, PT ;  /* 0x000000ff5a00720c */ /* 0x000fe20003f46270 */
[----:B------:R-:W-:Y:S02]  /*17410*/  IMAD.MOV.U32 R86, RZ, RZ, R74 ;  /* 0x000000ffff567224 */ /* 0x000fe400078e004a */
[----:B------:R-:W-:Y:S01]  /*17420*/  IMAD.MOV.U32 R78, RZ, RZ, R64 ;  /* 0x000000ffff4e7224 */ /* 0x000fe200078e0040 */
[----:B------:R-:W3:Y:S01]  /*17430*/  LDL.LU R74, [R1+0x650] ;  /* 0x00065000014a7983 */ /* 0x000ee20000300800 */
[----:B------:R-:W-:Y:S01]  /*17440*/  IMAD.MOV.U32 R66, RZ, RZ, R61 ;  /* 0x000000ffff427224 */ /* 0x000fe200078e003d */
[----:B------:R-:W-:Y:S02]  /*17450*/  IABS R64, R90 ;  /* 0x0000005a00407213 */ /* 0x000fe40000000000 */
[----:B------:R-:W-:Y:S01]  /*17460*/  IABS R61, R91 ;  /* 0x0000005b003d7213 */ /* 0x000fe20000000000 */
[----:B------:R-:W4:Y:S01]  /*17470*/  LDL.LU R90, [R1+0x274] ;  /* 0x00027400015a7983 */ /* 0x000f220000300800 */
[----:B------:R-:W-:-:S03]  /*17480*/  ISETP.GE.AND P5, PT, R92, RZ, PT ;  /* 0x000000ff5c00720c */ /* 0x000fc60003fa6270 */
[----:B------:R-:W2:Y:S04]  /*17490*/  LDL.LU R91, [R1+0x298] ;  /* 0x00029800015b7983 */ /* 0x000ea80000300800 */
[----:B------:R-:W3:Y:S01]  /*174a0*/  LDL.LU R92, [R1+0x29c] ;  /* 0x00029c00015c7983 */ /* 0x000ee20000300800 */
[----:B------:R-:W-:-:S04]  /*174b0*/  IMAD.HI.U32 R4, R3, R61, RZ ;  /* 0x0000003d03047227 */ /* 0x000fc800078e00ff */
[----:B------:R-:W-:-:S04]  /*174c0*/  IMAD.MOV R4, RZ, RZ, -R4 ;  /* 0x000000ffff047224 */ /* 0x000fc800078e0a04 */
[----:B------:R-:W-:Y:S02]  /*174d0*/  IMAD R61, R2, R4, R61 ;  /* 0x00000004023d7224 */ /* 0x000fe400078e023d */
[----:B------:R-:W-:-:S03]  /*174e0*/  @!P4 IMAD.MOV R57, RZ, RZ, -R57 ;  /* 0x000000ffff39c224 */ /* 0x000fc600078e0a39 */
[----:B------:R-:W-:Y:S01]  /*174f0*/  ISETP.GT.U32.AND P4, PT, R2, R61, PT ;  /* 0x0000003d0200720c */ /* 0x000fe20003f84070 */
[----:B------:R-:W-:-:S04]  /*17500*/  IMAD.HI.U32 R8, R3, R62, RZ ;  /* 0x0000003e03087227 */ /* 0x000fc800078e00ff */
[----:B------:R-:W-:Y:S02]  /*17510*/  IMAD.MOV R8, RZ, RZ, -R8 ;  /* 0x000000ffff087224 */ /* 0x000fe400078e0a08 */
[----:B------:R-:W-:-:S06]  /*17520*/  @!P5 IMAD.MOV R58, RZ, RZ, -R58 ;  /* 0x000000ffff3ad224 */ /* 0x000fcc00078e0a3a */
[----:B------:R-:W-:Y:S01]  /*17530*/  @!P4 IMAD.IADD R61, R61, 0x1, -R2 ;  /* 0x000000013d3dc824 */ /* 0x000fe200078e0a02 */
[----:B------:R-:W-:Y:S01]  /*17540*/  ISETP.GT.U32.AND P4, PT, R2, R60, PT ;  /* 0x0000003c0200720c */ /* 0x000fe20003f84070 */
[----:B------:R-:W-:-:S03]  /*17550*/  IMAD.HI.U32 R4, R3, R63, RZ ;  /* 0x0000003f03047227 */ /* 0x000fc600078e00ff */
[C---:B------:R-:W-:Y:S01]  /*17560*/  ISETP.GT.U32.AND P5, PT, R2.reuse, R61, PT ;  /* 0x0000003d0200720c */ /* 0x040fe20003fa4070 */
[----:B------:R-:W-:Y:S02]  /*17570*/  IMAD R62, R2, R8, R62 ;  /* 0x00000008023e7224 */ /* 0x000fe400078e023e */
[----:B------:R-:W-:Y:S02]  /*17580*/  IMAD.MOV R4, RZ, RZ, -R4 ;  /* 0x000000ffff047224 */ /* 0x000fe400078e0a04 */
[----:B----4-:R-:W-:Y:S02]  /*17590*/  IMAD.MOV.U32 R101, RZ, RZ, R90 ;  /* 0x000000ffff657224 */ /* 0x010fe400078e005a */
[----:B--2---:R-:W-:Y:S02]  /*175a0*/  IMAD.MOV.U32 R100, RZ, RZ, R91 ;  /* 0x000000ffff647224 */ /* 0x004fe400078e005b */
[----:B------:R-:W2:Y:S01]  /*175b0*/  LDL.LU R91, [R1+0x2e4] ;  /* 0x0002e400015b7983 */ /* 0x000ea20000300800 */
[----:B---3--:R-:W-:-:S03]  /*175c0*/  IMAD.MOV.U32 R99, RZ, RZ, R92 ;  /* 0x000000ffff637224 */ /* 0x008fc600078e005c */
[----:B------:R-:W3:Y:S04]  /*175d0*/  LDL.LU R92, [R1+0x2d4] ;  /* 0x0002d400015c7983 */ /* 0x000ee80000300800 */
[----:B------:R-:W4:Y:S01]  /*175e0*/  LDL.LU R90, [R1+0x2a4] ;  /* 0x0002a400015a7983 */ /* 0x000f220000300800 */
[----:B------:R-:W-:Y:S01]  /*175f0*/  @!P4 IMAD.IADD R60, R60, 0x1, -R2 ;  /* 0x000000013c3cc824 */ /* 0x000fe200078e0a02 */
[C---:B------:R-:W-:Y:S01]  /*17600*/  ISETP.GT.U32.AND P4, PT, R2.reuse, R62, PT ;  /* 0x0000003e0200720c */ /* 0x040fe20003f84070 */
[----:B------:R-:W-:Y:S02]  /*17610*/  IMAD R63, R2, R4, R63 ;  /* 0x00000004023f7224 */ /* 0x000fe400078e023f */
[----:B------:R-:W-:-:S04]  /*17620*/  IMAD.HI.U32 R11, R3, R64, RZ ;  /* 0x00000040030b7227 */ /* 0x000fc800078e00ff */
[----:B------:R-:W-:Y:S02]  /*17630*/  IMAD.MOV R11, RZ, RZ, -R11 ;  /* 0x000000ffff0b7224 */ /* 0x000fe400078e0a0b */
[----:B------:R-:W-:Y:S01]  /*17640*/  @!P5 IMAD.IADD R61, R61, 0x1, -R2 ;  /* 0x000000013d3dd824 */ /* 0x000fe200078e0a02 */
[C---:B------:R-:W-:Y:S01]  /*17650*/  ISETP.GT.U32.AND P5, PT, R2.reuse, R63, PT ;  /* 0x0000003f0200720c */ /* 0x040fe20003fa4070 */
[----:B------:R-:W-:Y:S02]  /*17660*/  IMAD R64, R2, R11, R64 ;  /* 0x0000000b02407224 */ /* 0x000fe400078e0240 */
[----:B------:R-:W-:Y:S02]  /*17670*/  @!P4 IMAD.IADD R62, R62, 0x1, -R2 ;  /* 0x000000013e3ec824 */ /* 0x000fe400078e0a02 */
[----:B------:R-:W-:Y:S01]  /*17680*/  IMAD.MOV.U32 R95, RZ, RZ, R87 ;  /* 0x000000ffff5f7224 */ /* 0x000fe200078e0057 */
[----:B------:R-:W-:Y:S01]  /*17690*/  ISETP.GT.U32.AND P4, PT, R2, R64, PT ;  /* 0x000000400200720c */ /* 0x000fe20003f84070 */
[----:B------:R-:W-:Y:S01]  /*176a0*/  IMAD.MOV.U32 R98, RZ, RZ, R89 ;  /* 0x000000ffff627224 */ /* 0x000fe200078e0059 */
[----:B------:R-:W-:-:S02]  /*176b0*/  IABS R8, R93 ;  /* 0x0000005d00087213 */ /* 0x000fc40000000000 */
[----:B------:R-:W-:-:S03]  /*176c0*/  IABS R10, R95 ;  /* 0x0000005f000a7213 */ /* 0x000fc60000000000 */
[----:B------:R-:W-:Y:S02]  /*176d0*/  @!P5 IMAD.IADD R63, R63, 0x1, -R2 ;  /* 0x000000013f3fd824 */ /* 0x000fe400078e0a02 */
[----:B------:R-:W-:Y:S02]  /*176e0*/  IMAD.MOV.U32 R89, RZ, RZ, R86 ;  /* 0x000000ffff597224 */ /* 0x000fe400078e0056 */
[----:B------:R-:W-:Y:S02]  /*176f0*/  IMAD.MOV.U32 R87, RZ, RZ, R77 ;  /* 0x000000ffff577224 */ /* 0x000fe400078e004d */
[----:B------:R-:W-:Y:S01]  /*17700*/  @!P6 IMAD.MOV R60, RZ, RZ, -R60 ;  /* 0x000000ffff3ce224 */ /* 0x000fe200078e0a3c */
[C---:B------:R-:W-:Y:S01]  /*17710*/  ISETP.GT.U32.AND P6, PT, R2.reuse, R62, PT ;  /* 0x0000003e0200720c */ /* 0x040fe20003fc4070 */
[----:B------:R-:W-:Y:S01]  /*17720*/  IMAD.MOV.U32 R86, RZ, RZ, R71 ;  /* 0x000000ffff567224 */ /* 0x000fe200078e0047 */
[----:B------:R-:W-:Y:S01]  /*17730*/  IABS R9, R94 ;  /* 0x0000005e00097213 */ /* 0x000fe20000000000 */
[----:B------:R-:W-:Y:S01]  /*17740*/  IMAD.MOV.U32 R77, RZ, RZ, R67 ;  /* 0x000000ffff4d7224 */ /* 0x000fe200078e0043 */
[----:B------:R-:W-:Y:S01]  /*17750*/  ISETP.GT.U32.AND P5, PT, R2, R63, PT ;  /* 0x0000003f0200720c */ /* 0x000fe20003fa4070 */
[----:B------:R-:W-:-:S02]  /*17760*/  IMAD.MOV.U32 R71, RZ, RZ, R66 ;  /* 0x000000ffff477224 */ /* 0x000fc400078e0042 */
[----:B------:R-:W-:Y:S01]  /*17770*/  IMAD.HI.U32 R67, R3, R10, RZ ;  /* 0x0000000a03437227 */ /* 0x000fe200078e00ff */
[----:B------:R-:W-:-:S03]  /*17780*/  IABS R4, R96 ;  /* 0x0000006000047213 */ /* 0x000fc60000000000 */
[----:B------:R-:W-:Y:S02]  /*17790*/  IMAD.MOV.U32 R102, RZ, RZ, R88 ;  /* 0x000000ffff667224 */ /* 0x000fe400078e0058 */
[----:B------:R-:W-:-:S04]  /*177a0*/  IMAD.HI.U32 R66, R3, R8, RZ ;  /* 0x0000000803427227 */ /* 0x000fc800078e00ff */
[----:B------:R-:W-:Y:S02]  /*177b0*/  IMAD.MOV.U32 R88, RZ, RZ, R78 ;  /* 0x000000ffff587224 */ /* 0x000fe400078e004e */
[----:B------:R-:W-:Y:S02]  /*177c0*/  IMAD.MOV.U32 R78, RZ, RZ, R69 ;  /* 0x000000ffff4e7224 */ /* 0x000fe400078e0045 */
[----:B------:R-:W-:Y:S02]  /*177d0*/  @!P4 IMAD.IADD R64, R64, 0x1, -R2 ;  /* 0x000000014040c824 */ /* 0x000fe400078e0a02 */
[----:B------:R-:W-:Y:S02]  /*177e0*/  IMAD.MOV.U32 R69, RZ, RZ, R65 ;  /* 0x000000ffff457224 */ /* 0x000fe400078e0041 */
[----:B------:R-:W-:Y:S02]  /*177f0*/  IMAD.MOV R67, RZ, RZ, -R67 ;  /* 0x000000ffff437224 */ /* 0x000fe400078e0a43 */
[----:B------:R-:W-:Y:S01]  /*17800*/  IMAD.HI.U32 R65, R3, R9, RZ ;  /* 0x0000000903417227 */ /* 0x000fe200078e00ff */
[----:B------:R-:W-:-:S03]  /*17810*/  ISETP.GT.U32.AND P4, PT, R2, R64, PT ;  /* 0x000000400200720c */ /* 0x000fc60003f84070 */
[----:B------:R-:W-:Y:S02]  /*17820*/  IMAD.MOV R66, RZ, RZ, -R66 ;  /* 0x000000ffff427224 */ /* 0x000fe400078e0a42 */
[----:B------:R-:W-:Y:S02]  /*17830*/  IMAD R10, R2, R67, R10 ;  /* 0x00000043020a7224 */ /* 0x000fe400078e020a */
[----:B------:R-:W-:-:S04]  /*17840*/  IMAD.HI.U32 R11, R3, R4, RZ ;  /* 0x00000004030b7227 */ /* 0x000fc800078e00ff */
[----:B------:R-:W-:Y:S02]  /*17850*/  IMAD.MOV R65, RZ, RZ, -R65 ;  /* 0x000000ffff417224 */ /* 0x000fe400078e0a41 */
[----:B------:R-:W-:Y:S02]  /*17860*/  IMAD R66, R2, R66, R8 ;  /* 0x0000004202427224 */ /* 0x000fe400078e0208 */
[--C-:B------:R-:W-:Y:S01]  /*17870*/  @!P6 IMAD.IADD R62, R62, 0x1, -R2.reuse ;  /* 0x000000013e3ee824 */ /* 0x100fe200078e0a02 */
[C---:B------:R-:W-:Y:S01]  /*17880*/  ISETP.GT.U32.AND P6, PT, R2.reuse, R10, PT ;  /* 0x0000000a0200720c */ /* 0x040fe20003fc4070 */
[----:B------:R-:W-:Y:S02]  /*17890*/  IMAD.MOV R11, RZ, RZ, -R11 ;  /* 0x000000ffff0b7224 */ /* 0x000fe400078e0a0b */
[C---:B------:R-:W-:Y:S02]  /*178a0*/  IMAD R9, R2.reuse, R65, R9 ;  /* 0x0000004102097224 */ /* 0x040fe400078e0209 */
[----:B------:R-:W-:Y:S01]  /*178b0*/  @!P5 IMAD.IADD R63, R63, 0x1, -R2 ;  /* 0x000000013f3fd824 */ /* 0x000fe200078e0a02 */
[C---:B------:R-:W-:Y:S01]  /*178c0*/  ISETP.GT.U32.AND P5, PT, R2.reuse, R66, PT ;  /* 0x000000420200720c */ /* 0x040fe20003fa4070 */
[----:B------:R-:W-:-:S02]  /*178d0*/  IMAD R4, R2, R11, R4 ;  /* 0x0000000b02047224 */ /* 0x000fc400078e0204 */
[----:B------:R-:W-:Y:S01]  /*178e0*/  @!P0 IMAD.MOV R62, RZ, RZ, -R62 ;  /* 0x000000ffff3e8224 */ /* 0x000fe200078e0a3e */
[----:B------:R-:W-:Y:S01]  /*178f0*/  ISETP.GT.U32.AND P0, PT, R2, R9, PT ;  /* 0x000000090200720c */ /* 0x000fe20003f04070 */
[----:B------:R-:W-:Y:S01]  /*17900*/  @!P1 IMAD.MOV R63, RZ, RZ, -R63 ;  /* 0x000000ffff3f9224 */ /* 0x000fe200078e0a3f */
[----:B------:R-:W-:Y:S01]  /*17910*/  ISETP.GE.AND P1, PT, R93, RZ, PT ;  /* 0x000000ff5d00720c */ /* 0x000fe20003f26270 */
[--C-:B------:R-:W-:Y:S01]  /*17920*/  @!P4 IMAD.IADD R64, R64, 0x1, -R2.reuse ;  /* 0x000000014040c824 */ /* 0x100fe200078e0a02 */
[----:B------:R-:W-:Y:S02]  /*17930*/  ISETP.GT.U32.AND P4, PT, R2, R4, PT ;  /* 0x000000040200720c */ /* 0x000fe40003f84070 */
[----:B------:R-:W-:Y:S01]  /*17940*/  IABS R8, R102 ;  /* 0x0000006600087213 */ /* 0x000fe20000000000 */
[--C-:B------:R-:W-:Y:S01]  /*17950*/  @!P6 IMAD.IADD R10, R10, 0x1, -R2.reuse ;  /* 0x000000010a0ae824 */ /* 0x100fe200078e0a02 */
[----:B------:R-:W-:Y:S01]  /*17960*/  ISETP.GE.AND P6, PT, R94, RZ, PT ;  /* 0x000000ff5e00720c */ /* 0x000fe20003fc6270 */
[----:B------:R-:W-:-:S04]  /*17970*/  @!P5 IMAD.IADD R66, R66, 0x1, -R2 ;  /* 0x000000014242d824 */ /* 0x000fc800078e0a02 */
[----:B------:R-:W-:Y:S01]  /*17980*/  @!P0 IMAD.IADD R9, R9, 0x1, -R2 ;  /* 0x0000000109098824 */ /* 0x000fe200078e0a02 */
[----:B------:R-:W-:-:S03]  /*17990*/  ISETP.GT.U32.AND P0, PT, R2, R66, PT ;  /* 0x000000420200720c */ /* 0x000fc60003f04070 */
[----:B------:R-:W-:Y:S01]  /*179a0*/  @!P4 IMAD.IADD R4, R4, 0x1, -R2 ;  /* 0x000000010404c824 */ /* 0x000fe200078e0a02 */
[----:B------:R-:W-:-:S09]  /*179b0*/  ISETP.GT.U32.AND P4, PT, R2, R9, PT ;  /* 0x000000090200720c */ /* 0x000fd20003f84070 */
[----:B------:R-:W-:-:S04]  /*179c0*/  @!P0 IMAD.IADD R66, R66, 0x1, -R2 ;  /* 0x0000000142428824 */ /* 0x000fc800078e0a02 */
[----:B------:R-:W-:Y:S01]  /*179d0*/  @!P4 IMAD.IADD R9, R9, 0x1, -R2 ;  /* 0x000000010909c824 */ /* 0x000fe200078e0a02 */
[C---:B------:R-:W-:Y:S01]  /*179e0*/  ISETP.GT.U32.AND P5, PT, R2.reuse, R10, PT ;  /* 0x0000000a0200720c */ /* 0x040fe20003fa4070 */
[----:B------:R-:W-:Y:S01]  /*179f0*/  @!P2 IMAD.MOV R64, RZ, RZ, -R64 ;  /* 0x000000ffff40a224 */ /* 0x000fe200078e0a40 */
[----:B------:R-:W-:Y:S01]  /*17a00*/  ISETP.GT.U32.AND P2, PT, R2, R4, PT ;  /* 0x000000040200720c */ /* 0x000fe20003f44070 */
[----:B------:R-:W-:Y:S01]  /*17a10*/  @!P3 IMAD.MOV R61, RZ, RZ, -R61 ;  /* 0x000000ffff3db224 */ /* 0x000fe200078e0a3d */
[----:B------:R-:W-:-:S09]  /*17a20*/  ISETP.GE.AND P3, PT, R95, RZ, PT ;  /* 0x000000ff5f00720c */ /* 0x000fd20003f66270 */
[--C-:B------:R-:W-:Y:S01]  /*17a30*/  @!P5 IMAD.IADD R10, R10, 0x1, -R2.reuse ;  /* 0x000000010a0ad824 */ /* 0x100fe200078e0a02 */
[----:B------:R-:W-:Y:S01]  /*17a40*/  ISETP.GE.AND P5, PT, R96, RZ, PT ;  /* 0x000000ff6000720c */ /* 0x000fe20003fa6270 */
[----:B------:R-:W-:Y:S02]  /*17a50*/  @!P2 IMAD.IADD R4, R4, 0x1, -R2 ;  /* 0x000000010404a824 */ /* 0x000fe400078e0a02 */
[----:B------:R-:W-:Y:S01]  /*17a60*/  IMAD.MOV.U32 R67, RZ, RZ, R9 ;  /* 0x000000ffff437224 */ /* 0x000fe200078e0009 */
[----:B------:R-:W-:-:S03]  /*17a70*/  ISETP.GE.AND P2, PT, R102, RZ, PT ;  /* 0x000000ff6600720c */ /* 0x000fc60003f46270 */
[----:B------:R-:W-:Y:S01]  /*17a80*/  @!P6 IMAD.MOV R67, RZ, RZ, -R67 ;  /* 0x000000ffff43e224 */ /* 0x000fe200078e0a43 */
[----:B------:R-:W-:Y:S01]  /*17a90*/  ISETP.GE.AND P6, PT, R101, RZ, PT ;  /* 0x000000ff6500720c */ /* 0x000fe20003fc6270 */
[----:B---3--:R-:W-:Y:S02]  /*17aa0*/  IMAD.MOV.U32 R93, RZ, RZ, R92 ;  /* 0x000000ffff5d7224 */ /* 0x008fe400078e005c */
[----:B----4-:R-:W-:Y:S02]  /*17ab0*/  IMAD.MOV.U32 R92, RZ, RZ, R90 ;  /* 0x000000ffff5c7224 */ /* 0x010fe400078e005a */
[----:B------:R-:W-:Y:S02]  /*17ac0*/  IMAD.MOV.U32 R90, RZ, RZ, R89 ;  /* 0x000000ffff5a7224 */ /* 0x000fe400078e0059 */
[----:B------:R-:W-:Y:S02]  /*17ad0*/  IMAD.MOV.U32 R89, RZ, RZ, R88 ;  /* 0x000000ffff597224 */ /* 0x000fe400078e0058 */
[----:B------:R-:W-:-:S02]  /*17ae0*/  IMAD.MOV.U32 R88, RZ, RZ, R87 ;  /* 0x000000ffff587224 */ /* 0x000fc400078e0057 */
[----:B------:R-:W-:Y:S02]  /*17af0*/  IMAD.MOV.U32 R87, RZ, RZ, R71 ;  /* 0x000000ffff577224 */ /* 0x000fe400078e0047 */
[----:B------:R-:W-:Y:S02]  /*17b00*/  IMAD.MOV.U32 R71, RZ, RZ, R69 ;  /* 0x000000ffff477224 */ /* 0x000fe400078e0045 */
[----:B------:R-:W-:-:S04]  /*17b10*/  IMAD.HI.U32 R69, R3, R8, RZ ;  /* 0x0000000803457227 */ /* 0x000fc800078e00ff */
[----:B------:R-:W-:Y:S02]  /*17b20*/  IMAD.MOV.U32 R94, RZ, RZ, R90 ;  /* 0x000000ffff5e7224 */ /* 0x000fe400078e005a */
[----:B------:R-:W-:Y:S02]  /*17b30*/  IMAD.MOV.U32 R90, RZ, RZ, R88 ;  /* 0x000000ffff5a7224 */ /* 0x000fe400078e0058 */
[----:B------:R-:W-:Y:S02]  /*17b40*/  IMAD.MOV.U32 R88, RZ, RZ, R87 ;  /* 0x000000ffff587224 */ /* 0x000fe400078e0057 */
[----:B------:R-:W-:Y:S01]  /*17b50*/  IMAD.MOV.U32 R87, RZ, RZ, R70 ;  /* 0x000000ffff577224 */ /* 0x000fe200078e0046 */
[----:B------:R-:W-:Y:S01]  /*17b60*/  IABS R70, R98 ;  /* 0x0000006200467213 */ /* 0x000fe20000000000 */
[----:B------:R-:W-:-:S04]  /*17b70*/  IMAD.MOV R69, RZ, RZ, -R69 ;  /* 0x000000ffff457224 */ /* 0x000fc800078e0a45 */
[----:B------:R-:W-:Y:S02]  /*17b80*/  IMAD R69, R2, R69, R8 ;  /* 0x0000004502457224 */ /* 0x000fe400078e0208 */
[----:B------:R-:W-:-:S04]  /*17b90*/  IMAD.HI.U32 R8, R3, R70, RZ ;  /* 0x0000004603087227 */ /* 0x000fc800078e00ff */
[----:B------:R-:W-:Y:S01]  /*17ba0*/  IMAD.MOV R8, RZ, RZ, -R8 ;  /* 0x000000ffff087224 */ /* 0x000fe200078e0a08 */
[----:B------:R-:W-:-:S03]  /*17bb0*/  ISETP.GT.U32.AND P0, PT, R2, R69, PT ;  /* 0x000000450200720c */ /* 0x000fc60003f04070 */
[----:B------:R-:W-:-:S05]  /*17bc0*/  IMAD R70, R2, R8, R70 ;  /* 0x0000000802467224 */ /* 0x000fca00078e0246 */
[----:B------:R-:W-:-:S05]  /*17bd0*/  ISETP.GT.U32.AND P4, PT, R2, R70, PT ;  /* 0x000000460200720c */ /* 0x000fca0003f84070 */
[----:B------:R-:W-:Y:S02]  /*17be0*/  @!P0 IMAD.IADD R69, R69, 0x1, -R2 ;  /* 0x0000000145458824 */ /* 0x000fe400078e0a02 */
[----:B------:R-:W-:-:S06]  /*17bf0*/  IMAD.MOV.U32 R95, RZ, RZ, R89 ;  /* 0x000000ffff5f7224 */ /* 0x000fcc00078e0059 */
[----:B------:R-:W-:Y:S01]  /*17c00*/  @!P4 IMAD.IADD R70, R70, 0x1, -R2 ;  /* 0x000000014646c824 */ /* 0x000fe200078e0a02 */
[----:B------:R-:W-:Y:S01]  /*17c10*/  ISETP.GT.U32.AND P4, PT, R2, R69, PT ;  /* 0x000000450200720c */ /* 0x000fe20003f84070 */
[----:B------:R-:W-:Y:S02]  /*17c20*/  IMAD.MOV.U32 R97, RZ, RZ, R95 ;  /* 0x000000ffff617224 */ /* 0x000fe400078e005f */
[----:B------:R-:W-:Y:S02]  /*17c30*/  IMAD.MOV.U32 R96, RZ, RZ, R94 ;  /* 0x000000ffff607224 */ /* 0x000fe400078e005e */
[----:B------:R-:W-:Y:S02]  /*17c40*/  IMAD.MOV.U32 R95, RZ, RZ, R93 ;  /* 0x000000ffff5f7224 */ /* 0x000fe400078e005d */
[----:B--2---:R-:W-:Y:S02]  /*17c50*/  IMAD.MOV.U32 R94, RZ, RZ, R91 ;  /* 0x000000ffff5e7224 */ /* 0x004fe400078e005b */
[----:B------:R-:W-:-:S02]  /*17c60*/  IMAD.MOV.U32 R93, RZ, RZ, R76 ;  /* 0x000000ffff5d7224 */ /* 0x000fc400078e004c */
[----:B------:R-:W-:Y:S01]  /*17c70*/  IMAD.MOV.U32 R91, RZ, RZ, R73 ;  /* 0x000000ffff5b7224 */ /* 0x000fe200078e0049 */
[----:B------:R-:W-:Y:S01]  /*17c80*/  ISETP.GE.AND P0, PT, R98, RZ, PT ;  /* 0x000000ff6200720c */ /* 0x000fe20003f06270 */
[----:B------:R-:W-:Y:S02]  /*17c90*/  IMAD.MOV.U32 R117, RZ, RZ, R97 ;  /* 0x000000ffff757224 */ /* 0x000fe400078e0061 */
[----:B------:R-:W-:Y:S02]  /*17ca0*/  IMAD.MOV.U32 R97, RZ, RZ, R93 ;  /* 0x000000ffff617224 */ /* 0x000fe400078e005d */
[----:B------:R-:W-:Y:S02]  /*17cb0*/  IMAD.MOV.U32 R98, RZ, RZ, R91 ;  /* 0x000000ffff627224 */ /* 0x000fe400078e005b */
[----:B------:R-:W-:Y:S02]  /*17cc0*/  IMAD.MOV.U32 R93, RZ, RZ, R74 ;  /* 0x000000ffff5d7224 */ /* 0x000fe400078e004a */
[----:B------:R-:W-:-:S02]  /*17cd0*/  IMAD.MOV.U32 R118, RZ, RZ, R96 ;  /* 0x000000ffff767224 */ /* 0x000fc400078e0060 */
[----:B------:R-:W-:Y:S01]  /*17ce0*/  IMAD.MOV.U32 R74, RZ, RZ, R68 ;  /* 0x000000ffff4a7224 */ /* 0x000fe200078e0044 */
[----:B------:R-:W-:Y:S01]  /*17cf0*/  IABS R73, R99 ;  /* 0x0000006300497213 */ /* 0x000fe20000000000 */
[----:B------:R-:W-:Y:S02]  /*17d00*/  IMAD.MOV.U32 R96, RZ, RZ, R94 ;  /* 0x000000ffff607224 */ /* 0x000fe400078e005e */
[----:B------:R-:W-:Y:S02]  /*17d10*/  IMAD.MOV.U32 R68, RZ, RZ, R4 ;  /* 0x000000ffff447224 */ /* 0x000fe400078e0004 */
[----:B------:R-:W-:Y:S01]  /*17d20*/  @!P4 IMAD.IADD R69, R69, 0x1, -R2 ;  /* 0x000000014545c824 */ /* 0x000fe200078e0a02 */
[----:B------:R-:W-:Y:S01]  /*17d30*/  ISETP.GE.AND P4, PT, R99, RZ, PT ;  /* 0x000000ff6300720c */ /* 0x000fe20003f86270 */
[----:B------:R-:W-:Y:S02]  /*17d40*/  IMAD.MOV.U32 R99, RZ, RZ, R98 ;  /* 0x000000ffff637224 */ /* 0x000fe400078e0062 */
[----:B------:R-:W-:-:S02]  /*17d50*/  IMAD.MOV.U32 R98, RZ, RZ, R97 ;  /* 0x000000ffff627224 */ /* 0x000fc400078e0061 */
[----:B------:R-:W-:Y:S01]  /*17d60*/  IMAD.MOV.U32 R76, RZ, RZ, R72 ;  /* 0x000000ffff4c7224 */ /* 0x000fe200078e0048 */
[----:B------:R-:W-:Y:S01]  /*17d70*/  IABS R72, R100 ;  /* 0x0000006400487213 */ /* 0x000fe20000000000 */
[----:B------:R-:W-:Y:S01]  /*17d80*/  @!P5 IMAD.MOV R68, RZ, RZ, -R68 ;  /* 0x000000ffff44d224 */ /* 0x000fe200078e0a44 */
[----:B------:R-:W-:Y:S01]  /*17d90*/  ISETP.GE.AND P5, PT, R100, RZ, PT ;  /* 0x000000ff6400720c */ /* 0x000fe20003fa6270 */
        /* <DEDUP_REMOVED lines=12> */
[----:B------:R-:W-:Y:S01]  /*17e60*/  IMAD.MOV.U32 R91, RZ, RZ, R90 ;  /* 0x000000ffff5b7224 */ /* 0x000fe200078e005a */
[----:B------:R-:W2:Y:S01]  /*17e70*/  LDL.LU R127, [R1+0x59c] ;  /* 0x00059c00017f7983 */ /* 0x000ea20000300800 */
[----:B------:R-:W-:Y:S02]  /*17e80*/  IMAD.MOV.U32 R90, RZ, RZ, R86 ;  /* 0x000000ffff5a7224 */ /* 0x000fe400078e0056 */
[----:B------:R-:W-:Y:S01]  /*17e90*/  IMAD.MOV.U32 R92, RZ, RZ, R129 ;  /* 0x000000ffff5c7224 */ /* 0x000fe200078e0081 */
[----:B------:R-:W3:Y:S01]  /*17ea0*/  LDL.LU R75, [R1+0x31c] ;  /* 0x00031c00014b7983 */ /* 0x000ee20000300800 */
[----:B------:R-:W-:-:S02]  /*17eb0*/  IMAD.MOV.U32 R86, RZ, RZ, R78 ;  /* 0x000000ffff567224 */ /* 0x000fc400078e004e */
[----:B------:R-:W-:Y:S01]  /*17ec0*/  IMAD.MOV.U32 R78, RZ, RZ, R77 ;  /* 0x000000ffff4e7224 */ /* 0x000fe200078e004d */
[----:B------:R-:W4:Y:S01]  /*17ed0*/  LDL.LU R129, [R1+0x6f4] ;  /* 0x0006f40001817983 */ /* 0x000f220000300800 */
[----:B------:R-:W-:Y:S01]  /*17ee0*/  IMAD.MOV.U32 R89, RZ, RZ, R71 ;  /* 0x000000ffff597224 */ /* 0x000fe200078e0047 */
[----:B------:R-:W-:Y:S02]  /*17ef0*/  IABS R71, R101 ;  /* 0x0000006500477213 */ /* 0x000fe40000000000 */
[----:B------:R-:W2:Y:S04]  /*17f00*/  LDL.LU R77, [R1+0x3c0] ;  /* 0x0003c000014d7983 */ /* 0x000ea80000300800 */
[----:B------:R-:W4:Y:S04]  /*17f10*/  LDL.LU R102, [R1+0x2f4] ;  /* 0x0002f40001667983 */ /* 0x000f280000300800 */
[----:B------:R-:W3:Y:S01]  /*17f20*/  LDL.LU R101, [R1+0x2f0] ;  /* 0x0002f00001657983 */ /* 0x000ee20000300800 */
[----:B------:R-:W-:-:S02]  /*17f30*/  IMAD.MOV.U32 R114, RZ, RZ, R97 ;  /* 0x000000ffff727224 */ /* 0x000fc400078e0061 */
[----:B------:R-:W-:Y:S02]  /*17f40*/  IMAD.MOV.U32 R104, RZ, RZ, R96 ;  /* 0x000000ffff687224 */ /* 0x000fe400078e0060 */
[----:B------:R-:W-:Y:S02]  /*17f50*/  IMAD.MOV.U32 R96, RZ, RZ, R93 ;  /* 0x000000ffff607224 */ /* 0x000fe400078e005d */
[----:B------:R-:W-:Y:S02]  /*17f60*/  IMAD.MOV.U32 R97, RZ, RZ, R90 ;  /* 0x000000ffff617224 */ /* 0x000fe400078e005a */
[----:B------:R-:W-:Y:S01]  /*17f70*/  IMAD.MOV.U32 R110, RZ, RZ, R98 ;  /* 0x000000ffff6e7224 */ /* 0x000fe200078e0062 */
[----:B------:R-:W4:Y:S01]  /*17f80*/  LDL.LU R90, [R1+0x600] ;  /* 0x00060000015a7983 */ /* 0x000f220000300800 */
[----:B------:R-:W-:Y:S02]  /*17f90*/  IMAD.MOV.U32 R93, RZ, RZ, R91 ;  /* 0x000000ffff5d7224 */ /* 0x000fe400078e005b */
[----:B------:R-:W-:Y:S01]  /*17fa0*/  IMAD.MOV.U32 R98, RZ, RZ, R86 ;  /* 0x000000ffff627224 */ /* 0x000fe200078e0056 */
[----:B------:R-:W4:Y:S01]  /*17fb0*/  LDL.LU R91, [R1+0x5fc] ;  /* 0x0005fc00015b7983 */ /* 0x000f220000300800 */
[----:B------:R-:W-:-:S02]  /*17fc0*/  IMAD.MOV.U32 R103, RZ, RZ, R128 ;  /* 0x000000ffff677224 */ /* 0x000fc400078e0080 */
[----:B------:R-:W-:Y:S01]  /*17fd0*/  IMAD.MOV.U32 R108, RZ, RZ, R97 ;  /* 0x000000ffff6c7224 */ /* 0x000fe200078e0061 */
[----:B------:R-:W4:Y:S01]  /*17fe0*/  LDL.LU R128, [R1+0x5c0] ;  /* 0x0005c00001807983 */ /* 0x000f220000300800 */
[----:B------:R-:W-:Y:S02]  /*17ff0*/  IMAD.MOV.U32 R97, RZ, RZ, R96 ;  /* 0x000000ffff617224 */ /* 0x000fe400078e0060 */
[----:B------:R-:W-:Y:S02]  /*18000*/  IMAD.MOV.U32 R107, RZ, RZ, R98 ;  /* 0x000000ffff6b7224 */ /* 0x000fe400078e0062 */
[----:B------:R-:W-:Y:S02]  /*18010*/  IMAD.MOV.U32 R98, RZ, RZ, R95 ;  /* 0x000000ffff627224 */ /* 0x000fe400078e005f */
[----:B------:R-:W-:Y:S02]  /*18020*/  IMAD.MOV.U32 R65, RZ, RZ, R10 ;  /* 0x000000ffff417224 */ /* 0x000fe400078e000a */
[----:B------:R-:W-:-:S04]  /*18030*/  IMAD.HI.U32 R8, R3, R71, RZ ;  /* 0x0000004703087227 */ /* 0x000fc800078e00ff */
[----:B------:R-:W-:Y:S01]  /*18040*/  @!P3 IMAD.MOV R65, RZ, RZ, -R65 ;  /* 0x000000ffff41b224 */ /* 0x000fe200078e0a41 */
[----:B------:R-:W-:Y:S01]  /*18050*/  ISETP.GT.U32.AND P3, PT, R2, R70, PT ;  /* 0x000000460200720c */ /* 0x000fe20003f64070 */
[----:B------:R-:W-:Y:S02]  /*18060*/  IMAD.MOV R8, RZ, RZ, -R8 ;  /* 0x000000ffff087224 */ /* 0x000fe400078e0a08 */
[----:B------:R-:W-:-:S04]  /*18070*/  IMAD.HI.U32 R11, R3, R72, RZ ;  /* 0x00000048030b7227 */ /* 0x000fc800078e00ff */
[C---:B------:R-:W-:Y:S02]  /*18080*/  IMAD R71, R2.reuse, R8, R71 ;  /* 0x0000000802477224 */ /* 0x040fe400078e0247 */
[----:B------:R-:W-:Y:S02]  /*18090*/  IMAD.MOV R10, RZ, RZ, -R11 ;  /* 0x000000ffff0a7224 */ /* 0x000fe400078e0a0b */
[----:B------:R-:W-:Y:S01]  /*180a0*/  @!P1 IMAD.MOV R66, RZ, RZ, -R66 ;  /* 0x000000ffff429224 */ /* 0x000fe200078e0a42 */
[C---:B------:R-:W-:Y:S01]  /*180b0*/  ISETP.GT.U32.AND P1, PT, R2.reuse, R71, PT ;  /* 0x000000470200720c */ /* 0x040fe20003f24070 */
[----:B------:R-:W-:Y:S02]  /*180c0*/  IMAD R72, R2, R10, R72 ;  /* 0x0000000a02487224 */ /* 0x000fe400078e0248 */
[----:B------:R-:W-:-:S03]  /*180d0*/  @!P3 IMAD.IADD R70, R70, 0x1, -R2 ;  /* 0x000000014646b824 */ /* 0x000fc600078e0a02 */
[----:B------:R-:W-:Y:S01]  /*180e0*/  ISETP.GT.U32.AND P3, PT, R2, R72, PT ;  /* 0x000000480200720c */ /* 0x000fe20003f64070 */
[----:B------:R-:W-:-:S06]  /*180f0*/  @!P2 IMAD.MOV R69, RZ, RZ, -R69 ;  /* 0x000000ffff45a224 */ /* 0x000fcc00078e0a45 */
[--C-:B------:R-:W-:Y:S01]  /*18100*/  @!P1 IMAD.IADD R71, R71, 0x1, -R2.reuse ;  /* 0x0000000147479824 */ /* 0x100fe200078e0a02 */
[----:B------:R-:W-:Y:S01]  /*18110*/  ISETP.GE.AND P1, PT, R74, RZ, PT ;  /* 0x000000ff4a00720c */ /* 0x000fe20003f26270 */
[C---:B------:R-:W-:Y:S01]  /*18120*/  IMAD.HI.U32 R8, R3.reuse, R73, RZ ;  /* 0x0000004903087227 */ /* 0x040fe200078e00ff */
[----:B------:R-:W-:Y:S02]  /*18130*/  IABS R74, R74 ;  /* 0x0000004a004a7213 */ /* 0x000fe40000000000 */
[----:B------:R-:W-:Y:S01]  /*18140*/  ISETP.GT.U32.AND P2, PT, R2, R71, PT ;  /* 0x000000470200720c */ /* 0x000fe20003f44070 */
[----:B------:R-:W-:Y:S02]  /*18150*/  @!P3 IMAD.IADD R72, R72, 0x1, -R2 ;  /* 0x000000014848b824 */ /* 0x000fe400078e0a02 */
[----:B------:R-:W-:Y:S02]  /*18160*/  IMAD.MOV R8, RZ, RZ, -R8 ;  /* 0x000000ffff087224 */ /* 0x000fe400078e0a08 */
[----:B------:R-:W-:Y:S01]  /*18170*/  IMAD.HI.U32 R4, R3, R74, RZ ;  /* 0x0000004a03047227 */ /* 0x000fe200078e00ff */
[----:B------:R-:W-:-:S03]  /*18180*/  ISETP.GT.U32.AND P3, PT, R2, R72, PT ;  /* 0x000000480200720c */ /* 0x000fc60003f64070 */
[C---:B------:R-:W-:Y:S02]  /*18190*/  IMAD R73, R2.reuse, R8, R73 ;  /* 0x0000000802497224 */ /* 0x040fe400078e0249 */
[----:B------:R-:W-:Y:S02]  /*181a0*/  IMAD.MOV R4, RZ, RZ, -R4 ;  /* 0x000000ffff047224 */ /* 0x000fe400078e0a04 */
[----:B------:R-:W-:Y:S01]  /*181b0*/  @!P2 IMAD.IADD R71, R71, 0x1, -R2 ;  /* 0x000000014747a824 */ /* 0x000fe200078e0a02 */
[C---:B------:R-:W-:Y:S01]  /*181c0*/  ISETP.GT.U32.AND P2, PT, R2.reuse, R73, PT ;  /* 0x000000490200720c */ /* 0x040fe20003f44070 */
[----:B------:R-:W-:-:S04]  /*181d0*/  IMAD R74, R2, R4, R74 ;  /* 0x00000004024a7224 */ /* 0x000fc800078e024a */
[----:B------:R-:W-:Y:S01]  /*181e0*/  @!P3 IMAD.IADD R72, R72, 0x1, -R2 ;  /* 0x000000014848b824 */ /* 0x000fe200078e0a02 */
[----:B------:R-:W-:Y:S01]  /*181f0*/  ISETP.GT.U32.AND P3, PT, R2, R74, PT ;  /* 0x0000004a0200720c */ /* 0x000fe20003f64070 */
[----:B------:R-:W-:Y:S02]  /*18200*/  @!P0 IMAD.MOV R70, RZ, RZ, -R70 ;  /* 0x000000ffff468224 */ /* 0x000fe400078e0a46 */
[----:B---3--:R-:W-:Y:S02]  /*18210*/  IMAD.MOV.U32 R113, RZ, RZ, R101 ;  /* 0x000000ffff717224 */ /* 0x008fe400078e0065 */
[----:B------:R-:W-:Y:S02]  /*18220*/  IMAD.MOV.U32 R101, RZ, RZ, R92 ;  /* 0x000000ffff657224 */ /* 0x000fe400078e005c */
[----:B------:R-:W3:Y:S04]  /*18230*/  LDL.LU R92, [R1+0x3e4] ;  /* 0x0003e400015c7983 */ /* 0x000ee80000300800 */
[----:B------:R-:W3:Y:S04]  /*18240*/  LDL.LU R96, [R1+0x3d8] ;  /* 0x0003d80001607983 */ /* 0x000ee80000300800 */
[----:B------:R-:W3:Y:S01]  /*18250*/  LDL.LU R95, [R1+0x3dc] ;  /* 0x0003dc00015f7983 */ /* 0x000ee20000300800 */
[----:B------:R-:W-:-:S02]  /*18260*/  ISETP.GE.AND P0, PT, R75, RZ, PT ;  /* 0x000000ff4b00720c */ /* 0x000fc40003f06270 */
[----:B------:R-:W-:Y:S01]  /*18270*/  IABS R75, R75 ;  /* 0x0000004b004b7213 */ /* 0x000fe20000000000 */
[----:B------:R-:W-:Y:S01]  /*18280*/  IMAD.MOV.U32 R86, RZ, RZ, R76 ;  /* 0x000000ffff567224 */ /* 0x000fe200078e004c */
[----:B------:R-:W-:Y:S01]  /*18290*/  IABS R76, R104 ;  /* 0x00000068004c7213 */ /* 0x000fe20000000000 */
[----:B------:R-:W-:Y:S02]  /*182a0*/  @!P2 IMAD.IADD R73, R73, 0x1, -R2 ;  /* 0x000000014949a824 */ /* 0x000fe400078e0a02 */
[----:B------:R-:W-:-:S04]  /*182b0*/  IMAD.HI.U32 R10, R3, R75, RZ ;  /* 0x0000004b030a7227 */ /* 0x000fc800078e00ff */
[----:B------:R-:W-:Y:S02]  /*182c0*/  IMAD.MOV.U32 R115, RZ, RZ, R100 ;  /* 0x000000ffff737224 */ /* 0x000fe400078e0064 */
[----:B------:R-:W-:Y:S02]  /*182d0*/  IMAD.MOV.U32 R116, RZ, RZ, R99 ;  /* 0x000000ffff747224 */ /* 0x000fe400078e0063 */
[----:B------:R-:W-:Y:S01]  /*182e0*/  @!P6 IMAD.MOV R71, RZ, RZ, -R71 ;  /* 0x000000ffff47e224 */ /* 0x000fe200078e0a47 */
[----:B------:R-:W-:Y:S01]  /*182f0*/  ISETP.GT.U32.AND P6, PT, R2, R73, PT ;  /* 0x000000490200720c */ /* 0x000fe20003fc4070 */
[----:B------:R-:W-:Y:S01]  /*18300*/  IMAD.MOV.U32 R100, RZ, RZ, R78 ;  /* 0x000000ffff647224 */ /* 0x000fe200078e004e */
[----:B------:R-:W-:Y:S01]  /*18310*/  IABS R78, R117 ;  /* 0x00000075004e7213 */ /* 0x000fe20000000000 */
[----:B--2---:R-:W-:Y:S01]  /*18320*/  IMAD.MOV.U32 R99, RZ, RZ, R77 ;  /* 0x000000ffff637224 */ /* 0x004fe200078e004d */
[----:B------:R-:W-:Y:S01]  /*18330*/  IABS R77, R118 ;  /* 0x00000076004d7213 */ /* 0x000fe20000000000 */
[----:B------:R-:W-:-:S02]  /*18340*/  IMAD.MOV R10, RZ, RZ, -R10 ;  /* 0x000000ffff0a7224 */ /* 0x000fc400078e0a0a */
[----:B------:R-:W-:Y:S02]  /*18350*/  @!P3 IMAD.IADD R74, R74, 0x1, -R2 ;  /* 0x000000014a4ab824 */ /* 0x000fe400078e0a02 */
[----:B------:R-:W-:-:S03]  /*18360*/  IMAD.HI.U32 R9, R3, R76, RZ ;  /* 0x0000004c03097227 */ /* 0x000fc600078e00ff */
[C---:B------:R-:W-:Y:S01]  /*18370*/  ISETP.GT.U32.AND P3, PT, R2.reuse, R74, PT ;  /* 0x0000004a0200720c */ /* 0x040fe20003f64070 */
[----:B------:R-:W-:Y:S02]  /*18380*/  IMAD R75, R2, R10, R75 ;  /* 0x0000000a024b7224 */ /* 0x000fe400078e024b */
[----:B------:R-:W-:Y:S02]  /*18390*/  IMAD.MOV R9, RZ, RZ, -R9 ;  /* 0x000000ffff097224 */ /* 0x000fe400078e0a09 */
[----:B------:R-:W-:-:S04]  /*183a0*/  IMAD.HI.U32 R8, R3, R77, RZ ;  /* 0x0000004d03087227 */ /* 0x000fc800078e00ff */
[----:B------:R-:W-:-:S04]  /*183b0*/  IMAD.HI.U32 R4, R3, R78, RZ ;  /* 0x0000004e03047227 */ /* 0x000fc800078e00ff */
[----:B----4-:R-:W-:Y:S02]  /*183c0*/  IMAD.MOV.U32 R112, RZ, RZ, R102 ;  /* 0x000000ffff707224 */ /* 0x010fe400078e0066 */
[----:B------:R-:W-:Y:S01]  /*183d0*/  @!P5 IMAD.MOV R72, RZ, RZ, -R72 ;  /* 0x000000ffff48d224 */ /* 0x000fe200078e0a48 */
[C---:B------:R-:W-:Y:S01]  /*183e0*/  ISETP.GT.U32.AND P5, PT, R2.reuse, R75, PT ;  /* 0x0000004b0200720c */ /* 0x040fe20003fa4070 */
[----:B------:R-:W-:Y:S01]  /*183f0*/  IMAD.MOV.U32 R102, RZ, RZ, R79 ;  /* 0x000000ffff667224 */ /* 0x000fe200078e004f */
[----:B------:R-:W-:Y:S01]  /*18400*/  IABS R79, R114 ;  /* 0x00000072004f7213 */ /* 0x000fe20000000000 */
[----:B------:R-:W-:Y:S02]  /*18410*/  IMAD R76, R2, R9, R76 ;  /* 0x00000009024c7224 */ /* 0x000fe400078e024c */
[----:B------:R-:W-:Y:S02]  /*18420*/  IMAD.MOV R8, RZ, RZ, -R8 ;  /* 0x000000ffff087224 */ /* 0x000fe400078e0a08 */
[----:B------:R-:W-:-:S02]  /*18430*/  IMAD.MOV R4, RZ, RZ, -R4 ;  /* 0x000000ffff047224 */ /* 0x000fc400078e0a04 */
[----:B------:R-:W-:Y:S01]  /*18440*/  @!P6 IMAD.IADD R73, R73, 0x1, -R2 ;  /* 0x000000014949e824 */ /* 0x000fe200078e0a02 */
[C---:B------:R-:W-:Y:S01]  /*18450*/  ISETP.GT.U32.AND P6, PT, R2.reuse, R76, PT ;  /* 0x0000004c0200720c */ /* 0x040fe20003fc4070 */
[C---:B------:R-:W-:Y:S02]  /*18460*/  IMAD R77, R2.reuse, R8, R77 ;  /* 0x00000008024d7224 */ /* 0x040fe400078e024d */
[----:B------:R-:W-:Y:S02]  /*18470*/  IMAD R78, R2, R4, R78 ;  /* 0x00000004024e7224 */ /* 0x000fe400078e024e */
[----:B------:R-:W-:-:S04]  /*18480*/  IMAD.HI.U32 R4, R3, R79, RZ ;  /* 0x0000004f03047227 */ /* 0x000fc800078e00ff */
[----:B------:R-:W-:Y:S01]  /*18490*/  @!P3 IMAD.IADD R74, R74, 0x1, -R2 ;  /* 0x000000014a4ab824 */ /* 0x000fe200078e0a02 */
[C---:B------:R-:W-:Y:S01]  /*184a0*/  ISETP.GT.U32.AND P3, PT, R2.reuse, R77, PT ;  /* 0x0000004d0200720c */ /* 0x040fe20003f64070 */
[----:B------:R-:W-:Y:S02]  /*184b0*/  IMAD.MOV R4, RZ, RZ, -R4 ;  /* 0x000000ffff047224 */ /* 0x000fe400078e0a04 */
[--C-:B------:R-:W-:Y:S01]  /*184c0*/  @!P5 IMAD.IADD R75, R75, 0x1, -R2.reuse ;  /* 0x000000014b4bd824 */ /* 0x100fe200078e0a02 */
[C---:B------:R-:W-:Y:S01]  /*184d0*/  ISETP.GT.U32.AND P5, PT, R2.reuse, R78, PT ;  /* 0x0000004e0200720c */ /* 0x040fe20003fa4070 */
[----:B------:R-:W-:Y:S02]  /*184e0*/  IMAD R79, R2, R4, R79 ;  /* 0x00000004024f7224 */ /* 0x000fe400078e024f */
[----:B------:R-:W-:-:S03]  /*184f0*/  @!P6 IMAD.IADD R76, R76, 0x1, -R2 ;  /* 0x000000014c4ce824 */ /* 0x000fc600078e0a02 */
[----:B------:R-:W-:Y:S01]  /*18500*/  ISETP.GT.U32.AND P6, PT, R2, R79, PT ;  /* 0x0000004f0200720c */ /* 0x000fe20003fc4070 */
[----:B------:R-:W-:Y:S02]  /*18510*/  IMAD.MOV.U32 R106, RZ, RZ, R100 ;  /* 0x000000ffff6a7224 */ /* 0x000fe400078e0064 */
[----:B------:R-:W-:Y:S02]  /*18520*/  @!P3 IMAD.IADD R77, R77, 0x1, -R2 ;  /* 0x000000014d4db824 */ /* 0x000fe400078e0a02 */
[----:B------:R-:W-:Y:S02]  /*18530*/  IMAD.MOV.U32 R100, RZ, RZ, R94 ;  /* 0x000000ffff647224 */ /* 0x000fe400078e005e */
[----:B------:R-:W-:Y:S02]  /*18540*/  IMAD.MOV.U32 R109, RZ, RZ, R85 ;  /* 0x000000ffff6d7224 */ /* 0x000fe400078e0055 */
[----:B------:R-:W-:Y:S01]  /*18550*/  IMAD.MOV.U32 R94, RZ, RZ, R81 ;  /* 0x000000ffff5e7224 */ /* 0x000fe200078e0051 */
[----:B------:R-:W-:Y:S01]  /*18560*/  IABS R81, R116 ;  /* 0x0000007400517213 */ /* 0x000fe20000000000 */
[----:B------:R-:W-:Y:S01]  /*18570*/  @!P5 IMAD.IADD R78, R78, 0x1, -R2 ;  /* 0x000000014e4ed824 */ /* 0x000fe200078e0a02 */
[----:B------:R-:W-:Y:S01]  /*18580*/  ISETP.GT.U32.AND P5, PT, R2, R77, PT ;  /* 0x0000004d0200720c */ /* 0x000fe20003fa4070 */
[----:B------:R-:W-:Y:S01]  /*18590*/  IMAD.MOV.U32 R85, RZ, RZ, R82 ;  /* 0x000000ffff557224 */ /* 0x000fe200078e0052 */
[----:B------:R-:W-:Y:S01]  /*185a0*/  IABS R82, R115 ;  /* 0x0000007300527213 */ /* 0x000fe20000000000 */
[----:B------:R-:W-:-:S02]  /*185b0*/  IMAD.MOV.U32 R111, RZ, RZ, R103 ;  /* 0x000000ffff6f7224 */ /* 0x000fc400078e0067 */
[----:B------:R-:W-:Y:S02]  /*185c0*/  IMAD.MOV.U32 R103, RZ, RZ, R89 ;  /* 0x000000ffff677224 */ /* 0x000fe400078e0059 */
[----:B------:R-:W-:Y:S01]  /*185d0*/  IMAD.MOV.U32 R89, RZ, RZ, R80 ;  /* 0x000000ffff597224 */ /* 0x000fe200078e0050 */
[----:B------:R-:W-:Y:S01]  /*185e0*/  IABS R80, R110 ;  /* 0x0000006e00507213 */ /* 0x000fe20000000000 */
[----:B------:R-:W-:Y:S01]  /*185f0*/  @!P4 IMAD.MOV R73, RZ, RZ, -R73 ;  /* 0x000000ffff49c224 */ /* 0x000fe200078e0a49 */
[C---:B------:R-:W-:Y:S01]  /*18600*/  ISETP.GT.U32.AND P4, PT, R2.reuse, R76, PT ;  /* 0x0000004c0200720c */ /* 0x040fe20003f84070 */
[----:B------:R-:W-:Y:S01]  /*18610*/  @!P6 IMAD.IADD R79, R79, 0x1, -R2 ;  /* 0x000000014f4fe824 */ /* 0x000fe200078e0a02 */
[----:B------:R-:W-:Y:S01]  /*18620*/  ISETP.GT.U32.AND P6, PT, R2, R78, PT ;  /* 0x0000004e0200720c */ /* 0x000fe20003fc4070 */
[----:B------:R-:W-:Y:S01]  /*18630*/  IMAD.HI.U32 R8, R3, R81, RZ ;  /* 0x0000005103087227 */ /* 0x000fe200078e00ff */
[----:B------:R-:W-:-:S03]  /*18640*/  ISETP.GE.AND P2, PT, R104, RZ, PT ;  /* 0x000000ff6800720c */ /* 0x000fc60003f46270 */
[----:B------:R-:W-:Y:S01]  /*18650*/  IMAD.HI.U32 R4, R3, R82, RZ ;  /* 0x0000005203047227 */ /* 0x000fe200078e00ff */
[----:B------:R-:W-:-:S03]  /*18660*/  ISETP.GT.U32.AND P3, PT, R2, R75, PT ;  /* 0x0000004b0200720c */ /* 0x000fc60003f64070 */
[----:B------:R-:W-:Y:S02]  /*18670*/  IMAD.MOV.U32 R104, RZ, RZ, R88 ;  /* 0x000000ffff687224 */ /* 0x000fe400078e0058 */
[----:B------:R-:W-:Y:S01]  /*18680*/  IMAD.MOV.U32 R88, RZ, RZ, R83 ;  /* 0x000000ffff587224 */ /* 0x000fe200078e0053 */
[----:B------:R-:W-:Y:S01]  /*18690*/  IABS R83, R113 ;  /* 0x0000007100537213 */ /* 0x000fe20000000000 */
[----:B------:R-:W-:-:S04]  /*186a0*/  IMAD.HI.U32 R9, R3, R80, RZ ;  /* 0x0000005003097227 */ /* 0x000fc800078e00ff */
[----:B------:R-:W-:Y:S02]  /*186b0*/  IMAD.MOV R8, RZ, RZ, -R8 ;  /* 0x000000ffff087224 */ /* 0x000fe400078e0a08 */
[----:B------:R-:W-:Y:S02]  /*186c0*/  IMAD.MOV R4, RZ, RZ, -R4 ;  /* 0x000000ffff047224 */ /* 0x000fe400078e0a04 */
[----:B------:R-:W-:Y:S02]  /*186d0*/  IMAD.MOV R9, RZ, RZ, -R9 ;  /* 0x000000ffff097224 */ /* 0x000fe400078e0a09 */
[----:B------:R-:W-:Y:S02]  /*186e0*/  IMAD R81, R2, R8, R81 ;  /* 0x0000000802517224 */ /* 0x000fe400078e0251 */
[----:B------:R-:W-:Y:S01]  /*186f0*/  @!P5 IMAD.IADD R77, R77, 0x1, -R2 ;  /* 0x000000014d4dd824 */ /* 0x000fe200078e0a02 */
[----:B------:R-:W-:Y:S01]  /*18700*/  ISETP.GE.AND P5, PT, R118, RZ, PT ;  /* 0x000000ff7600720c */ /* 0x000fe20003fa6270 */
[----:B------:R-:W-:-:S02]  /*18710*/  IMAD R82, R2, R4, R82 ;  /* 0x0000000402527224 */ /* 0x000fc400078e0252 */
[----:B------:R-:W-:-:S04]  /*18720*/  IMAD.HI.U32 R8, R3, R83, RZ ;  /* 0x0000005303087227 */ /* 0x000fc800078e00ff */
[----:B------:R-:W-:Y:S02]  /*18730*/  IMAD R80, R2, R9, R80 ;  /* 0x0000000902507224 */ /* 0x000fe400078e0250 */
[--C-:B------:R-:W-:Y:S01]  /*18740*/  @!P4 IMAD.IADD R76, R76, 0x1, -R2.reuse ;  /* 0x000000014c4cc824 */ /* 0x100fe200078e0a02 */
[----:B------:R-:W-:Y:S01]  /*18750*/  ISETP.GT.U32.AND P4, PT, R2, R81, PT ;  /* 0x000000510200720c */ /* 0x000fe20003f84070 */
[----:B------:R-:W-:Y:S01]  /*18760*/  @!P6 IMAD.IADD R78, R78, 0x1, -R2 ;  /* 0x000000014e4ee824 */ /* 0x000fe200078e0a02 */
[C---:B------:R-:W-:Y:S01]  /*18770*/  ISETP.GT.U32.AND P6, PT, R2.reuse, R82, PT ;  /* 0x000000520200720c */ /* 0x040fe20003fc4070 */
[----:B------:R-:W-:Y:S02]  /*18780*/  IMAD.MOV R8, RZ, RZ, -R8 ;  /* 0x000000ffff087224 */ /* 0x000fe400078e0a08 */
[----:B------:R-:W-:Y:S01]  /*18790*/  @!P3 IMAD.IADD R75, R75, 0x1, -R2 ;  /* 0x000000014b4bb824 */ /* 0x000fe200078e0a02 */
[C---:B------:R-:W-:Y:S01]  /*187a0*/  ISETP.GT.U32.AND P3, PT, R2.reuse, R80, PT ;  /* 0x000000500200720c */ /* 0x040fe20003f64070 */
[----:B------:R-:W-:-:S02]  /*187b0*/  IMAD R83, R2, R8, R83 ;  /* 0x0000000802537224 */ /* 0x000fc400078e0253 */
[----:B------:R-:W-:-:S03]  /*187c0*/  @!P5 IMAD.MOV R77, RZ, RZ, -R77 ;  /* 0x000000ffff4dd224 */ /* 0x000fc600078e0a4d */
[----:B------:R-:W-:Y:S01]  /*187d0*/  ISETP.GT.U32.AND P5, PT, R2, R83, PT ;  /* 0x000000530200720c */ /* 0x000fe20003fa4070 */
[--C-:B------:R-:W-:Y:S02]  /*187e0*/  @!P4 IMAD.IADD R81, R81, 0x1, -R2.reuse ;  /* 0x000000015151c824 */ /* 0x100fe400078e0a02 */
[----:B------:R-:W-:Y:S02]  /*187f0*/  @!P6 IMAD.IADD R82, R82, 0x1, -R2 ;  /* 0x000000015252e824 */ /* 0x000fe400078e0a02 */
[----:B------:R-:W-:Y:S01]  /*18800*/  @!P2 IMAD.MOV R76, RZ, RZ, -R76 ;  /* 0x000000ffff4ca224 */ /* 0x000fe200078e0a4c */
[----:B------:R-:W-:Y:S01]  /*18810*/  ISETP.GT.U32.AND P2, PT, R2, R81, PT ;  /* 0x000000510200720c */ /* 0x000fe20003f44070 */
[----:B------:R-:W-:Y:S01]  /*18820*/  @!P3 IMAD.IADD R80, R80, 0x1, -R2 ;  /* 0x000000015050b824 */ /* 0x000fe200078e0a02 */
[----:B------:R-:W-:Y:S01]  /*18830*/  ISETP.GE.AND P3, PT, R114, RZ, PT ;  /* 0x000000ff7200720c */ /* 0x000fe20003f66270 */
[----:B------:R-:W-:Y:S01]  /*18840*/  IMAD.MOV.U32 R114, RZ, RZ, R109 ;  /* 0x000000ffff727224 */ /* 0x000fe200078e006d */
[----:B------:R-:W-:Y:S01]  /*18850*/  ISETP.GT.U32.AND P6, PT, R2, R82, PT ;  /* 0x000000520200720c */ /* 0x000fe20003fc4070 */
[----:B------:R-:W-:Y:S01]  /*18860*/  IMAD.MOV.U32 R109, RZ, RZ, R107 ;  /* 0x000000ffff6d7224 */ /* 0x000fe200078e006b */
[----:B------:R-:W-:Y:S01]  /*18870*/  ISETP.GE.AND P4, PT, R110, RZ, PT ;  /* 0x000000ff6e00720c */ /* 0x000fe20003f86270 */
[----:B------:R-:W-:-:S02]  /*18880*/  IMAD.MOV.U32 R110, RZ, RZ, R106 ;  /* 0x000000ffff6e7224 */ /* 0x000fc400078e006a */
[----:B------:R-:W-:Y:S02]  /*18890*/  IMAD.MOV.U32 R107, RZ, RZ, R102 ;  /* 0x000000ffff6b7224 */ /* 0x000fe400078e0066 */
[--C-:B------:R-:W-:Y:S01]  /*188a0*/  @!P5 IMAD.IADD R83, R83, 0x1, -R2.reuse ;  /* 0x000000015353d824 */ /* 0x100fe200078e0a02 */
[----:B------:R-:W-:Y:S01]  /*188b0*/  ISETP.GE.AND P5, PT, R111, RZ, PT ;  /* 0x000000ff6f00720c */ /* 0x000fe20003fa6270 */
[----:B------:R-:W-:Y:S02]  /*188c0*/  IMAD.MOV.U32 R105, RZ, RZ, R87 ;  /* 0x000000ffff697224 */ /* 0x000fe400078e0057 */
[----:B------:R-:W-:Y:S01]  /*188d0*/  @!P2 IMAD.IADD R81, R81, 0x1, -R2 ;  /* 0x000000015151a824 */ /* 0x000fe200078e0a02 */
[----:B------:R-:W-:Y:S01]  /*188e0*/  ISETP.GE.AND P2, PT, R113, RZ, PT ;  /* 0x000000ff7100720c */ /* 0x000fe20003f46270 */
[----:B------:R-:W-:Y:S01]  /*188f0*/  IMAD.MOV.U32 R87, RZ, RZ, R84 ;  /* 0x000000ffff577224 */ /* 0x000fe200078e0054 */
[----:B------:R-:W-:Y:S01]  /*18900*/  IABS R84, R112 ;  /* 0x0000007000547213 */ /* 0x000fe20000000000 */
[----:B------:R-:W-:Y:S01]  /*18910*/  @!P6 IMAD.IADD R82, R82, 0x1, -R2 ;  /* 0x000000015252e824 */ /* 0x000fe200078e0a02 */
[----:B------:R-:W-:Y:S01]  /*18920*/  ISETP.GE.AND P6, PT, R112, RZ, PT ;  /* 0x000000ff7000720c */ /* 0x000fe20003fc6270 */
[----:B---3--:R-:W-:-:S02]  /*18930*/  IMAD.MOV.U32 R102, RZ, RZ, R96 ;  /* 0x000000ffff667224 */ /* 0x008fc400078e0060 */
[----:B------:R-:W-:Y:S01]  /*18940*/  IMAD.MOV.U32 R96, RZ, RZ, R85 ;  /* 0x000000ffff607224 */ /* 0x000fe200078e0055 */
[----:B------:R-:W-:Y:S01]  /*18950*/  IABS R85, R111 ;  /* 0x0000006f00557213 */ /* 0x000fe20000000000 */
[----:B------:R-:W-:Y:S02]  /*18960*/  IMAD.MOV.U32 R106, RZ, RZ, R95 ;  /* 0x000000ffff6a7224 */ /* 0x000fe400078e005f */
[----:B------:R-:W-:Y:S01]  /*18970*/  IMAD.MOV.U32 R111, RZ, RZ, R110 ;  /* 0x000000ffff6f7224 */ /* 0x000fe200078e006e */
[----:B------:R-:W2:Y:S01]  /*18980*/  LDL.LU R95, [R1+0x40c] ;  /* 0x00040c00015f7983 */ /* 0x000ea20000300800 */
[----:B------:R-:W-:Y:S02]  /*18990*/  IMAD.MOV.U32 R110, RZ, RZ, R109 ;  /* 0x000000ffff6e7224 */ /* 0x000fe400078e006d */
[----:B------:R-:W-:Y:S02]  /*189a0*/  IMAD.MOV.U32 R109, RZ, RZ, R108 ;  /* 0x000000ffff6d7224 */ /* 0x000fe400078e006c */
[----:B------:R-:W-:-:S02]  /*189b0*/  IMAD.MOV.U32 R108, RZ, RZ, R107 ;  /* 0x000000ffff6c7224 */ /* 0x000fc400078e006b */
[----:B------:R-:W-:Y:S02]  /*189c0*/  IMAD.MOV.U32 R107, RZ, RZ, R106 ;  /* 0x000000ffff6b7224 */ /* 0x000fe400078e006a */
[----:B------:R-:W-:Y:S02]  /*189d0*/  IMAD.MOV.U32 R106, RZ, RZ, R102 ;  /* 0x000000ffff6a7224 */ /* 0x000fe400078e0066 */
[----:B------:R-:W-:Y:S02]  /*189e0*/  IMAD.MOV.U32 R102, RZ, RZ, R94 ;  /* 0x000000ffff667224 */ /* 0x000fe400078e005e */
[----:B------:R-:W3:Y:S01]  /*189f0*/  LDL.LU R94, [R1+0x5e8] ;  /* 0x0005e800015e7983 */ /* 0x000ee20000300800 */
[----:B------:R-:W-:Y:S02]  /*18a00*/  IMAD.MOV.U32 R113, RZ, RZ, R108 ;  /* 0x000000ffff717224 */ /* 0x000fe400078e006c */
[----:B------:R-:W-:Y:S01]  /*18a10*/  IMAD.MOV.U32 R125, RZ, RZ, R111 ;  /* 0x000000ffff7d7224 */ /* 0x000fe200078e006f */
[----:B------:R-:W4:Y:S01]  /*18a20*/  LDL.LU R108, [R1+0x400] ;  /* 0x00040000016c7983 */ /* 0x000f220000300800 */
[----:B------:R-:W-:-:S02]  /*18a30*/  IMAD.MOV.U32 R112, RZ, RZ, R107 ;  /* 0x000000ffff707224 */ /* 0x000fc400078e006b */
[----:B------:R-:W-:Y:S01]  /*18a40*/  IMAD.MOV.U32 R111, RZ, RZ, R106 ;  /* 0x000000ffff6f7224 */ /* 0x000fe200078e006a */
[----:B------:R-:W2:Y:S04]  /*18a50*/  LDL.LU R107, [R1+0x3f8] ;  /* 0x0003f800016b7983 */ /* 0x000ea80000300800 */
[----:B------:R-:W3:Y:S01]  /*18a60*/  LDL.LU R106, [R1+0x3f4] ;  /* 0x0003f400016a7983 */ /* 0x000ee20000300800 */
[----:B------:R-:W-:Y:S01]  /*18a70*/  @!P0 IMAD.MOV R75, RZ, RZ, -R75 ;  /* 0x000000ffff4b8224 */ /* 0x000fe200078e0a4b */
[----:B------:R-:W-:Y:S01]  /*18a80*/  ISETP.GT.U32.AND P0, PT, R2, R80, PT ;  /* 0x000000500200720c */ /* 0x000fe20003f04070 */
[----:B------:R-:W-:Y:S02]  /*18a90*/  IMAD.MOV.U32 R124, RZ, RZ, R110 ;  /* 0x000000ffff7c7224 */ /* 0x000fe400078e006e */
[----:B------:R-:W-:-:S02]  /*18aa0*/  IMAD.MOV.U32 R110, RZ, RZ, R102 ;  /* 0x000000ffff6e7224 */ /* 0x000fc400078e0066 */
[----:B------:R-:W-:Y:S02]  /*18ab0*/  IMAD.MOV.U32 R122, RZ, RZ, R113 ;  /* 0x000000ffff7a7224 */ /* 0x000fe400078e0071 */
[----:B------:R-:W-:-:S06]  /*18ac0*/  IMAD.MOV.U32 R113, RZ, RZ, R112 ;  /* 0x000000ffff717224 */ /* 0x000fcc00078e0070 */
[----:B------:R-:W-:Y:S01]  /*18ad0*/  @!P0 IMAD.IADD R80, R80, 0x1, -R2 ;  /* 0x0000000150508824 */ /* 0x000fe200078e0a02 */
[----:B------:R-:W-:Y:S01]  /*18ae0*/  ISETP.GE.AND P0, PT, R115, RZ, PT ;  /* 0x000000ff7300720c */ /* 0x000fe20003f06270 */
[----:B------:R-:W-:Y:S02]  /*18af0*/  IMAD.MOV.U32 R115, RZ, RZ, R109 ;  /* 0x000000ffff737224 */ /* 0x000fe400078e006d */
[----:B------:R-:W-:Y:S02]  /*18b00*/  IMAD.MOV.U32 R109, RZ, RZ, R99 ;  /* 0x000000ffff6d7224 */ /* 0x000fe400078e0063 */
[----:B------:R-:W-:Y:S02]  /*18b10*/  IMAD.MOV.U32 R112, RZ, RZ, R111 ;  /* 0x000000ffff707224 */ /* 0x000fe400078e006f */
[----:B------:R-:W-:Y:S02]  /*18b20*/  IMAD.MOV.U32 R111, RZ, RZ, R110 ;  /* 0x000000ffff6f7224 */ /* 0x000fe400078e006e */
[----:B------:R-:W-:-:S04]  /*18b30*/  IMAD.MOV.U32 R110, RZ, RZ, R109 ;  /* 0x000000ffff6e7224 */ /* 0x000fc800078e006d */
[----:B------:R-:W-:Y:S02]  /*18b40*/  IMAD.MOV.U32 R119, RZ, RZ, R110 ;  /* 0x000000ffff777224 */ /* 0x000fe400078e006e */
[----:B------:R-:W-:Y:S01]  /*18b50*/  @!P1 IMAD.MOV R74, RZ, RZ, -R74 ;  /* 0x000000ffff4a9224 */ /* 0x000fe200078e0a4a */
[----:B------:R-:W-:Y:S01]  /*18b60*/  ISETP.GT.U32.AND P1, PT, R2, R79, PT ;  /* 0x0000004f0200720c */ /* 0x000fe20003f24070 */
[----:B------:R-:W-:-:S04]  /*18b70*/  IMAD.HI.U32 R4, R3, R84, RZ ;  /* 0x0000005403047227 */ /* 0x000fc800078e00ff */
[----:B------:R-:W-:-:S08]  /*18b80*/  IMAD.MOV R4, RZ, RZ, -R4 ;  /* 0x000000ffff047224 */ /* 0x000fd000078e0a04 */
[----:B------:R-:W-:Y:S01]  /*18b90*/  @!P1 IMAD.IADD R79, R79, 0x1, -R2 ;  /* 0x000000014f4f9824 */ /* 0x000fe200078e0a02 */
[----:B------:R-:W-:Y:S01]  /*18ba0*/  ISETP.GE.AND P1, PT, R117, RZ, PT ;  /* 0x000000ff7500720c */ /* 0x000fe20003f26270 */
[----:B------:R-:W-:Y:S02]  /*18bb0*/  IMAD R84, R2, R4, R84 ;  /* 0x0000000402547224 */ /* 0x000fe400078e0254 */
[----:B------:R-:W-:-:S03]  /*18bc0*/  @!P3 IMAD.MOV R79, RZ, RZ, -R79 ;  /* 0x000000ffff4fb224 */ /* 0x000fc600078e0a4f */
[----:B------:R-:W-:-:S07]  /*18bd0*/  ISETP.GT.U32.AND P3, PT, R2, R84, PT ;  /* 0x000000540200720c */ /* 0x000fce0003f64070 */
[----:B------:R-:W-:Y:S01]  /*18be0*/  @!P1 IMAD.MOV R78, RZ, RZ, -R78 ;  /* 0x000000ffff4e9224 */ /* 0x000fe200078e0a4e */
[----:B------:R-:W-:Y:S01]  /*18bf0*/  ISETP.GE.AND P1, PT, R116, RZ, PT ;  /* 0x000000ff7400720c */ /* 0x000fe20003f26270 */
[----:B--2---:R-:W-:Y:S02]  /*18c00*/  IMAD.MOV.U32 R109, RZ, RZ, R107 ;  /* 0x000000ffff6d7224 */ /* 0x004fe400078e006b */
        /* <DEDUP_REMOVED lines=9> */
[----:B------:R-:W2:Y:S01]  /*18ca0*/  LDL.LU R93, [R1+0x3e0] ;  /* 0x0003e000015d7983 */ /* 0x000ea20000300800 */
[----:B------:R-:W-:-:S03]  /*18cb0*/  IMAD.MOV.U32 R110, RZ, RZ, R105 ;  /* 0x000000ffff6e7224 */ /* 0x000fc600078e0069 */
[----:B------:R-:W3:Y:S01]  /*18cc0*/  LDL.LU R105, [R1+0x630] ;  /* 0x0006300001697983 */ /* 0x000ee20000300800 */
[----:B------:R-:W-:Y:S01]  /*18cd0*/  @!P1 IMAD.MOV R81, RZ, RZ, -R81 ;  /* 0x000000ffff519224 */ /* 0x000fe200078e0a51 */
[----:B------:R-:W-:Y:S01]  /*18ce0*/  ISETP.GE.AND P1, PT, R86, RZ, PT ;  /* 0x000000ff5600720c */ /* 0x000fe20003f26270 */
[----:B------:R-:W-:Y:S01]  /*18cf0*/  @!P3 IMAD.IADD R84, R84, 0x1, -R2 ;  /* 0x000000015454b824 */ /* 0x000fe200078e0a02 */
[C---:B------:R-:W-:Y:S02]  /*18d00*/  ISETP.GT.U32.AND P3, PT, R2.reuse, R83, PT ;  /* 0x000000530200720c */ /* 0x040fe40003f64070 */
[----:B------:R-:W-:Y:S01]  /*18d10*/  IABS R86, R86 ;  /* 0x0000005600567213 */ /* 0x000fe20000000000 */
[----:B------:R-:W-:Y:S01]  /*18d20*/  @!P4 IMAD.MOV R80, RZ, RZ, -R80 ;  /* 0x000000ffff50c224 */ /* 0x000fe200078e0a50 */
[----:B------:R-:W-:Y:S01]  /*18d30*/  ISETP.GT.U32.AND P4, PT, R2, R84, PT ;  /* 0x000000540200720c */ /* 0x000fe20003f84070 */
[----:B------:R-:W-:Y:S01]  /*18d40*/  IMAD.MOV.U32 R99, RZ, RZ, R87 ;  /* 0x000000ffff637224 */ /* 0x000fe200078e0057 */
[----:B------:R-:W-:Y:S01]  /*18d50*/  IABS R87, R115 ;  /* 0x0000007300577213 */ /* 0x000fe20000000000 */
[----:B------:R-:W-:-:S04]  /*18d60*/  IMAD.HI.U32 R9, R3, R86, RZ ;  /* 0x0000005603097227 */ /* 0x000fc800078e00ff */
[----:B------:R-:W-:-:S04]  /*18d70*/  IMAD.HI.U32 R8, R3, R87, RZ ;  /* 0x0000005703087227 */ /* 0x000fc800078e00ff */
[----:B------:R-:W-:Y:S02]  /*18d80*/  IMAD.MOV R9, RZ, RZ, -R9 ;  /* 0x000000ffff097224 */ /* 0x000fe400078e0a09 */
[----:B------:R-:W-:Y:S02]  /*18d90*/  @!P3 IMAD.IADD R83, R83, 0x1, -R2 ;  /* 0x000000015353b824 */ /* 0x000fe400078e0a02 */
[----:B------:R-:W-:Y:S02]  /*18da0*/  IMAD.MOV R8, RZ, RZ, -R8 ;  /* 0x000000ffff087224 */ /* 0x000fe400078e0a08 */
[----:B------:R-:W-:Y:S02]  /*18db0*/  IMAD R86, R2, R9, R86 ;  /* 0x0000000902567224 */ /* 0x000fe400078e0256 */
[----:B------:R-:W-:Y:S02]  /*18dc0*/  @!P4 IMAD.IADD R84, R84, 0x1, -R2 ;  /* 0x000000015454c824 */ /* 0x000fe400078e0a02 */
[----:B------:R-:W-:-:S02]  /*18dd0*/  IMAD R87, R2, R8, R87 ;  /* 0x0000000802577224 */ /* 0x000fc400078e0257 */
[----:B------:R-:W-:Y:S01]  /*18de0*/  @!P2 IMAD.MOV R83, RZ, RZ, -R83 ;  /* 0x000000ffff53a224 */ /* 0x000fe200078e0a53 */
[C---:B------:R-:W-:Y:S01]  /*18df0*/  ISETP.GT.U32.AND P2, PT, R2.reuse, R86, PT ;  /* 0x000000560200720c */ /* 0x040fe20003f44070 */
[----:B------:R-:W-:Y:S01]  /*18e00*/  @!P6 IMAD.MOV R84, RZ, RZ, -R84 ;  /* 0x000000ffff54e224 */ /* 0x000fe200078e0a54 */
[----:B------:R-:W-:Y:S01]  /*18e10*/  ISETP.GT.U32.AND P6, PT, R2, R87, PT ;  /* 0x000000570200720c */ /* 0x000fe20003fc4070 */
[----:B------:R-:W-:Y:S02]  /*18e20*/  IMAD.MOV.U32 R131, RZ, RZ, R113 ;  /* 0x000000ffff837224 */ /* 0x000fe400078e0071 */
[----:B------:R-:W-:Y:S01]  /*18e30*/  IMAD.MOV.U32 R113, RZ, RZ, R90 ;  /* 0x000000ffff717224 */ /* 0x000fe200078e005a */
[----:B------:R-:W-:-:S07]  /*18e40*/  IABS R90, R124 ;  /* 0x0000007c005a7213 */ /* 0x000fce0000000000 */
[--C-:B------:R-:W-:Y:S02]  /*18e50*/  @!P2 IMAD.IADD R86, R86, 0x1, -R2.reuse ;  /* 0x000000015656a824 */ /* 0x100fe400078e0a02 */
[----:B------:R-:W-:Y:S02]  /*18e60*/  @!P6 IMAD.IADD R87, R87, 0x1, -R2 ;  /* 0x000000015757e824 */ /* 0x000fe400078e0a02 */
[----:B------:R-:W-:Y:S01]  /*18e70*/  IMAD.HI.U32 R8, R3, R90, RZ ;  /* 0x0000005a03087227 */ /* 0x000fe200078e00ff */
[----:B------:R-:W-:-:S03]  /*18e80*/  ISETP.GT.U32.AND P6, PT, R2, R86, PT ;  /* 0x000000560200720c */ /* 0x000fc60003fc4070 */
[----:B------:R-:W-:-:S04]  /*18e90*/  IMAD.MOV R8, RZ, RZ, -R8 ;  /* 0x000000ffff087224 */ /* 0x000fc800078e0a08 */
[----:B------:R-:W-:-:S06]  /*18ea0*/  IMAD R90, R2, R8, R90 ;  /* 0x00000008025a7224 */ /* 0x000fcc00078e025a */
[----:B------:R-:W-:Y:S01]  /*18eb0*/  @!P6 IMAD.IADD R86, R86, 0x1, -R2 ;  /* 0x000000015656e824 */ /* 0x000fe200078e0a02 */
[----:B------:R-:W-:Y:S01]  /*18ec0*/  ISETP.GT.U32.AND P6, PT, R2, R90, PT ;  /* 0x0000005a0200720c */ /* 0x000fe20003fc4070 */
[----:B------:R-:W-:Y:S01]  /*18ed0*/  IMAD.MOV.U32 R118, RZ, RZ, R92 ;  /* 0x000000ffff767224 */ /* 0x000fe200078e005c */
[----:B------:R-:W-:Y:S01]  /*18ee0*/  ISETP.GE.AND P3, PT, R115, RZ, PT ;  /* 0x000000ff7300720c */ /* 0x000fe20003f66270 */
[----:B------:R-:W-:Y:S02]  /*18ef0*/  IMAD.MOV.U32 R116, RZ, RZ, R101 ;  /* 0x000000ffff747224 */ /* 0x000fe400078e0065 */
[----:B------:R-:W-:Y:S02]  /*18f00*/  IMAD.MOV.U32 R115, RZ, RZ, R106 ;  /* 0x000000ffff737224 */ /* 0x000fe400078e006a */
[----:B------:R-:W-:Y:S02]  /*18f10*/  IMAD.MOV.U32 R120, RZ, RZ, R118 ;  /* 0x000000ffff787224 */ /* 0x000fe400078e0076 */
[----:B------:R-:W-:-:S02]  /*18f20*/  IMAD.MOV.U32 R118, RZ, RZ, R116 ;  /* 0x000000ffff767224 */ /* 0x000fc400078e0074 */
[----:B------:R-:W-:Y:S02]  /*18f30*/  IMAD.MOV.U32 R116, RZ, RZ, R115 ;  /* 0x000000ffff747224 */ /* 0x000fe400078e0073 */
[----:B------:R-:W-:Y:S02]  /*18f40*/  IMAD.MOV.U32 R115, RZ, RZ, R109 ;  /* 0x000000ffff737224 */ /* 0x000fe400078e006d */
[----:B------:R-:W-:Y:S01]  /*18f50*/  @!P6 IMAD.IADD R90, R90, 0x1, -R2 ;  /* 0x000000015a5ae824 */ /* 0x000fe200078e0a02 */
[----:B------:R-:W-:Y:S01]  /*18f60*/  ISETP.GE.AND P6, PT, R124, RZ, PT ;  /* 0x000000ff7c00720c */ /* 0x000fe20003fc6270 */
[----:B------:R-:W-:Y:S02]  /*18f70*/  IMAD.MOV.U32 R124, RZ, RZ, R120 ;  /* 0x000000ffff7c7224 */ /* 0x000fe400078e0078 */
[----:B------:R-:W-:Y:S02]  /*18f80*/  IMAD.MOV.U32 R123, RZ, RZ, R112 ;  /* 0x000000ffff7b7224 */ /* 0x000fe400078e0070 */
[----:B------:R-:W-:-:S02]  /*18f90*/  IMAD.MOV.U32 R101, RZ, RZ, R98 ;  /* 0x000000ffff657224 */ /* 0x000fc400078e0062 */
[----:B------:R-:W-:Y:S01]  /*18fa0*/  IMAD.MOV.U32 R120, RZ, RZ, R118 ;  /* 0x000000ffff787224 */ /* 0x000fe200078e0076 */
[----:B------:R-:W4:Y:S01]  /*18fb0*/  LDL.LU R98, [R1+0x554] ;  /* 0x0005540001627983 */ /* 0x000f220000300800 */
[----:B------:R-:W-:Y:S02]  /*18fc0*/  IMAD.MOV.U32 R121, RZ, RZ, R111 ;  /* 0x000000ffff797224 */ /* 0x000fe400078e006f */
[----:B------:R-:W-:Y:S02]  /*18fd0*/  IMAD.MOV.U32 R112, RZ, RZ, R103 ;  /* 0x000000ffff707224 */ /* 0x000fe400078e0067 */
[----:B------:R-:W-:Y:S01]  /*18fe0*/  IMAD.MOV.U32 R118, RZ, RZ, R115 ;  /* 0x000000ffff767224 */ /* 0x000fe200078e0073 */
[----:B------:R-:W4:Y:S01]  /*18ff0*/  LDL.LU R103, [R1+0x558] ;  /* 0x0005580001677983 */ /* 0x000f220000300800 */
[----:B------:R-:W-:Y:S02]  /*19000*/  IMAD.MOV.U32 R111, RZ, RZ, R104 ;  /* 0x000000ffff6f7224 */ /* 0x000fe400078e0068 */
[----:B------:R-:W-:Y:S01]  /*19010*/  IMAD.MOV.U32 R115, RZ, RZ, R113 ;  /* 0x000000ffff737224 */ /* 0x000fe200078e0071 */
[----:B------:R-:W4:Y:S01]  /*19020*/  LDL.LU R104, [R1+0x5d8] ;  /* 0x0005d80001687983 */ /* 0x000f220000300800 */
[----:B------:R-:W-:-:S04]  /*19030*/  IMAD.HI.U32 R4, R3, R85, RZ ;  /* 0x0000005503047227 */ /* 0x000fc800078e00ff */
[----:B---3--:R-:W-:Y:S02]  /*19040*/  IMAD.MOV.U32 R113, RZ, RZ, R105 ;  /* 0x000000ffff717224 */ /* 0x008fe400078e0069 */
[----:B------:R-:W3:Y:S01]  /*19050*/  LDL.LU R105, [R1+0x5cc] ;  /* 0x0005cc0001697983 */ /* 0x000ee20000300800 */
[----:B------:R-:W-:Y:S02]  /*19060*/  IMAD.MOV R4, RZ, RZ, -R4 ;  /* 0x000000ffff047224 */ /* 0x000fe400078e0a04 */
[----:B------:R-:W-:Y:S01]  /*19070*/  IMAD.MOV.U32 R102, RZ, RZ, R88 ;  /* 0x000000ffff667224 */ /* 0x000fe200078e0058 */
[----:B------:R-:W-:Y:S01]  /*19080*/  IABS R88, R114 ;  /* 0x0000007200587213 */ /* 0x000fe20000000000 */
[C---:B------:R-:W-:Y:S02]  /*19090*/  IMAD R85, R2.reuse, R4, R85 ;  /* 0x0000000402557224 */ /* 0x040fe400078e0255 */
[----:B------:R-:W-:Y:S02]  /*190a0*/  @!P0 IMAD.MOV R82, RZ, RZ, -R82 ;  /* 0x000000ffff528224 */ /* 0x000fe400078e0a52 */
[----:B------:R-:W-:Y:S01]  /*190b0*/  IMAD.HI.U32 R4, R3, R88, RZ ;  /* 0x0000005803047227 */ /* 0x000fe200078e00ff */
[----:B------:R-:W-:-:S03]  /*190c0*/  ISETP.GT.U32.AND P0, PT, R2, R85, PT ;  /* 0x000000550200720c */ /* 0x000fc60003f04070 */
[----:B------:R-:W-:Y:S01]  /*190d0*/  IMAD.MOV.U32 R106, RZ, RZ, R89 ;  /* 0x000000ffff6a7224 */ /* 0x000fe200078e0059 */
[----:B------:R-:W-:Y:S01]  /*190e0*/  IABS R89, R119 ;  /* 0x0000007700597213 */ /* 0x000fe20000000000 */
[----:B------:R-:W-:-:S04]  /*190f0*/  IMAD.MOV R4, RZ, RZ, -R4 ;  /* 0x000000ffff047224 */ /* 0x000fc800078e0a04 */
[----:B------:R-:W-:Y:S02]  /*19100*/  IMAD R88, R2, R4, R88 ;  /* 0x0000000402587224 */ /* 0x000fe400078e0258 */
[----:B------:R-:W-:-:S04]  /*19110*/  IMAD.HI.U32 R4, R3, R89, RZ ;  /* 0x0000005903047227 */ /* 0x000fc800078e00ff */
[----:B------:R-:W-:Y:S02]  /*19120*/  IMAD.MOV R4, RZ, RZ, -R4 ;  /* 0x000000ffff047224 */ /* 0x000fe400078e0a04 */
[----:B------:R-:W-:Y:S02]  /*19130*/  @!P0 IMAD.IADD R85, R85, 0x1, -R2 ;  /* 0x0000000155558824 */ /* 0x000fe400078e0a02 */
[----:B------:R-:W-:Y:S01]  /*19140*/  IMAD R89, R2, R4, R89 ;  /* 0x0000000402597224 */ /* 0x000fe200078e0259 */
[----:B------:R-:W-:Y:S02]  /*19150*/  ISETP.GE.AND P4, PT, R114, RZ, PT ;  /* 0x000000ff7200720c */ /* 0x000fe40003f86270 */
[C---:B------:R-:W-:Y:S01]  /*19160*/  ISETP.GT.U32.AND P0, PT, R2.reuse, R85, PT ;  /* 0x000000550200720c */ /* 0x040fe20003f04070 */
[----:B------:R-:W-:Y:S01]  /*19170*/  IMAD.MOV.U32 R114, RZ, RZ, R107 ;  /* 0x000000ffff727224 */ /* 0x000fe200078e006b */
[----:B------:R-:W-:Y:S01]  /*19180*/  ISETP.GT.U32.AND P2, PT, R2, R89, PT ;  /* 0x000000590200720c */ /* 0x000fe20003f44070 */
[----:B------:R-:W-:-:S02]  /*19190*/  IMAD.MOV.U32 R107, RZ, RZ, R100 ;  /* 0x000000ffff6b7224 */ /* 0x000fc400078e0064 */
[----:B------:R-:W-:Y:S02]  /*191a0*/  IMAD.MOV.U32 R100, RZ, RZ, R97 ;  /* 0x000000ffff647224 */ /* 0x000fe400078e0061 */
[----:B------:R-:W-:Y:S01]  /*191b0*/  IMAD.MOV.U32 R97, RZ, RZ, R91 ;  /* 0x000000ffff617224 */ /* 0x000fe200078e005b */
[----:B------:R-:W-:-:S05]  /*191c0*/  IABS R91, R125 ;  /* 0x0000007d005b7213 */ /* 0x000fca0000000000 */
[----:B------:R-:W-:Y:S01]  /*191d0*/  IMAD.HI.U32 R4, R3, R91, RZ ;  /* 0x0000005b03047227 */ /* 0x000fe200078e00ff */
[----:B------:R-:W-:-:S03]  /*191e0*/  IABS R92, R122 ;  /* 0x0000007a005c7213 */ /* 0x000fc60000000000 */
[--C-:B------:R-:W-:Y:S01]  /*191f0*/  @!P0 IMAD.IADD R85, R85, 0x1, -R2.reuse ;  /* 0x0000000155558824 */ /* 0x100fe200078e0a02 */
[----:B------:R-:W-:Y:S01]  /*19200*/  ISETP.GT.U32.AND P0, PT, R2, R88, PT ;  /* 0x000000580200720c */ /* 0x000fe20003f04070 */
[----:B------:R-:W-:Y:S02]  /*19210*/  @!P2 IMAD.IADD R89, R89, 0x1, -R2 ;  /* 0x000000015959a824 */ /* 0x000fe400078e0a02 */
[----:B------:R-:W-:-:S03]  /*19220*/  IMAD.MOV R4, RZ, RZ, -R4 ;  /* 0x000000ffff047224 */ /* 0x000fc600078e0a04 */
[C---:B------:R-:W-:Y:S01]  /*19230*/  ISETP.GT.U32.AND P2, PT, R2.reuse, R89, PT ;  /* 0x000000590200720c */ /* 0x040fe20003f44070 */
[----:B------:R-:W-:Y:S02]  /*19240*/  IMAD R91, R2, R4, R91 ;  /* 0x00000004025b7224 */ /* 0x000fe400078e025b */
[----:B------:R-:W-:-:S04]  /*19250*/  IMAD.HI.U32 R4, R3, R92, RZ ;  /* 0x0000005c03047227 */ /* 0x000fc800078e00ff */
[----:B------:R-:W-:Y:S02]  /*19260*/  IMAD.MOV R4, RZ, RZ, -R4 ;  /* 0x000000ffff047224 */ /* 0x000fe400078e0a04 */
[----:B------:R-:W-:Y:S01]  /*19270*/  @!P0 IMAD.IADD R88, R88, 0x1, -R2 ;  /* 0x0000000158588824 */ /* 0x000fe200078e0a02 */
[C---:B------:R-:W-:Y:S01]  /*19280*/  ISETP.GT.U32.AND P0, PT, R2.reuse, R87, PT ;  /* 0x000000570200720c */ /* 0x040fe20003f04070 */
[----:B------:R-:W-:Y:S02]  /*19290*/  IMAD R92, R2, R4, R92 ;  /* 0x00000004025c7224 */ /* 0x000fe400078e025c */
[----:B------:R-:W-:-:S03]  /*192a0*/  @!P2 IMAD.IADD R89, R89, 0x1, -R2 ;  /* 0x000000015959a824 */ /* 0x000fc600078e0a02 */
[C---:B------:R-:W-:Y:S01]  /*192b0*/  ISETP.GT.U32.AND P2, PT, R2.reuse, R92, PT ;  /* 0x0000005c0200720c */ /* 0x040fe20003f44070 */
[----:B------:R-:W-:Y:S01]  /*192c0*/  @!P5 IMAD.MOV R85, RZ, RZ, -R85 ;  /* 0x000000ffff55d224 */ /* 0x000fe200078e0a55 */
[----:B------:R-:W-:-:S05]  /*192d0*/  ISETP.GT.U32.AND P5, PT, R2, R88, PT ;  /* 0x000000580200720c */ /* 0x000fca0003fa4070 */
[----:B------:R-:W-:Y:S01]  /*192e0*/  @!P0 IMAD.IADD R87, R87, 0x1, -R2 ;  /* 0x0000000157578824 */ /* 0x000fe200078e0a02 */
[C---:B------:R-:W-:Y:S01]  /*192f0*/  ISETP.GT.U32.AND P0, PT, R2.reuse, R91, PT ;  /* 0x0000005b0200720c */ /* 0x040fe20003f04070 */
[----:B------:R-:W-:Y:S01]  /*19300*/  @!P1 IMAD.MOV R86, RZ, RZ, -R86 ;  /* 0x000000ffff569224 */ /* 0x000fe200078e0a56 */
[----:B------:R-:W-:Y:S01]  /*19310*/  ISETP.GT.U32.AND P1, PT, R2, R90, PT ;  /* 0x0000005a0200720c */ /* 0x000fe20003f24070 */
[----:B--2---:R-:W-:Y:S02]  /*19320*/  IMAD.MOV.U32 R117, RZ, RZ, R93 ;  /* 0x000000ffff757224 */ /* 0x004fe400078e005d */
[--C-:B------:R-:W-:Y:S02]  /*19330*/  @!P2 IMAD.IADD R92, R92, 0x1, -R2.reuse ;  /* 0x000000015c5ca824 */ /* 0x100fe400078e0a02 */
[----:B------:R-:W-:Y:S01]  /*19340*/  @!P5 IMAD.IADD R88, R88, 0x1, -R2 ;  /* 0x000000015858d824 */ /* 0x000fe200078e0a02 */
[----:B------:R-:W-:Y:S01]  /*19350*/  ISETP.GE.AND P5, PT, R119, RZ, PT ;  /* 0x000000ff7700720c */ /* 0x000fe20003fa6270 */
[----:B------:R-:W-:Y:S01]  /*19360*/  IMAD.MOV.U32 R119, RZ, RZ, R117 ;  /* 0x000000ffff777224 */ /* 0x000fe200078e0075 */
[----:B------:R-:W-:Y:S01]  /*19370*/  ISETP.GT.U32.AND P2, PT, R2, R92, PT ;  /* 0x0000005c0200720c */ /* 0x000fe20003f44070 */
[----:B------:R-:W-:-:S02]  /*19380*/  IMAD.MOV.U32 R117, RZ, RZ, R114 ;  /* 0x000000ffff757224 */ /* 0x000fc400078e0072 */
[----:B----4-:R-:W-:Y:S02]  /*19390*/  IMAD.MOV.U32 R114, RZ, RZ, R108 ;  /* 0x000000ffff727224 */ /* 0x010fe400078e006c */
[----:B------:R-:W-:Y:S01]  /*193a0*/  @!P0 IMAD.IADD R91, R91, 0x1, -R2 ;  /* 0x000000015b5b8824 */ /* 0x000fe200078e0a02 */
[----:B------:R-:W-:Y:S01]  /*193b0*/  ISETP.GE.AND P0, PT, R125, RZ, PT ;  /* 0x000000ff7d00720c */ /* 0x000fe20003f06270 */
[----:B------:R-:W-:Y:S02]  /*193c0*/  IMAD.MOV.U32 R125, RZ, RZ, R120 ;  /* 0x000000ffff7d7224 */ /* 0x000fe400078e0078 */
[----:B------:R-:W-:Y:S02]  /*193d0*/  IMAD.MOV.U32 R130, RZ, RZ, R119 ;  /* 0x000000ffff827224 */ /* 0x000fe400078e0077 */
[----:B------:R-:W-:Y:S02]  /*193e0*/  IMAD.MOV.U32 R120, RZ, RZ, R101 ;  /* 0x000000ffff787224 */ /* 0x000fe400078e0065 */
[----:B------:R-:W-:-:S02]  /*193f0*/  IMAD.MOV.U32 R119, RZ, RZ, R114 ;  /* 0x000000ffff777224 */ /* 0x000fc400078e0072 */
[----:B------:R-:W-:Y:S01]  /*19400*/  @!P4 IMAD.MOV R88, RZ, RZ, -R88 ;  /* 0x000000ffff58c224 */ /* 0x000fe200078e0a58 */
[----:B------:R-:W-:Y:S01]  /*19410*/  ISETP.GE.AND P4, PT, R122, RZ, PT ;  /* 0x000000ff7a00720c */ /* 0x000fe20003f86270 */
[----:B------:R-:W-:Y:S01]  /*19420*/  @!P1 IMAD.IADD R90, R90, 0x1, -R2 ;  /* 0x000000015a5a9824 */ /* 0x000fe200078e0a02 */
[----:B------:R-:W-:Y:S01]  /*19430*/  IABS R93, R121 ;  /* 0x00000079005d7213 */ /* 0x000fe20000000000 */
[----:B------:R-:W-:Y:S01]  /*19440*/  IMAD.MOV.U32 R122, RZ, RZ, R120 ;  /* 0x000000ffff7a7224 */ /* 0x000fe200078e0078 */
[----:B------:R-:W-:Y:S01]  /*19450*/  ISETP.GE.AND P1, PT, R121, RZ, PT ;  /* 0x000000ff7900720c */ /* 0x000fe20003f26270 */
[----:B------:R-:W-:Y:S02]  /*19460*/  IMAD.MOV.U32 R120, RZ, RZ, R119 ;  /* 0x000000ffff787224 */ /* 0x000fe400078e0077 */
[----:B------:R-:W-:Y:S02]  /*19470*/  IMAD.MOV.U32 R121, RZ, RZ, R118 ;  /* 0x000000ffff797224 */ /* 0x000fe400078e0076 */
[----:B------:R-:W-:-:S02]  /*19480*/  IMAD.MOV.U32 R108, RZ, RZ, R96 ;  /* 0x000000ffff6c7224 */ /* 0x000fc400078e0060 */
[----:B------:R-:W-:Y:S02]  /*19490*/  IMAD.MOV.U32 R119, RZ, RZ, R117 ;  /* 0x000000ffff777224 */ /* 0x000fe400078e0075 */
[----:B------:R-:W-:Y:S01]  /*194a0*/  IMAD.MOV.U32 R96, RZ, RZ, R94 ;  /* 0x000000ffff607224 */ /* 0x000fe200078e005e */
[----:B------:R-:W-:Y:S01]  /*194b0*/  IABS R94, R123 ;  /* 0x0000007b005e7213 */ /* 0x000fe20000000000 */
[----:B------:R-:W-:Y:S02]  /*194c0*/  IMAD.MOV.U32 R118, RZ, RZ, R116 ;  /* 0x000000ffff767224 */ /* 0x000fe400078e0074 */
[----:B------:R-:W-:Y:S01]  /*194d0*/  @!P2 IMAD.IADD R92, R92, 0x1, -R2 ;  /* 0x000000015c5ca824 */ /* 0x000fe200078e0a02 */
[----:B------:R-:W-:Y:S01]  /*194e0*/  ISETP.GE.AND P2, PT, R123, RZ, PT ;  /* 0x000000ff7b00720c */ /* 0x000fe20003f46270 */
[----:B------:R-:W-:Y:S02]  /*194f0*/  IMAD.MOV.U32 R132, RZ, RZ, R122 ;  /* 0x000000ffff847224 */ /* 0x000fe400078e007a */
[----:B------:R-:W-:-:S02]  /*19500*/  IMAD.MOV.U32 R123, RZ, RZ, R121 ;  /* 0x000000ffff7b7224 */ /* 0x000fc400078e0079 */
[----:B------:R-:W-:Y:S02]  /*19510*/  IMAD.MOV.U32 R122, RZ, RZ, R119 ;  /* 0x000000ffff7a7224 */ /* 0x000fe400078e0077 */
[----:B------:R-:W-:Y:S02]  /*19520*/  IMAD.MOV.U32 R114, RZ, RZ, R106 ;  /* 0x000000ffff727224 */ /* 0x000fe400078e006a */
[----:B------:R-:W-:Y:S01]  /*19530*/  IMAD.MOV.U32 R101, RZ, RZ, R100 ;  /* 0x000000ffff657224 */ /* 0x000fe200078e0064 */
[----:B------:R-:W2:Y:S01]  /*19540*/  LDL.LU R106, [R1+0x6fc] ;  /* 0x0006fc00016a7983 */ /* 0x000ea20000300800 */
[----:B------:R-:W-:Y:S02]  /*19550*/  IMAD.MOV.U32 R121, RZ, RZ, R118 ;  /* 0x000000ffff797224 */ /* 0x000fe400078e0076 */
[----:B------:R-:W-:Y:S02]  /*19560*/  IMAD.MOV.U32 R119, RZ, RZ, R107 ;  /* 0x000000ffff777224 */ /* 0x000fe400078e006b */
[----:B------:R-:W-:-:S02]  /*19570*/  IMAD.MOV.U32 R100, RZ, RZ, R126 ;  /* 0x000000ffff647224 */ /* 0x000fc400078e007e */
[----:B------:R-:W4:Y:S01]  /*19580*/  LDL.LU R126, [R1+0x53c] ;  /* 0x00053c00017e7983 */ /* 0x000f220000300800 */
[----:B------:R-:W-:Y:S02]  /*19590*/  IMAD.MOV.U32 R147, RZ, RZ, R123 ;  /* 0x000000ffff937224 */ /* 0x000fe400078e007b */
[----:B------:R-:W-:Y:S02]  /*195a0*/  IMAD.MOV.U32 R148, RZ, RZ, R122 ;  /* 0x000000ffff947224 */ /* 0x000fe400078e007a */
[----:B------:R-:W-:Y:S02]  /*195b0*/  IMAD.MOV.U32 R137, RZ, RZ, R121 ;  /* 0x000000ffff897224 */ /* 0x000fe400078e0079 */
[----:B---3--:R-:W-:Y:S02]  /*195c0*/  IMAD.MOV.U32 R107, RZ, RZ, R105 ;  /* 0x000000ffff6b7224 */ /* 0x008fe400078e0069 */
[----:B------:R-:W-:Y:S02]  /*195d0*/  IMAD.MOV.U32 R105, RZ, RZ, R103 ;  /* 0x000000ffff697224 */ /* 0x000fe400078e0067 */
[----:B------:R-:W3:Y:S04]  /*195e0*/  LDL.LU R103, [R1+0x540] ;  /* 0x0005400001677983 */ /* 0x000ee80000300800 */
[----:B------:R-:W4:Y:S04]  /*195f0*/  LDL.LU R123, [R1+0x3fc] ;  /* 0x0003fc00017b7983 */ /* 0x000f280000300800 */
[----:B------:R-:W3:Y:S04]  /*19600*/  LDL.LU R122, [R1+0x408] ;  /* 0x00040800017a7983 */ /* 0x000ee80000300800 */
[----:B------:R-:W3:Y:S01]  /*19610*/  LDL.LU R121, [R1+0x404] ;  /* 0x0004040001797983 */ /* 0x000ee20000300800 */
[----:B------:R-:W-:-:S04]  /*19620*/  IMAD.HI.U32 R4, R3, R93, RZ ;  /* 0x0000005d03047227 */ /* 0x000fc800078e00ff */
[----:B------:R-:W-:-:S04]  /*19630*/  IMAD.MOV R4, RZ, RZ, -R4 ;  /* 0x000000ffff047224 */ /* 0x000fc800078e0a04 */
[----:B------:R-:W-:Y:S02]  /*19640*/  IMAD R93, R2, R4, R93 ;  /* 0x00000004025d7224 */ /* 0x000fe400078e025d */
[----:B------:R-:W-:-:S03]  /*19650*/  @!P5 IMAD.MOV R89, RZ, RZ, -R89 ;  /* 0x000000ffff59d224 */ /* 0x000fc600078e0a59 */
[----:B------:R-:W-:Y:S01]  /*19660*/  ISETP.GT.U32.AND P5, PT, R2, R93, PT ;  /* 0x0000005d0200720c */ /* 0x000fe20003fa4070 */
[----:B------:R-:W-:Y:S01]  /*19670*/  IMAD.MOV.U32 R109, RZ, RZ, R95 ;  /* 0x000000ffff6d7224 */ /* 0x000fe200078e005f */
[----:B------:R-:W-:Y:S01]  /*19680*/  IABS R95, R131 ;  /* 0x00000083005f7213 */ /* 0x000fe20000000000 */
[----:B------:R-:W-:-:S04]  /*19690*/  IMAD.MOV.U32 R117, RZ, RZ, R96 ;  /* 0x000000ffff757224 */ /* 0x000fc800078e0060 */
[----:B------:R-:W-:Y:S01]  /*196a0*/  IMAD.HI.U32 R4, R3, R95, RZ ;  /* 0x0000005f03047227 */ /* 0x000fe200078e00ff */
[----:B------:R-:W-:-:S03]  /*196b0*/  IABS R96, R130 ;  /* 0x0000008200607213 */ /* 0x000fc60000000000 */
[----:B------:R-:W-:Y:S02]  /*196c0*/  IMAD.MOV R4, RZ, RZ, -R4 ;  /* 0x000000ffff047224 */ /* 0x000fe400078e0a04 */
[----:B------:R-:W-:Y:S02]  /*196d0*/  @!P5 IMAD.IADD R93, R93, 0x1, -R2 ;  /* 0x000000015d5dd824 */ /* 0x000fe400078e0a02 */
[----:B------:R-:W-:Y:S02]  /*196e0*/  @!P6 IMAD.MOV R90, RZ, RZ, -R90 ;  /* 0x000000ffff5ae224 */ /* 0x000fe400078e0a5a */
[C---:B------:R-:W-:Y:S01]  /*196f0*/  IMAD R95, R2.reuse, R4, R95 ;  /* 0x00000004025f7224 */ /* 0x040fe200078e025f */
[----:B------:R-:W-:Y:S01]  /*19700*/  ISETP.GT.U32.AND P6, PT, R2, R93, PT ;  /* 0x0000005d0200720c */ /* 0x000fe20003fc4070 */
[----:B------:R-:W-:-:S04]  /*19710*/  IMAD.HI.U32 R4, R3, R96, RZ ;  /* 0x0000006003047227 */ /* 0x000fc800078e00ff */
[----:B------:R-:W-:-:S04]  /*19720*/  IMAD.MOV R4, RZ, RZ, -R4 ;  /* 0x000000ffff047224 */ /* 0x000fc800078e0a04 */
[C---:B------:R-:W-:Y:S02]  /*19730*/  IMAD R96, R2.reuse, R4, R96 ;  /* 0x0000000402607224 */ /* 0x040fe400078e0260 */
[----:B------:R-:W-:Y:S01]  /*19740*/  @!P3 IMAD.MOV R87, RZ, RZ, -R87 ;  /* 0x000000ffff57b224 */ /* 0x000fe200078e0a57 */
[C---:B------:R-:W-:Y:S01]  /*19750*/  ISETP.GT.U32.AND P3, PT, R2.reuse, R91, PT ;  /* 0x0000005b0200720c */ /* 0x040fe20003f64070 */
[----:B------:R-:W-:Y:S01]  /*19760*/  @!P6 IMAD.IADD R93, R93, 0x1, -R2 ;  /* 0x000000015d5de824 */ /* 0x000fe200078e0a02 */
[----:B------:R-:W-:Y:S01]  /*19770*/  ISETP.GT.U32.AND P6, PT, R2, R96, PT ;  /* 0x000000600200720c */ /* 0x000fe20003fc4070 */
[----:B------:R-:W-:-:S04]  /*19780*/  IMAD.HI.U32 R8, R3, R94, RZ ;  /* 0x0000005e03087227 */ /* 0x000fc800078e00ff */
[----:B------:R-:W-:Y:S02]  /*19790*/  IMAD.MOV R8, RZ, RZ, -R8 ;  /* 0x000000ffff087224 */ /* 0x000fe400078e0a08 */
[----:B------:R-:W-:Y:S02]  /*197a0*/  IMAD.MOV.U32 R116, RZ, RZ, R97 ;  /* 0x000000ffff747224 */ /* 0x000fe400078e0061 */
[----:B------:R-:W-:Y:S01]  /*197b0*/  IMAD R94, R2, R8, R94 ;  /* 0x00000008025e7224 */ /* 0x000fe200078e025e */
[----:B------:R-:W-:Y:S01]  /*197c0*/  IABS R97, R124 ;  /* 0x0000007c00617213 */ /* 0x000fe20000000000 */
[----:B------:R-:W-:Y:S01]  /*197d0*/  @!P1 IMAD.MOV R93, RZ, RZ, -R93 ;  /* 0x000000ffff5d9224 */ /* 0x000fe200078e0a5d */
[----:B------:R-:W-:Y:S01]  /*197e0*/  ISETP.GE.AND P1, PT, R124, RZ, PT ;  /* 0x000000ff7c00720c */ /* 0x000fe20003f26270 */
[--C-:B------:R-:W-:Y:S01]  /*197f0*/  @!P3 IMAD.IADD R91, R91, 0x1, -R2.reuse ;  /* 0x000000015b5bb824 */ /* 0x100fe200078e0a02 */
[----:B------:R-:W-:Y:S01]  /*19800*/  ISETP.GT.U32.AND P3, PT, R2, R94, PT ;  /* 0x0000005e0200720c */ /* 0x000fe20003f64070 */
[----:B------:R-:W-:-:S05]  /*19810*/  @!P6 IMAD.IADD R96, R96, 0x1, -R2 ;  /* 0x000000016060e824 */ /* 0x000fca00078e0a02 */
[----:B------:R-:W-:-:S07]  /*19820*/  ISETP.GT.U32.AND P6, PT, R2, R96, PT ;  /* 0x000000600200720c */ /* 0x000fce0003fc4070 */
[----:B------:R-:W-:Y:S01]  /*19830*/  @!P3 IMAD.IADD R94, R94, 0x1, -R2 ;  /* 0x000000015e5eb824 */ /* 0x000fe200078e0a02 */
[----:B------:R-:W-:-:S05]  /*19840*/  ISETP.GE.AND P3, PT, R131, RZ, PT ;  /* 0x000000ff8300720c */ /* 0x000fca0003f66270 */
[----:B------:R-:W-:Y:S01]  /*19850*/  @!P6 IMAD.IADD R96, R96, 0x1, -R2 ;  /* 0x000000016060e824 */ /* 0x000fe200078e0a02 */
[----:B------:R-:W-:Y:S01]  /*19860*/  ISETP.GE.AND P6, PT, R132, RZ, PT ;  /* 0x000000ff8400720c */ /* 0x000fe20003fc6270 */
[----:B--2---:R-:W-:Y:S02]  /*19870*/  IMAD.MOV.U32 R118, RZ, RZ, R106 ;  /* 0x000000ffff767224 */ /* 0x004fe400078e006a */
[----:B----4-:R-:W-:Y:S02]  /*19880*/  IMAD.MOV.U32 R124, RZ, RZ, R123 ;  /* 0x000000ffff7c7224 */ /* 0x010fe400078e007b */
[----:B---3--:R-:W-:Y:S02]  /*19890*/  IMAD.MOV.U32 R123, RZ, RZ, R122 ;  /* 0x000000ffff7b7224 */ /* 0x008fe400078e007a */
        /* <DEDUP_REMOVED lines=20> */
[----:B------:R-:W-:Y:S01]  /*199e0*/  IMAD.MOV.U32 R111, RZ, RZ, R127 ;  /* 0x000000ffff6f7224 */ /* 0x000fe200078e007f */
[----:B------:R-:W3:Y:S01]  /*199f0*/  LDL.LU R115, [R1+0x41c] ;  /* 0x00041c0001737983 */ /* 0x000ee20000300800 */
[----:B------:R-:W-:Y:S01]  /*19a00*/  IMAD.MOV.U32 R102, RZ, RZ, R99 ;  /* 0x000000ffff667224 */ /* 0x000fe200078e0063 */
[----:B------:R-:W-:Y:S01]  /*19a10*/  IABS R99, R132 ;  /* 0x0000008400637213 */ /* 0x000fe20000000000 */
[----:B------:R-:W-:-:S02]  /*19a20*/  IMAD.MOV.U32 R123, RZ, RZ, R113 ;  /* 0x000000ffff7b7224 */ /* 0x000fc400078e0071 */
[----:B------:R-:W-:Y:S02]  /*19a30*/  IMAD.MOV.U32 R127, RZ, RZ, R128 ;  /* 0x000000ffff7f7224 */ /* 0x000fe400078e0080 */
[----:B------:R-:W-:Y:S01]  /*19a40*/  IMAD.MOV.U32 R113, RZ, RZ, R126 ;  /* 0x000000ffff717224 */ /* 0x000fe200078e007e */
[----:B------:R-:W4:Y:S01]  /*19a50*/  LDL.LU R128, [R1+0x5d0] ;  /* 0x0005d00001807983 */ /* 0x000f220000300800 */
[----:B------:R-:W-:Y:S02]  /*19a60*/  IMAD.MOV.U32 R144, RZ, RZ, R131 ;  /* 0x000000ffff907224 */ /* 0x000fe400078e0083 */
[----:B------:R-:W-:Y:S01]  /*19a70*/  IMAD.MOV.U32 R132, RZ, RZ, R119 ;  /* 0x000000ffff847224 */ /* 0x000fe200078e0077 */
[----:B------:R-:W4:Y:S01]  /*19a80*/  LDL.LU R126, [R1+0x67c] ;  /* 0x00067c00017e7983 */ /* 0x000f220000300800 */
[----:B------:R-:W-:-:S03]  /*19a90*/  IMAD.MOV.U32 R131, RZ, RZ, R118 ;  /* 0x000000ffff837224 */ /* 0x000fc600078e0076 */
[----:B------:R-:W4:Y:S04]  /*19aa0*/  LDL.LU R119, [R1+0x52c] ;  /* 0x00052c0001777983 */ /* 0x000f280000300800 */
[----:B------:R-:W4:Y:S04]  /*19ab0*/  LDL.LU R118, [R1+0x668] ;  /* 0x0006680001767983 */ /* 0x000f280000300800 */
[----:B------:R-:W2:Y:S01]  /*19ac0*/  LDL.LU R136, [R1+0x418] ;  /* 0x0004180001887983 */ /* 0x000ea20000300800 */
[----:B------:R-:W-:Y:S01]  /*19ad0*/  ISETP.GT.U32.AND P5, PT, R2, R95, PT ;  /* 0x0000005f0200720c */ /* 0x000fe20003fa4070 */
[----:B------:R-:W-:-:S04]  /*19ae0*/  IMAD.HI.U32 R8, R3, R97, RZ ;  /* 0x0000006103087227 */ /* 0x000fc800078e00ff */
[----:B------:R-:W-:-:S08]  /*19af0*/  IMAD.MOV R8, RZ, RZ, -R8 ;  /* 0x000000ffff087224 */ /* 0x000fd000078e0a08 */
[----:B------:R-:W-:Y:S01]  /*19b00*/  @!P5 IMAD.IADD R95, R95, 0x1, -R2 ;  /* 0x000000015f5fd824 */ /* 0x000fe200078e0a02 */
[C---:B------:R-:W-:Y:S01]  /*19b10*/  ISETP.GT.U32.AND P5, PT, R2.reuse, R94, PT ;  /* 0x0000005e0200720c */ /* 0x040fe20003fa4070 */
[----:B------:R-:W-:Y:S02]  /*19b20*/  IMAD R97, R2, R8, R97 ;  /* 0x0000000802617224 */ /* 0x000fe400078e0261 */
[----:B------:R-:W-:Y:S02]  /*19b30*/  IMAD.MOV.U32 R106, RZ, RZ, R104 ;  /* 0x000000ffff6a7224 */ /* 0x000fe400078e0068 */
[----:B------:R-:W-:Y:S01]  /*19b40*/  IMAD.MOV.U32 R104, RZ, RZ, R98 ;  /* 0x000000ffff687224 */ /* 0x000fe200078e0062 */
[----:B------:R-:W-:-:S07]  /*19b50*/  IABS R98, R125 ;  /* 0x0000007d00627213 */ /* 0x000fce0000000000 */
[----:B------:R-:W-:Y:S01]  /*19b60*/  @!P5 IMAD.IADD R94, R94, 0x1, -R2 ;  /* 0x000000015e5ed824 */ /* 0x000fe200078e0a02 */
[----:B------:R-:W-:Y:S01]  /*19b70*/  ISETP.GT.U32.AND P5, PT, R2, R97, PT ;  /* 0x000000610200720c */ /* 0x000fe20003fa4070 */
[----:B------:R-:W-:-:S04]  /*19b80*/  IMAD.HI.U32 R4, R3, R98, RZ ;  /* 0x0000006203047227 */ /* 0x000fc800078e00ff */
[----:B------:R-:W-:-:S08]  /*19b90*/  IMAD.MOV R4, RZ, RZ, -R4 ;  /* 0x000000ffff047224 */ /* 0x000fd000078e0a04 */
[----:B------:R-:W-:Y:S02]  /*19ba0*/  @!P5 IMAD.IADD R97, R97, 0x1, -R2 ;  /* 0x000000016161d824 */ /* 0x000fe400078e0a02 */
[C---:B------:R-:W-:Y:S02]  /*19bb0*/  IMAD R98, R2.reuse, R4, R98 ;  /* 0x0000000402627224 */ /* 0x040fe400078e0262 */
[----:B------:R-:W-:Y:S01]  /*19bc0*/  IMAD.HI.U32 R4, R3, R99, RZ ;  /* 0x0000006303047227 */ /* 0x000fe200078e00ff */
[----:B------:R-:W-:-:S03]  /*19bd0*/  ISETP.GT.U32.AND P5, PT, R2, R97, PT ;  /* 0x000000610200720c */ /* 0x000fc60003fa4070 */
[----:B------:R-:W-:Y:S02]  /*19be0*/  IMAD.MOV R4, RZ, RZ, -R4 ;  /* 0x000000ffff047224 */ /* 0x000fe400078e0a04 */
[----:B------:R-:W-:Y:S01]  /*19bf0*/  @!P4 IMAD.MOV R92, RZ, RZ, -R92 ;  /* 0x000000ffff5cc224 */ /* 0x000fe200078e0a5c */
[----:B------:R-:W-:Y:S01]  /*19c00*/  ISETP.GE.AND P4, PT, R130, RZ, PT ;  /* 0x000000ff8200720c */ /* 0x000fe20003f86270 */
[----:B------:R-:W-:Y:S02]  /*19c10*/  IMAD.MOV.U32 R130, RZ, RZ, R109 ;  /* 0x000000ffff827224 */ /* 0x000fe400078e006d */
[----:B------:R-:W-:Y:S01]  /*19c20*/  IMAD.MOV.U32 R109, RZ, RZ, R101 ;  /* 0x000000ffff6d7224 */ /* 0x000fe200078e0065 */
[----:B------:R-:W-:Y:S01]  /*19c30*/  IABS R101, R148 ;  /* 0x0000009400657213 */ /* 0x000fe20000000000 */
[----:B------:R-:W-:Y:S02]  /*19c40*/  IMAD R99, R2, R4, R99 ;  /* 0x0000000402637224 */ /* 0x000fe400078e0263 */
[----:B------:R-:W-:-:S02]  /*19c50*/  @!P5 IMAD.IADD R97, R97, 0x1, -R2 ;  /* 0x000000016161d824 */ /* 0x000fc400078e0a02 */
[----:B------:R-:W-:Y:S01]  /*19c60*/  IMAD.HI.U32 R8, R3, R101, RZ ;  /* 0x0000006503087227 */ /* 0x000fe200078e00ff */
[----:B------:R-:W-:-:S03]  /*19c70*/  ISETP.GT.U32.AND P5, PT, R2, R99, PT ;  /* 0x000000630200720c */ /* 0x000fc60003fa4070 */
[----:B------:R-:W-:-:S04]  /*19c80*/  IMAD.MOV R8, RZ, RZ, -R8 ;  /* 0x000000ffff087224 */ /* 0x000fc800078e0a08 */
[----:B------:R-:W-:-:S06]  /*19c90*/  IMAD R101, R2, R8, R101 ;  /* 0x0000000802657224 */ /* 0x000fcc00078e0265 */
[----:B------:R-:W-:Y:S01]  /*19ca0*/  @!P5 IMAD.IADD R99, R99, 0x1, -R2 ;  /* 0x000000016363d824 */ /* 0x000fe200078e0a02 */
[----:B------:R-:W-:Y:S01]  /*19cb0*/  ISETP.GT.U32.AND P5, PT, R2, R101, PT ;  /* 0x000000650200720c */ /* 0x000fe20003fa4070 */
[----:B------:R-:W-:Y:S01]  /*19cc0*/  @!P2 IMAD.MOV R94, RZ, RZ, -R94 ;  /* 0x000000ffff5ea224 */ /* 0x000fe200078e0a5e */
[----:B------:R-:W-:Y:S01]  /*19cd0*/  ISETP.GE.AND P2, PT, R125, RZ, PT ;  /* 0x000000ff7d00720c */ /* 0x000fe20003f46270 */
[----:B------:R-:W-:-:S04]  /*19ce0*/  IMAD.MOV.U32 R125, RZ, RZ, R108 ;  /* 0x000000ffff7d7224 */ /* 0x000fc800078e006c */
[----:B------:R-:W-:Y:S02]  /*19cf0*/  IMAD.MOV.U32 R140, RZ, RZ, R125 ;  /* 0x000000ffff8c7224 */ /* 0x000fe400078e007d */
[----:B------:R-:W-:Y:S02]  /*19d00*/  IMAD.MOV.U32 R125, RZ, RZ, R124 ;  /* 0x000000ffff7d7224 */ /* 0x000fe400078e007c */
[----:B------:R-:W-:Y:S01]  /*19d10*/  IMAD.MOV.U32 R124, RZ, RZ, R106 ;  /* 0x000000ffff7c7224 */ /* 0x000fe200078e006a */
[----:B------:R-:W-:Y:S01]  /*19d20*/  IABS R106, R145 ;  /* 0x00000091006a7213 */ /* 0x000fe20000000000 */
[----:B------:R-:W-:Y:S02]  /*19d30*/  @!P5 IMAD.IADD R101, R101, 0x1, -R2 ;  /* 0x000000016565d824 */ /* 0x000fe400078e0a02 */
[----:B------:R-:W-:Y:S02]  /*19d40*/  @!P1 IMAD.MOV R97, RZ, RZ, -R97 ;  /* 0x000000ffff619224 */ /* 0x000fe400078e0a61 */
[----:B------:R-:W-:Y:S01]  /*19d50*/  IMAD.HI.U32 R8, R3, R106, RZ ;  /* 0x0000006a03087227 */ /* 0x000fe200078e00ff */
[----:B------:R-:W-:-:S03]  /*19d60*/  ISETP.GT.U32.AND P1, PT, R2, R101, PT ;  /* 0x000000650200720c */ /* 0x000fc60003f24070 */
[----:B------:R-:W-:-:S04]  /*19d70*/  IMAD.MOV R8, RZ, RZ, -R8 ;  /* 0x000000ffff087224 */ /* 0x000fc800078e0a08 */
[----:B------:R-:W-:-:S06]  /*19d80*/  IMAD R106, R2, R8, R106 ;  /* 0x00000008026a7224 */ /* 0x000fcc00078e026a */
[----:B------:R-:W-:Y:S01]  /*19d90*/  @!P1 IMAD.IADD R101, R101, 0x1, -R2 ;  /* 0x0000000165659824 */ /* 0x000fe200078e0a02 */
[----:B------:R-:W-:Y:S01]  /*19da0*/  ISETP.GT.U32.AND P1, PT, R2, R106, PT ;  /* 0x0000006a0200720c */ /* 0x000fe20003f24070 */
[----:B------:R-:W-:Y:S02]  /*19db0*/  IMAD.MOV.U32 R139, RZ, RZ, R121 ;  /* 0x000000ffff8b7224 */ /* 0x000fe400078e0079 */
[----:B------:R-:W-:-:S04]  /*19dc0*/  IMAD.MOV.U32 R121, RZ, RZ, R117 ;  /* 0x000000ffff797224 */ /* 0x000fc800078e0075 */
[----:B------:R-:W-:Y:S02]  /*19dd0*/  IMAD.MOV.U32 R134, RZ, RZ, R121 ;  /* 0x000000ffff867224 */ /* 0x000fe400078e0079 */
[----:B------:R-:W-:Y:S01]  /*19de0*/  IMAD.MOV.U32 R121, RZ, RZ, R104 ;  /* 0x000000ffff797224 */ /* 0x000fe200078e0068 */
[----:B------:R-:W-:-:S03]  /*19df0*/  IABS R104, R139 ;  /* 0x0000008b00687213 */ /* 0x000fc60000000000 */
[----:B------:R-:W-:Y:S01]  /*19e00*/  @!P1 IMAD.IADD R106, R106, 0x1, -R2 ;  /* 0x000000016a6a9824 */ /* 0x000fe200078e0a02 */
[----:B------:R-:W-:Y:S01]  /*19e10*/  ISETP.GE.AND P1, PT, R139, RZ, PT ;  /* 0x000000ff8b00720c */ /* 0x000fe20003f26270 */
[----:B--2---:R-:W-:Y:S02]  /*19e20*/  IMAD.MOV.U32 R142, RZ, RZ, R136 ;  /* 0x000000ffff8e7224 */ /* 0x004fe400078e0088 */
[----:B------:R-:W-:Y:S02]  /*19e30*/  IMAD.MOV.U32 R136, RZ, RZ, R125 ;  /* 0x000000ffff887224 */ /* 0x000fe400078e007d */
[----:B------:R-:W-:Y:S02]  /*19e40*/  IMAD.MOV.U32 R125, RZ, RZ, R116 ;  /* 0x000000ffff7d7224 */ /* 0x000fe400078e0074 */
[----:B------:R-:W2:Y:S04]  /*19e50*/  LDL.LU R116, [R1+0x594] ;  /* 0x0005940001747983 */ /* 0x000ea80000300800 */
[----:B------:R-:W4:Y:S01]  /*19e60*/  LDL.LU R139, [R1+0x420] ;  /* 0x00042000018b7983 */ /* 0x000f220000300800 */
[----:B------:R-:W-:Y:S01]  /*19e70*/  @!P0 IMAD.MOV R91, RZ, RZ, -R91 ;  /* 0x000000ffff5b8224 */ /* 0x000fe200078e0a5b */
[----:B------:R-:W-:Y:S01]  /*19e80*/  ISETP.GT.U32.AND P0, PT, R2, R95, PT ;  /* 0x0000005f0200720c */ /* 0x000fe20003f04070 */
[----:B------:R-:W-:Y:S01]  /*19e90*/  IMAD.MOV.U32 R108, RZ, RZ, R102 ;  /* 0x000000ffff6c7224 */ /* 0x000fe200078e0066 */
[----:B------:R-:W-:-:S11]  /*19ea0*/  IABS R102, R147 ;  /* 0x0000009300667213 */ /* 0x000fd60000000000 */
[----:B------:R-:W-:Y:S01]  /*19eb0*/  @!P0 IMAD.IADD R95, R95, 0x1, -R2 ;  /* 0x000000015f5f8824 */ /* 0x000fe200078e0a02 */
[----:B------:R-:W-:Y:S01]  /*19ec0*/  ISETP.GT.U32.AND P0, PT, R2, R98, PT ;  /* 0x000000620200720c */ /* 0x000fe20003f04070 */
[----:B------:R-:W-:Y:S02]  /*19ed0*/  IMAD.MOV.U32 R117, RZ, RZ, R114 ;  /* 0x000000ffff757224 */ /* 0x000fe400078e0072 */
[----:B------:R-:W-:Y:S01]  /*19ee0*/  IMAD.MOV.U32 R114, RZ, RZ, R100 ;  /* 0x000000ffff727224 */ /* 0x000fe200078e0064 */
[----:B------:R-:W-:Y:S01]  /*19ef0*/  IABS R100, R137 ;  /* 0x0000008900647213 */ /* 0x000fe20000000000 */
[----:B------:R-:W-:-:S04]  /*19f00*/  IMAD.HI.U32 R4, R3, R102, RZ ;  /* 0x0000006603047227 */ /* 0x000fc800078e00ff */
[----:B------:R-:W-:-:S04]  /*19f10*/  IMAD.MOV.U32 R133, RZ, RZ, R120 ;  /* 0x000000ffff857224 */ /* 0x000fc800078e0078 */
[----:B------:R-:W-:Y:S02]  /*19f20*/  @!P0 IMAD.IADD R98, R98, 0x1, -R2 ;  /* 0x0000000162628824 */ /* 0x000fe400078e0a02 */
[----:B------:R-:W-:Y:S01]  /*19f30*/  IMAD.MOV.U32 R120, RZ, RZ, R103 ;  /* 0x000000ffff787224 */ /* 0x000fe200078e0067 */
[----:B------:R-:W-:Y:S01]  /*19f40*/  IABS R103, R141 ;  /* 0x0000008d00677213 */ /* 0x000fe20000000000 */
[----:B------:R-:W-:Y:S01]  /*19f50*/  IMAD.MOV R4, RZ, RZ, -R4 ;  /* 0x000000ffff047224 */ /* 0x000fe200078e0a04 */
[----:B------:R-:W-:Y:S01]  /*19f60*/  ISETP.GT.U32.AND P0, PT, R2, R98, PT ;  /* 0x000000620200720c */ /* 0x000fe20003f04070 */
[----:B------:R-:W-:-:S04]  /*19f70*/  IMAD.HI.U32 R9, R3, R100, RZ ;  /* 0x0000006403097227 */ /* 0x000fc800078e00ff */
[----:B------:R-:W-:Y:S02]  /*19f80*/  IMAD R102, R2, R4, R102 ;  /* 0x0000000402667224 */ /* 0x000fe400078e0266 */
[----:B------:R-:W-:Y:S02]  /*19f90*/  IMAD.MOV R9, RZ, RZ, -R9 ;  /* 0x000000ffff097224 */ /* 0x000fe400078e0a09 */
[----:B------:R-:W-:-:S04]  /*19fa0*/  IMAD.HI.U32 R4, R3, R103, RZ ;  /* 0x0000006703047227 */ /* 0x000fc800078e00ff */
[----:B------:R-:W-:Y:S02]  /*19fb0*/  IMAD R100, R2, R9, R100 ;  /* 0x0000000902647224 */ /* 0x000fe400078e0264 */
[----:B------:R-:W-:Y:S02]  /*19fc0*/  IMAD.MOV R4, RZ, RZ, -R4 ;  /* 0x000000ffff047224 */ /* 0x000fe400078e0a04 */
[----:B------:R-:W-:Y:S01]  /*19fd0*/  @!P0 IMAD.IADD R98, R98, 0x1, -R2 ;  /* 0x0000000162628824 */ /* 0x000fe200078e0a02 */
[C---:B------:R-:W-:Y:S01]  /*19fe0*/  ISETP.GT.U32.AND P0, PT, R2.reuse, R100, PT ;  /* 0x000000640200720c */ /* 0x040fe20003f04070 */
[----:B------:R-:W-:-:S05]  /*19ff0*/  IMAD R103, R2, R4, R103 ;  /* 0x0000000402677224 */ /* 0x000fca00078e0267 */
[----:B------:R-:W-:Y:S01]  /*1a000*/  ISETP.GT.U32.AND P5, PT, R2, R103, PT ;  /* 0x000000670200720c */ /* 0x000fe20003fa4070 */
[----:B------:R-:W-:Y:S02]  /*1a010*/  IMAD.MOV.U32 R143, RZ, RZ, R130 ;  /* 0x000000ffff8f7224 */ /* 0x000fe400078e0082 */
[----:B------:R-:W-:-:S04]  /*1a020*/  IMAD.MOV.U32 R130, RZ, RZ, R107 ;  /* 0x000000ffff827224 */ /* 0x000fc800078e006b */
[----:B------:R-:W-:Y:S01]  /*1a030*/  @!P0 IMAD.IADD R100, R100, 0x1, -R2 ;  /* 0x0000000164648824 */ /* 0x000fe200078e0a02 */
[C---:B------:R-:W-:Y:S01]  /*1a040*/  ISETP.GT.U32.AND P0, PT, R2.reuse, R102, PT ;  /* 0x000000660200720c */ /* 0x040fe20003f04070 */
[----:B------:R-:W-:Y:S01]  /*1a050*/  @!P3 IMAD.MOV R95, RZ, RZ, -R95 ;  /* 0x000000ffff5fb224 */ /* 0x000fe200078e0a5f */
[----:B------:R-:W-:Y:S01]  /*1a060*/  IABS R107, R144 ;  /* 0x00000090006b7213 */ /* 0x000fe20000000000 */
[----:B------:R-:W-:Y:S01]  /*1a070*/  IMAD.HI.U32 R10, R3, R104, RZ ;  /* 0x00000068030a7227 */ /* 0x000fe200078e00ff */
[----:B------:R-:W-:-:S03]  /*1a080*/  ISETP.GT.U32.AND P3, PT, R2, R99, PT ;  /* 0x000000630200720c */ /* 0x000fc60003f64070 */
[----:B------:R-:W-:Y:S02]  /*1a090*/  @!P5 IMAD.IADD R103, R103, 0x1, -R2 ;  /* 0x000000016767d824 */ /* 0x000fe400078e0a02 */
[----:B------:R-:W-:Y:S02]  /*1a0a0*/  IMAD.MOV.U32 R135, RZ, RZ, R122 ;  /* 0x000000ffff877224 */ /* 0x000fe400078e007a */
[----:B------:R-:W-:Y:S01]  /*1a0b0*/  IMAD.MOV.U32 R122, RZ, RZ, R105 ;  /* 0x000000ffff7a7224 */ /* 0x000fe200078e0069 */
[----:B------:R-:W-:Y:S01]  /*1a0c0*/  IABS R105, R146 ;  /* 0x0000009200697213 */ /* 0x000fe20000000000 */
[----:B------:R-:W-:Y:S01]  /*1a0d0*/  IMAD.MOV R10, RZ, RZ, -R10 ;  /* 0x000000ffff0a7224 */ /* 0x000fe200078e0a0a */
[----:B------:R-:W-:Y:S01]  /*1a0e0*/  ISETP.GT.U32.AND P5, PT, R2, R103, PT ;  /* 0x000000670200720c */ /* 0x000fe20003fa4070 */
[----:B------:R-:W-:-:S04]  /*1a0f0*/  IMAD.HI.U32 R4, R3, R107, RZ ;  /* 0x0000006b03047227 */ /* 0x000fc800078e00ff */
[----:B------:R-:W-:Y:S01]  /*1a100*/  @!P4 IMAD.MOV R96, RZ, RZ, -R96 ;  /* 0x000000ffff60c224 */ /* 0x000fe200078e0a60 */
[----:B------:R-:W-:Y:S01]  /*1a110*/  ISETP.GT.U32.AND P4, PT, R2, R100, PT ;  /* 0x000000640200720c */ /* 0x000fe20003f84070 */
[----:B------:R-:W-:-:S04]  /*1a120*/  IMAD.HI.U32 R9, R3, R105, RZ ;  /* 0x0000006903097227 */ /* 0x000fc800078e00ff */
[----:B------:R-:W-:Y:S02]  /*1a130*/  @!P0 IMAD.IADD R102, R102, 0x1, -R2 ;  /* 0x0000000166668824 */ /* 0x000fe400078e0a02 */
[C---:B------:R-:W-:Y:S02]  /*1a140*/  IMAD R104, R2.reuse, R10, R104 ;  /* 0x0000000a02687224 */ /* 0x040fe400078e0268 */
[----:B------:R-:W-:Y:S02]  /*1a150*/  IMAD.MOV R4, RZ, RZ, -R4 ;  /* 0x000000ffff047224 */ /* 0x000fe400078e0a04 */
[----:B------:R-:W-:Y:S02]  /*1a160*/  IMAD.MOV R9, RZ, RZ, -R9 ;  /* 0x000000ffff097224 */ /* 0x000fe400078e0a09 */
[----:B------:R-:W-:Y:S01]  /*1a170*/  @!P2 IMAD.MOV R98, RZ, RZ, -R98 ;  /* 0x000000ffff62a224 */ /* 0x000fe200078e0a62 */
[C---:B------:R-:W-:Y:S01]  /*1a180*/  ISETP.GT.U32.AND P2, PT, R2.reuse, R102, PT ;  /* 0x000000660200720c */ /* 0x040fe20003f44070 */
[----:B------:R-:W-:-:S02]  /*1a190*/  IMAD R107, R2, R4, R107 ;  /* 0x00000004026b7224 */ /* 0x000fc400078e026b */
[--C-:B------:R-:W-:Y:S01]  /*1a1a0*/  @!P3 IMAD.IADD R99, R99, 0x1, -R2.reuse ;  /* 0x000000016363b824 */ /* 0x100fe200078e0a02 */
[C---:B------:R-:W-:Y:S01]  /*1a1b0*/  ISETP.GT.U32.AND P3, PT, R2.reuse, R104, PT ;  /* 0x000000680200720c */ /* 0x040fe20003f64070 */
[C---:B------:R-:W-:Y:S02]  /*1a1c0*/  IMAD R105, R2.reuse, R9, R105 ;  /* 0x0000000902697224 */ /* 0x040fe400078e0269 */
[--C-:B------:R-:W-:Y:S01]  /*1a1d0*/  @!P5 IMAD.IADD R103, R103, 0x1, -R2.reuse ;  /* 0x000000016767d824 */ /* 0x100fe200078e0a02 */
[----:B------:R-:W-:Y:S01]  /*1a1e0*/  ISETP.GT.U32.AND P5, PT, R2, R107, PT ;  /* 0x0000006b0200720c */ /* 0x000fe20003fa4070 */
[----:B------:R-:W-:Y:S01]  /*1a1f0*/  @!P4 IMAD.IADD R100, R100, 0x1, -R2 ;  /* 0x000000016464c824 */ /* 0x000fe200078e0a02 */
[----:B------:R-:W-:Y:S01]  /*1a200*/  ISETP.GE.AND P0, PT, R137, RZ, PT ;  /* 0x000000ff8900720c */ /* 0x000fe20003f06270 */
[----:B------:R-:W-:Y:S01]  /*1a210*/  IMAD.MOV.U32 R137, RZ, RZ, R123 ;  /* 0x000000ffff897224 */ /* 0x000fe200078e007b */
[----:B------:R-:W-:Y:S01]  /*1a220*/  ISETP.GT.U32.AND P4, PT, R2, R105, PT ;  /* 0x000000690200720c */ /* 0x000fe20003f84070 */
[----:B------:R-:W-:-:S02]  /*1a230*/  IMAD.MOV.U32 R123, RZ, RZ, R114 ;  /* 0x000000ffff7b7224 */ /* 0x000fc400078e0072 */
[----:B------:R-:W-:Y:S01]  /*1a240*/  IMAD.MOV.U32 R114, RZ, RZ, R108 ;  /* 0x000000ffff727224 */ /* 0x000fe200078e006c */
[----:B------:R-:W-:Y:S01]  /*1a250*/  IABS R108, R140 ;  /* 0x0000008c006c7213 */ /* 0x000fe20000000000 */
[--C-:B------:R-:W-:Y:S01]  /*1a260*/  @!P2 IMAD.IADD R102, R102, 0x1, -R2.reuse ;  /* 0x000000016666a824 */ /* 0x100fe200078e0a02 */
[----:B------:R-:W-:Y:S01]  /*1a270*/  ISETP.GE.AND P2, PT, R148, RZ, PT ;  /* 0x000000ff9400720c */ /* 0x000fe20003f46270 */
[----:B------:R-:W-:Y:S01]  /*1a280*/  @!P3 IMAD.IADD R104, R104, 0x1, -R2 ;  /* 0x000000016868b824 */ /* 0x000fe200078e0a02 */
[----:B------:R-:W-:Y:S01]  /*1a290*/  ISETP.GE.AND P3, PT, R147, RZ, PT ;  /* 0x000000ff9300720c */ /* 0x000fe20003f66270 */
[----:B------:R-:W-:-:S04]  /*1a2a0*/  IMAD.HI.U32 R8, R3, R108, RZ ;  /* 0x0000006c03087227 */ /* 0x000fc800078e00ff */
[----:B------:R-:W-:Y:S02]  /*1a2b0*/  @!P5 IMAD.IADD R107, R107, 0x1, -R2 ;  /* 0x000000016b6bd824 */ /* 0x000fe400078e0a02 */
[----:B------:R-:W-:Y:S02]  /*1a2c0*/  IMAD.MOV R8, RZ, RZ, -R8 ;  /* 0x000000ffff087224 */ /* 0x000fe400078e0a08 */
[----:B------:R-:W-:Y:S02]  /*1a2d0*/  @!P4 IMAD.IADD R105, R105, 0x1, -R2 ;  /* 0x000000016969c824 */ /* 0x000fe400078e0a02 */
[----:B------:R-:W-:Y:S01]  /*1a2e0*/  @!P6 IMAD.MOV R99, RZ, RZ, -R99 ;  /* 0x000000ffff63e224 */ /* 0x000fe200078e0a63 */
[C---:B------:R-:W-:Y:S01]  /*1a2f0*/  ISETP.GT.U32.AND P6, PT, R2.reuse, R107, PT ;  /* 0x0000006b0200720c */ /* 0x040fe20003fc4070 */
[----:B------:R-:W-:Y:S02]  /*1a300*/  IMAD R108, R2, R8, R108 ;  /* 0x00000008026c7224 */ /* 0x000fe400078e026c */
[----:B---3--:R-:W-:-:S02]  /*1a310*/  IMAD.MOV.U32 R138, RZ, RZ, R115 ;  /* 0x000000ffff8a7224 */ /* 0x008fc400078e0073 */
[----:B------:R-:W-:Y:S01]  /*1a320*/  @!P0 IMAD.MOV R100, RZ, RZ, -R100 ;  /* 0x000000ffff648224 */ /* 0x000fe200078e0a64 */
[C---:B------:R-:W-:Y:S01]  /*1a330*/  ISETP.GT.U32.AND P0, PT, R2.reuse, R105, PT ;  /* 0x000000690200720c */ /* 0x040fe20003f04070 */
[----:B------:R-:W-:Y:S01]  /*1a340*/  IMAD.MOV.U32 R115, RZ, RZ, R109 ;  /* 0x000000ffff737224 */ /* 0x000fe200078e006d */
[----:B------:R-:W-:Y:S01]  /*1a350*/  ISETP.GE.AND P4, PT, R141, RZ, PT ;  /* 0x000000ff8d00720c */ /* 0x000fe20003f86270 */
[----:B------:R-:W-:Y:S01]  /*1a360*/  @!P2 IMAD.MOV R101, RZ, RZ, -R101 ;  /* 0x000000ffff65a224 */ /* 0x000fe200078e0a65 */
[----:B------:R-:W-:Y:S01]  /*1a370*/  IABS R109, R143 ;  /* 0x0000008f006d7213 */ /* 0x000fe20000000000 */
[----:B------:R-:W-:Y:S01]  /*1a380*/  @!P3 IMAD.MOV R102, RZ, RZ, -R102 ;  /* 0x000000ffff66b224 */ /* 0x000fe200078e0a66 */
[C---:B------:R-:W-:Y:S01]  /*1a390*/  ISETP.GT.U32.AND P5, PT, R2.reuse, R104, PT ;  /* 0x000000680200720c */ /* 0x040fe20003fa4070 */
[----:B------:R-:W-:Y:S01]  /*1a3a0*/  IMAD.MOV.U32 R141, RZ, RZ, R138 ;  /* 0x000000ffff8d7224 */ /* 0x000fe200078e008a */
[C---:B------:R-:W-:Y:S01]  /*1a3b0*/  ISETP.GT.U32.AND P2, PT, R2.reuse, R106, PT ;  /* 0x0000006a0200720c */ /* 0x040fe20003f44070 */
[----:B------:R-:W-:Y:S01]  /*1a3c0*/  IMAD.MOV.U32 R138, RZ, RZ, R137 ;  /* 0x000000ffff8a7224 */ /* 0x000fe200078e0089 */
[----:B------:R-:W-:Y:S01]  /*1a3d0*/  ISETP.GT.U32.AND P3, PT, R2, R108, PT ;  /* 0x0000006c0200720c */ /* 0x000fe20003f64070 */
[----:B------:R-:W-:-:S02]  /*1a3e0*/  IMAD.MOV.U32 R137, RZ, RZ, R136 ;  /* 0x000000ffff897224 */ /* 0x000fc400078e0088 */
[----:B------:R-:W-:Y:S02]  /*1a3f0*/  IMAD.MOV.U32 R136, RZ, RZ, R135 ;  /* 0x000000ffff887224 */ /* 0x000fe400078e0087 */
[----:B------:R-:W-:Y:S02]  /*1a400*/  IMAD.MOV.U32 R135, RZ, RZ, R134 ;  /* 0x000000ffff877224 */ /* 0x000fe400078e0086 */
[----:B------:R-:W-:-:S04]  /*1a410*/  IMAD.HI.U32 R4, R3, R109, RZ ;  /* 0x0000006d03047227 */ /* 0x000fc800078e00ff */
[----:B------:R-:W-:Y:S02]  /*1a420*/  IMAD.MOV.U32 R134, RZ, RZ, R133 ;  /* 0x000000ffff867224 */ /* 0x000fe400078e0085 */
[----:B------:R-:W-:Y:S02]  /*1a430*/  IMAD.MOV.U32 R133, RZ, RZ, R132 ;  /* 0x000000ffff857224 */ /* 0x000fe400078e0084 */
[----:B------:R-:W-:Y:S02]  /*1a440*/  IMAD.MOV.U32 R132, RZ, RZ, R130 ;  /* 0x000000ffff847224 */ /* 0x000fe400078e0082 */
[----:B------:R-:W-:Y:S01]  /*1a450*/  @!P6 IMAD.IADD R107, R107, 0x1, -R2 ;  /* 0x000000016b6be824 */ /* 0x000fe200078e0a02 */
[----:B------:R-:W-:Y:S01]  /*1a460*/  ISETP.GE.AND P6, PT, R140, RZ, PT ;  /* 0x000000ff8c00720c */ /* 0x000fe20003fc6270 */
[----:B------:R-:W-:Y:S02]  /*1a470*/  IMAD.MOV.U32 R130, RZ, RZ, R124 ;  /* 0x000000ffff827224 */ /* 0x000fe400078e007c */
[----:B------:R-:W-:-:S02]  /*1a480*/  IMAD.MOV R4, RZ, RZ, -R4 ;  /* 0x000000ffff047224 */ /* 0x000fc400078e0a04 */
[----:B------:R-:W-:Y:S02]  /*1a490*/  IMAD.MOV.U32 R124, RZ, RZ, R123 ;  /* 0x000000ffff7c7224 */ /* 0x000fe400078e007b */
[--C-:B------:R-:W-:Y:S01]  /*1a4a0*/  @!P0 IMAD.IADD R105, R105, 0x1, -R2.reuse ;  /* 0x0000000169698824 */ /* 0x100fe200078e0a02 */
[----:B------:R-:W-:Y:S01]  /*1a4b0*/  ISETP.GE.AND P0, PT, R145, RZ, PT ;  /* 0x000000ff9100720c */ /* 0x000fe20003f06270 */
[----:B------:R-:W-:Y:S02]  /*1a4c0*/  IMAD R109, R2, R4, R109 ;  /* 0x00000004026d7224 */ /* 0x000fe400078e026d */
[--C-:B------:R-:W-:Y:S02]  /*1a4d0*/  @!P5 IMAD.IADD R104, R104, 0x1, -R2.reuse ;  /* 0x000000016868d824 */ /* 0x100fe400078e0a02 */
[--C-:B------:R-:W-:Y:S01]  /*1a4e0*/  @!P2 IMAD.IADD R106, R106, 0x1, -R2.reuse ;  /* 0x000000016a6aa824 */ /* 0x100fe200078e0a02 */
[----:B------:R-:W-:Y:S01]  /*1a4f0*/  ISETP.GE.AND P2, PT, R144, RZ, PT ;  /* 0x000000ff9000720c */ /* 0x000fe20003f46270 */
[----:B------:R-:W-:Y:S01]  /*1a500*/  @!P3 IMAD.IADD R108, R108, 0x1, -R2 ;  /* 0x000000016c6cb824 */ /* 0x000fe200078e0a02 */
[----:B------:R-:W-:Y:S01]  /*1a510*/  ISETP.GT.U32.AND P5, PT, R2, R109, PT ;  /* 0x0000006d0200720c */ /* 0x000fe20003fa4070 */
[----:B------:R-:W-:-:S03]  /*1a520*/  @!P1 IMAD.MOV R104, RZ, RZ, -R104 ;  /* 0x000000ffff689224 */ /* 0x000fc600078e0a68 */
[----:B------:R-:W-:Y:S01]  /*1a530*/  ISETP.GT.U32.AND P1, PT, R2, R108, PT ;  /* 0x0000006c0200720c */ /* 0x000fe20003f24070 */
[----:B------:R-:W-:Y:S01]  /*1a540*/  @!P4 IMAD.MOV R103, RZ, RZ, -R103 ;  /* 0x000000ffff67c224 */ /* 0x000fe200078e0a67 */
[----:B------:R-:W-:Y:S01]  /*1a550*/  ISETP.GE.AND P4, PT, R146, RZ, PT ;  /* 0x000000ff9200720c */ /* 0x000fe20003f86270 */
[----:B------:R-:W-:Y:S01]  /*1a560*/  @!P0 IMAD.MOV R106, RZ, RZ, -R106 ;  /* 0x000000ffff6a8224 */ /* 0x000fe200078e0a6a */
[----:B------:R-:W-:-:S03]  /*1a570*/  ISETP.GE.AND P0, PT, R142, RZ, PT ;  /* 0x000000ff8e00720c */ /* 0x000fc60003f06270 */
[----:B------:R-:W-:Y:S01]  /*1a580*/  @!P2 IMAD.MOV R107, RZ, RZ, -R107 ;  /* 0x000000ffff6ba224 */ /* 0x000fe200078e0a6b */
[----:B------:R-:W-:Y:S01]  /*1a590*/  ISETP.GE.AND P2, PT, R141, RZ, PT ;  /* 0x000000ff8d00720c */ /* 0x000fe20003f46270 */
[----:B------:R-:W-:-:S04]  /*1a5a0*/  @!P5 IMAD.IADD R109, R109, 0x1, -R2 ;  /* 0x000000016d6dd824 */ /* 0x000fc800078e0a02 */
[----:B------:R-:W-:Y:S02]  /*1a5b0*/  @!P1 IMAD.IADD R108, R108, 0x1, -R2 ;  /* 0x000000016c6c9824 */ /* 0x000fe400078e0a02 */
[----:B------:R-:W-:Y:S01]  /*1a5c0*/  @!P4 IMAD.MOV R105, RZ, RZ, -R105 ;  /* 0x000000ffff69c224 */ /* 0x000fe200078e0a69 */
[----:B------:R-:W-:Y:S02]  /*1a5d0*/  ISETP.GT.U32.AND P4, PT, R2, R109, PT ;  /* 0x0000006d0200720c */ /* 0x000fe40003f84070 */
[----:B------:R-:W-:-:S11]  /*1a5e0*/  ISETP.GE.AND P3, PT, R143, RZ, PT ;  /* 0x000000ff8f00720c */ /* 0x000fd60003f66270 */
[----:B------:R-:W-:-:S04]  /*1a5f0*/  @!P4 IMAD.IADD R109, R109, 0x1, -R2 ;  /* 0x000000016d6dc824 */ /* 0x000fc800078e0a02 */
[----:B------:R-:W-:Y:S02]  /*1a600*/  @!P3 IMAD.MOV R109, RZ, RZ, -R109 ;  /* 0x000000ffff6db224 */ /* 0x000fe400078e0a6d */
[----:B--2---:R-:W-:Y:S02]  /*1a610*/  IMAD.MOV.U32 R123, RZ, RZ, R116 ;  /* 0x000000ffff7b7224 */ /* 0x004fe400078e0074 */
[----:B------:R-:W-:Y:S02]  /*1a620*/  IMAD.MOV.U32 R116, RZ, RZ, R110 ;  /* 0x000000ffff747224 */ /* 0x000fe400078e006e */
[----:B----4-:R-:W-:Y:S02]  /*1a630*/  IMAD.MOV.U32 R140, RZ, RZ, R139 ;  /* 0x000000ffff8c7224 */ /* 0x010fe400078e008b */
[----:B------:R-:W-:Y:S02]  /*1a640*/  IMAD.MOV.U32 R139, RZ, RZ, R138 ;  /* 0x000000ffff8b7224 */ /* 0x000fe400078e008a */
[----:B------:R-:W-:-:S02]  /*1a650*/  IMAD.MOV.U32 R138, RZ, RZ, R125 ;  /* 0x000000ffff8a7224 */ /* 0x000fc400078e007d */
[----:B------:R-:W-:Y:S02]  /*1a660*/  IMAD.MOV.U32 R147, RZ, RZ, R140 ;  /* 0x000000ffff937224 */ /* 0x000fe400078e008c */
[----:B------:R-:W-:Y:S02]  /*1a670*/  IMAD.MOV.U32 R140, RZ, RZ, R139 ;  /* 0x000000ffff8c7224 */ /* 0x000fe400078e008b */
[----:B------:R-:W-:Y:S02]  /*1a680*/  IMAD.MOV.U32 R139, RZ, RZ, R138 ;  /* 0x000000ffff8b7224 */ /* 0x000fe400078e008a */
[----:B------:R-:W-:Y:S02]  /*1a690*/  IMAD.MOV.U32 R138, RZ, RZ, R116 ;  /* 0x000000ffff8a7224 */ /* 0x000fe400078e0074 */
[----:B------:R-:W2:Y:S01]  /*1a6a0*/  LDL.LU R116, [R1+0x634] ;  /* 0x0006340001747983 */ /* 0x000ea20000300800 */
[----:B------:R-:W-:Y:S01]  /*1a6b0*/  IMAD.MOV.U32 R125, RZ, RZ, R124 ;  /* 0x000000ffff7d7224 */ /* 0x000fe200078e007c */
[----:B------:R-:W-:Y:S01]  /*1a6c0*/  IABS R110, R142 ;  /* 0x0000008e006e7213 */ /* 0x000fe20000000000 */
[----:B------:R-:W-:-:S02]  /*1a6d0*/  IMAD.MOV.U32 R124, RZ, RZ, R123 ;  /* 0x000000ffff7c7224 */ /* 0x000fc400078e007b */
[----:B------:R-:W-:Y:S02]  /*1a6e0*/  IMAD.MOV.U32 R156, RZ, RZ, R140 ;  /* 0x000000ffff9c7224 */ /* 0x000fe400078e008c */
[----:B------:R-:W-:Y:S01]  /*1a6f0*/  IMAD.MOV.U32 R123, RZ, RZ, R111 ;  /* 0x000000ffff7b7224 */ /* 0x000fe200078e006f */
[----:B------:R-:W-:Y:S01]  /*1a700*/  IABS R111, R141 ;  /* 0x0000008d006f7213 */ /* 0x000fe20000000000 */
[----:B------:R-:W-:Y:S02]  /*1a710*/  IMAD.MOV.U32 R142, RZ, RZ, R139 ;  /* 0x000000ffff8e7224 */ /* 0x000fe400078e008b */
[----:B------:R-:W-:Y:S02]  /*1a720*/  IMAD.MOV.U32 R140, RZ, RZ, R137 ;  /* 0x000000ffff8c7224 */ /* 0x000fe400078e0089 */
[----:B------:R-:W-:Y:S02]  /*1a730*/  IMAD.MOV.U32 R137, RZ, RZ, R134 ;  /* 0x000000ffff897224 */ /* 0x000fe400078e0086 */
[----:B------:R-:W-:-:S02]  /*1a740*/  IMAD.MOV.U32 R141, RZ, RZ, R138 ;  /* 0x000000ffff8d7224 */ /* 0x000fc400078e008a */
[----:B------:R-:W-:Y:S02]  /*1a750*/  IMAD.MOV.U32 R134, RZ, RZ, R122 ;  /* 0x000000ffff867224 */ /* 0x000fe400078e007a */
[----:B------:R-:W-:Y:S01]  /*1a760*/  IMAD.MOV.U32 R122, RZ, RZ, R119 ;  /* 0x000000ffff7a7224 */ /* 0x000fe200078e0077 */
[----:B------:R-:W-:Y:S01]  /*1a770*/  ISETP.GE.AND P1, PT, R142, RZ, PT ;  /* 0x000000ff8e00720c */ /* 0x000fe20003f26270 */
[----:B------:R-:W-:Y:S02]  /*1a780*/  IMAD.MOV.U32 R139, RZ, RZ, R136 ;  /* 0x000000ffff8b7224 */ /* 0x000fe400078e0088 */
[----:B------:R-:W-:Y:S01]  /*1a790*/  IMAD.MOV.U32 R119, RZ, RZ, R112 ;  /* 0x000000ffff777224 */ /* 0x000fe200078e0070 */
[----:B------:R-:W-:Y:S01]  /*1a7a0*/  IABS R112, R142 ;  /* 0x0000008e00707213 */ /* 0x000fe20000000000 */
        /* <DEDUP_REMOVED lines=11> */
[----:B------:R-:W-:Y:S01]  /*1a860*/  IMAD.MOV.U32 R137, RZ, RZ, R136 ;  /* 0x000000ffff897224 */ /* 0x000fe200078e0088 */
[----:B------:R-:W3:Y:S01]  /*1a870*/  LDL.LU R120, [R1+0x63c] ;  /* 0x00063c0001787983 */ /* 0x000ee20000300800 */
[----:B------:R-:W-:Y:S02]  /*1a880*/  IMAD.MOV.U32 R136, RZ, RZ, R135 ;  /* 0x000000ffff887224 */ /* 0x000fe400078e0087 */
[----:B------:R-:W-:Y:S01]  /*1a890*/  IMAD.MOV.U32 R135, RZ, RZ, R134 ;  /* 0x000000ffff877224 */ /* 0x000fe200078e0086 */
[----:B------:R-:W4:Y:S01]  /*1a8a0*/  LDL.LU R121, [R1+0x638] ;  /* 0x0006380001797983 */ /* 0x000f220000300800 */
        /* <DEDUP_REMOVED lines=8> */
[----:B------:R-:W3:Y:S01]  /*1a930*/  LDL.LU R126, [R1+0x5ec] ;  /* 0x0005ec00017e7983 */ /* 0x000ee20000300800 */
[----:B------:R-:W-:Y:S02]  /*1a940*/  IMAD.MOV.U32 R143, RZ, RZ, R134 ;  /* 0x000000ffff8f7224 */ /* 0x000fe400078e0086 */
[----:B------:R-:W-:Y:S01]  /*1a950*/  IMAD.MOV.U32 R144, RZ, RZ, R135 ;  /* 0x000000ffff907224 */ /* 0x000fe200078e0087 */
[----:B------:R-:W3:Y:S01]  /*1a960*/  LDL.LU R134, [R1+0x5b8] ;  /* 0x0005b80001867983 */ /* 0x000ee20000300800 */
[----:B------:R-:W-:Y:S02]  /*1a970*/  IMAD.MOV.U32 R155, RZ, RZ, R142 ;  /* 0x000000ffff9b7224 */ /* 0x000fe400078e008e */
[----:B------:R-:W-:Y:S01]  /*1a980*/  IMAD.MOV.U32 R151, RZ, RZ, R141 ;  /* 0x000000ffff977224 */ /* 0x000fe200078e008d */
[----:B------:R-:W3:Y:S01]  /*1a990*/  LDL.LU R135, [R1+0x610] ;  /* 0x0006100001877983 */ /* 0x000ee20000300800 */
[----:B------:R-:W-:Y:S01]  /*1a9a0*/  IMAD.MOV.U32 R130, RZ, RZ, R114 ;  /* 0x000000ffff827224 */ /* 0x000fe200078e0072 */
[----:B------:R-:W-:Y:S01]  /*1a9b0*/  IABS R114, R145 ;  /* 0x0000009100727213 */ /* 0x000fe20000000000 */
[----:B------:R-:W-:Y:S01]  /*1a9c0*/  IMAD.MOV.U32 R142, RZ, RZ, R250 ;  /* 0x000000ffff8e7224 */ /* 0x000fe200078e00fa */
[----:B------:R-:W3:Y:S01]  /*1a9d0*/  LDL.LU R141, [R1+0x66c] ;  /* 0x00066c00018d7983 */ /* 0x000ee20000300800 */
[----:B------:R-:W-:-:S03]  /*1a9e0*/  ISETP.GE.AND P3, PT, R145, RZ, PT ;  /* 0x000000ff9100720c */ /* 0x000fc60003f66270 */
[----:B------:R-:W3:Y:S04]  /*1a9f0*/  LDL.LU R250, [R1+0x744] ;  /* 0x0007440001fa7983 */ /* 0x000ee80000300800 */
[----:B------:R-:W3:Y:S04]  /*1aa00*/  LDL.LU R145, [R1+0x568] ;  /* 0x0005680001917983 */ /* 0x000ee80000300800 */
[----:B------:R-:W4:Y:S01]  /*1aa10*/  LDL.LU R146, [R1+0x574] ;  /* 0x0005740001927983 */ /* 0x000f220000300800 */
[----:B------:R-:W-:-:S03]  /*1aa20*/  IMAD.MOV.U32 R148, RZ, RZ, R125 ;  /* 0x000000ffff947224 */ /* 0x000fc600078e007d */
[----:B------:R-:W3:Y:S01]  /*1aa30*/  LDL.LU R125, [R1+0x688] ;  /* 0x00068800017d7983 */ /* 0x000ee20000300800 */
[----:B------:R-:W-:-:S04]  /*1aa40*/  IMAD.HI.U32 R4, R3, R110, RZ ;  /* 0x0000006e03047227 */ /* 0x000fc800078e00ff */
[----:B------:R-:W-:-:S04]  /*1aa50*/  IMAD.MOV R4, RZ, RZ, -R4 ;  /* 0x000000ffff047224 */ /* 0x000fc800078e0a04 */
[----:B------:R-:W-:Y:S02]  /*1aa60*/  IMAD R110, R2, R4, R110 ;  /* 0x00000004026e7224 */ /* 0x000fe400078e026e */
[----:B------:R-:W-:-:S03]  /*1aa70*/  IMAD.HI.U32 R4, R3, R111, RZ ;  /* 0x0000006f03047227 */ /* 0x000fc600078e00ff */
[----:B------:R-:W-:Y:S01]  /*1aa80*/  ISETP.GT.U32.AND P5, PT, R2, R110, PT ;  /* 0x0000006e0200720c */ /* 0x000fe20003fa4070 */
[----:B------:R-:W-:-:S04]  /*1aa90*/  IMAD.MOV R4, RZ, RZ, -R4 ;  /* 0x000000ffff047224 */ /* 0x000fc800078e0a04 */
[----:B------:R-:W-:-:S08]  /*1aaa0*/  IMAD R111, R2, R4, R111 ;  /* 0x00000004026f7224 */ /* 0x000fd000078e026f */
[----:B------:R-:W-:Y:S01]  /*1aab0*/  @!P5 IMAD.IADD R110, R110, 0x1, -R2 ;  /* 0x000000016e6ed824 */ /* 0x000fe200078e0a02 */
[----:B------:R-:W-:Y:S01]  /*1aac0*/  ISETP.GT.U32.AND P5, PT, R2, R111, PT ;  /* 0x0000006f0200720c */ /* 0x000fe20003fa4070 */
[----:B------:R-:W-:Y:S01]  /*1aad0*/  IMAD.HI.U32 R4, R3, R112, RZ ;  /* 0x0000007003047227 */ /* 0x000fe200078e00ff */
[----:B------:R-:W-:Y:S02]  /*1aae0*/  ISETP.GE.AND P4, PT, R113, RZ, PT ;  /* 0x000000ff7100720c */ /* 0x000fe40003f86270 */
[----:B------:R-:W-:Y:S01]  /*1aaf0*/  IABS R113, R113 ;  /* 0x0000007100717213 */ /* 0x000fe20000000000 */
[----:B------:R-:W-:Y:S02]  /*1ab00*/  IMAD.MOV R4, RZ, RZ, -R4 ;  /* 0x000000ffff047224 */ /* 0x000fe400078e0a04 */
[----:B------:R-:W-:-:S06]  /*1ab10*/  @!P6 IMAD.MOV R108, RZ, RZ, -R108 ;  /* 0x000000ffff6ce224 */ /* 0x000fcc00078e0a6c */
[----:B------:R-:W-:Y:S01]  /*1ab20*/  @!P5 IMAD.IADD R111, R111, 0x1, -R2 ;  /* 0x000000016f6fd824 */ /* 0x000fe200078e0a02 */
[C---:B------:R-:W-:Y:S01]  /*1ab30*/  ISETP.GT.U32.AND P6, PT, R2.reuse, R110, PT ;  /* 0x0000006e0200720c */ /* 0x040fe20003fc4070 */
[C---:B------:R-:W-:Y:S02]  /*1ab40*/  IMAD R112, R2.reuse, R4, R112 ;  /* 0x0000000402707224 */ /* 0x040fe400078e0270 */
[----:B------:R-:W-:Y:S01]  /*1ab50*/  IMAD.HI.U32 R4, R3, R113, RZ ;  /* 0x0000007103047227 */ /* 0x000fe200078e00ff */
[----:B------:R-:W-:-:S03]  /*1ab60*/  ISETP.GT.U32.AND P5, PT, R2, R111, PT ;  /* 0x0000006f0200720c */ /* 0x000fc60003fa4070 */
[----:B------:R-:W-:Y:S01]  /*1ab70*/  IMAD.MOV.U32 R133, RZ, RZ, R115 ;  /* 0x000000ffff857224 */ /* 0x000fe200078e0073 */
[----:B------:R-:W-:Y:S01]  /*1ab80*/  IABS R115, R147 ;  /* 0x0000009300737213 */ /* 0x000fe20000000000 */
[----:B------:R-:W-:Y:S02]  /*1ab90*/  IMAD.MOV R4, RZ, RZ, -R4 ;  /* 0x000000ffff047224 */ /* 0x000fe400078e0a04 */
[----:B------:R-:W-:-:S04]  /*1aba0*/  IMAD.HI.U32 R9, R3, R114, RZ ;  /* 0x0000007203097227 */ /* 0x000fc800078e00ff */
[----:B------:R-:W-:Y:S02]  /*1abb0*/  IMAD.MOV.U32 R153, RZ, RZ, R144 ;  /* 0x000000ffff997224 */ /* 0x000fe400078e0090 */
[----:B------:R-:W-:Y:S02]  /*1abc0*/  IMAD R113, R2, R4, R113 ;  /* 0x0000000402717224 */ /* 0x000fe400078e0271 */
[----:B------:R-:W-:-:S04]  /*1abd0*/  IMAD.HI.U32 R8, R3, R115, RZ ;  /* 0x0000007303087227 */ /* 0x000fc800078e00ff */
[----:B------:R-:W-:Y:S02]  /*1abe0*/  IMAD.MOV R9, RZ, RZ, -R9 ;  /* 0x000000ffff097224 */ /* 0x000fe400078e0a09 */
[--C-:B------:R-:W-:Y:S01]  /*1abf0*/  @!P5 IMAD.IADD R111, R111, 0x1, -R2.reuse ;  /* 0x000000016f6fd824 */ /* 0x100fe200078e0a02 */
[----:B------:R-:W-:Y:S01]  /*1ac00*/  ISETP.GT.U32.AND P5, PT, R2, R113, PT ;  /* 0x000000710200720c */ /* 0x000fe20003fa4070 */
[----:B------:R-:W-:Y:S02]  /*1ac10*/  @!P6 IMAD.IADD R110, R110, 0x1, -R2 ;  /* 0x000000016e6ee824 */ /* 0x000fe400078e0a02 */
[----:B------:R-:W-:Y:S02]  /*1ac20*/  IMAD.MOV R8, RZ, RZ, -R8 ;  /* 0x000000ffff087224 */ /* 0x000fe400078e0a08 */
[C---:B------:R-:W-:Y:S02]  /*1ac30*/  IMAD R114, R2.reuse, R9, R114 ;  /* 0x0000000902727224 */ /* 0x040fe400078e0272 */
[----:B------:R-:W-:-:S02]  /*1ac40*/  IMAD R115, R2, R8, R115 ;  /* 0x0000000802737224 */ /* 0x000fc400078e0273 */
[----:B------:R-:W-:Y:S01]  /*1ac50*/  @!P0 IMAD.MOV R110, RZ, RZ, -R110 ;  /* 0x000000ffff6e8224 */ /* 0x000fe200078e0a6e */
[C---:B------:R-:W-:Y:S02]  /*1ac60*/  ISETP.GT.U32.AND P0, PT, R2.reuse, R114, PT ;  /* 0x000000720200720c */ /* 0x040fe40003f04070 */
[----:B------:R-:W-:Y:S01]  /*1ac70*/  ISETP.GT.U32.AND P6, PT, R2, R112, PT ;  /* 0x000000700200720c */ /* 0x000fe20003fc4070 */
[----:B------:R-:W-:Y:S02]  /*1ac80*/  IMAD.MOV.U32 R154, RZ, RZ, R143 ;  /* 0x000000ffff9a7224 */ /* 0x000fe400078e008f */
[----:B------:R-:W-:Y:S02]  /*1ac90*/  @!P5 IMAD.IADD R113, R113, 0x1, -R2 ;  /* 0x000000017171d824 */ /* 0x000fe400078e0a02 */
[----:B------:R-:W-:Y:S01]  /*1aca0*/  IMAD.MOV.U32 R143, RZ, RZ, R117 ;  /* 0x000000ffff8f7224 */ /* 0x000fe200078e0075 */
[----:B------:R-:W-:-:S05]  /*1acb0*/  IABS R117, R152 ;  /* 0x0000009800757213 */ /* 0x000fca0000000000 */
[--C-:B------:R-:W-:Y:S01]  /*1acc0*/  @!P0 IMAD.IADD R114, R114, 0x1, -R2.reuse ;  /* 0x0000000172728824 */ /* 0x100fe200078e0a02 */
[----:B------:R-:W-:Y:S01]  /*1acd0*/  ISETP.GT.U32.AND P0, PT, R2, R113, PT ;  /* 0x000000710200720c */ /* 0x000fe20003f04070 */
[----:B------:R-:W-:-:S05]  /*1ace0*/  @!P6 IMAD.IADD R112, R112, 0x1, -R2 ;  /* 0x000000017070e824 */ /* 0x000fca00078e0a02 */
[----:B------:R-:W-:Y:S01]  /*1acf0*/  ISETP.GT.U32.AND P6, PT, R2, R112, PT ;  /* 0x000000700200720c */ /* 0x000fe20003fc4070 */
[----:B------:R-:W-:-:S06]  /*1ad00*/  IMAD.MOV.U32 R149, RZ, RZ, R124 ;  /* 0x000000ffff957224 */ /* 0x000fcc00078e007c */
[----:B------:R-:W-:Y:S02]  /*1ad10*/  @!P0 IMAD.IADD R113, R113, 0x1, -R2 ;  /* 0x0000000171718824 */ /* 0x000fe400078e0a02 */
[----:B------:R-:W-:-:S04]  /*1ad20*/  IMAD.MOV.U32 R159, RZ, RZ, R149 ;  /* 0x000000ffff9f7224 */ /* 0x000fc800078e0095 */
[----:B------:R-:W-:Y:S01]  /*1ad30*/  @!P6 IMAD.IADD R112, R112, 0x1, -R2 ;  /* 0x000000017070e824 */ /* 0x000fe200078e0a02 */
[----:B------:R-:W-:Y:S01]  /*1ad40*/  ISETP.GE.AND P6, PT, R147, RZ, PT ;  /* 0x000000ff9300720c */ /* 0x000fe20003fc6270 */
[----:B------:R-:W-:Y:S02]  /*1ad50*/  IMAD.MOV.U32 R147, RZ, RZ, R133 ;  /* 0x000000ffff937224 */ /* 0x000fe400078e0085 */
[----:B------:R-:W3:Y:S01]  /*1ad60*/  LDL.LU R133, [R1+0x5e4] ;  /* 0x0005e40001857983 */ /* 0x000ee20000300800 */
[----:B------:R-:W-:Y:S01]  /*1ad70*/  IMAD.MOV.U32 R124, RZ, RZ, R118 ;  /* 0x000000ffff7c7224 */ /* 0x000fe200078e0076 */
[----:B------:R-:W-:Y:S01]  /*1ad80*/  IABS R118, R151 ;  /* 0x0000009700767213 */ /* 0x000fe20000000000 */
[----:B--2---:R-:W-:Y:S01]  /*1ad90*/  IMAD.MOV.U32 R144, RZ, RZ, R116 ;  /* 0x000000ffff907224 */ /* 0x004fe200078e0074 */
[----:B------:R-:W-:-:S05]  /*1ada0*/  IABS R116, R156 ;  /* 0x0000009c00747213 */ /* 0x000fca0000000000 */
[----:B------:R-:W-:-:S04]  /*1adb0*/  IMAD.HI.U32 R4, R3, R116, RZ ;  /* 0x0000007403047227 */ /* 0x000fc800078e00ff */
[----:B------:R-:W-:-:S04]  /*1adc0*/  IMAD.MOV R8, RZ, RZ, -R4 ;  /* 0x000000ffff087224 */ /* 0x000fc800078e0a04 */
[----:B------:R-:W-:-:S05]  /*1add0*/  IMAD R116, R2, R8, R116 ;  /* 0x0000000802747224 */ /* 0x000fca00078e0274 */
[----:B------:R-:W-:Y:S01]  /*1ade0*/  ISETP.GT.U32.AND P5, PT, R2, R116, PT ;  /* 0x000000740200720c */ /* 0x000fe20003fa4070 */
[----:B------:R-:W-:-:S04]  /*1adf0*/  IMAD.HI.U32 R4, R3, R117, RZ ;  /* 0x0000007503047227 */ /* 0x000fc800078e00ff */
[----:B------:R-:W-:-:S04]  /*1ae00*/  IMAD.MOV R4, RZ, RZ, -R4 ;  /* 0x000000ffff047224 */ /* 0x000fc800078e0a04 */
[----:B------:R-:W-:-:S04]  /*1ae10*/  IMAD R117, R2, R4, R117 ;  /* 0x0000000402757224 */ /* 0x000fc800078e0275 */
[----:B------:R-:W-:Y:S01]  /*1ae20*/  @!P5 IMAD.IADD R116, R116, 0x1, -R2 ;  /* 0x000000017474d824 */ /* 0x000fe200078e0a02 */
[----:B------:R-:W-:-:S04]  /*1ae30*/  ISETP.GT.U32.AND P0, PT, R2, R117, PT ;  /* 0x000000750200720c */ /* 0x000fc80003f04070 */
[----:B------:R-:W-:-:S09]  /*1ae40*/  ISETP.GT.U32.AND P5, PT, R2, R116, PT ;  /* 0x000000740200720c */ /* 0x000fd20003fa4070 */
[----:B------:R-:W-:Y:S01]  /*1ae50*/  @!P0 IMAD.IADD R117, R117, 0x1, -R2 ;  /* 0x0000000175758824 */ /* 0x000fe200078e0a02 */
[----:B------:R-:W-:-:S03]  /*1ae60*/  ISETP.GE.AND P0, PT, R151, RZ, PT ;  /* 0x000000ff9700720c */ /* 0x000fc60003f06270 */
[----:B------:R-:W-:Y:S01]  /*1ae70*/  @!P5 IMAD.IADD R116, R116, 0x1, -R2 ;  /* 0x000000017474d824 */ /* 0x000fe200078e0a02 */
[----:B------:R-:W-:Y:S01]  /*1ae80*/  ISETP.GE.AND P5, PT, R152, RZ, PT ;  /* 0x000000ff9800720c */ /* 0x000fe20003fa6270 */
[----:B----4-:R-:W-:Y:S02]  /*1ae90*/  IMAD.MOV.U32 R157, RZ, RZ, R146 ;  /* 0x000000ffff9d7224 */ /* 0x010fe400078e0092 */
[----:B------:R-:W-:Y:S02]  /*1aea0*/  IMAD.MOV.U32 R146, RZ, RZ, R144 ;  /* 0x000000ffff927224 */ /* 0x000fe400078e0090 */
[----:B------:R-:W-:Y:S02]  /*1aeb0*/  IMAD.MOV.U32 R144, RZ, RZ, R140 ;  /* 0x000000ffff907224 */ /* 0x000fe400078e008c */
[----:B------:R-:W-:Y:S02]  /*1aec0*/  IMAD.MOV.U32 R140, RZ, RZ, R138 ;  /* 0x000000ffff8c7224 */ /* 0x000fe400078e008a */
[----:B------:R-:W-:-:S02]  /*1aed0*/  IMAD.MOV.U32 R138, RZ, RZ, R136 ;  /* 0x000000ffff8a7224 */ /* 0x000fc400078e0088 */
[----:B------:R-:W-:-:S04]  /*1aee0*/  IMAD.MOV.U32 R136, RZ, RZ, R121 ;  /* 0x000000ffff887224 */ /* 0x000fc800078e0079 */
[----:B------:R-:W-:Y:S02]  /*1aef0*/  IMAD.MOV.U32 R149, RZ, RZ, R136 ;  /* 0x000000ffff957224 */ /* 0x000fe400078e0088 */
[----:B---3--:R-:W-:Y:S02]  /*1af00*/  IMAD.MOV.U32 R136, RZ, RZ, R125 ;  /* 0x000000ffff887224 */ /* 0x008fe400078e007d */
[----:B------:R-:W-:Y:S02]  /*1af10*/  IMAD.MOV.U32 R125, RZ, RZ, R128 ;  /* 0x000000ffff7d7224 */ /* 0x000fe400078e0080 */
[----:B------:R-:W2:Y:S04]  /*1af20*/  LDL.LU R128, [R1+0x674] ;  /* 0x0006740001807983 */ /* 0x000ea80000300800 */
[----:B------:R-:W3:Y:S04]  /*1af30*/  LDL.LU R152, [R1+0x5b4] ;  /* 0x0005b40001987983 */ /* 0x000ee80000300800 */
[----:B------:R-:W4:Y:S01]  /*1af40*/  LDL.LU R151, [R1+0x5b0] ;  /* 0x0005b00001977983 */ /* 0x000f220000300800 */
[----:B------:R-:W-:-:S02]  /*1af50*/  IMAD.MOV.U32 R158, RZ, RZ, R145 ;  /* 0x000000ffff9e7224 */ /* 0x000fc400078e0091 */
[----:B------:R-:W-:Y:S02]  /*1af60*/  IMAD.MOV.U32 R145, RZ, RZ, R143 ;  /* 0x000000ffff917224 */ /* 0x000fe400078e008f */
[----:B------:R-:W-:Y:S02]  /*1af70*/  IMAD.MOV.U32 R162, RZ, RZ, R148 ;  /* 0x000000ffffa27224 */ /* 0x000fe400078e0094 */
[----:B------:R-:W-:Y:S02]  /*1af80*/  IMAD.MOV.U32 R148, RZ, RZ, R141 ;  /* 0x000000ffff947224 */ /* 0x000fe400078e008d */
[----:B------:R-:W-:Y:S02]  /*1af90*/  IMAD.MOV.U32 R141, RZ, RZ, R133 ;  /* 0x000000ffff8d7224 */ /* 0x000fe400078e0085 */
[----:B------:R-:W2:Y:S01]  /*1afa0*/  LDL.LU R133, [R1+0x718] ;  /* 0x0007180001857983 */ /* 0x000ea20000300800 */
[----:B----4-:R-:W-:Y:S02]  /*1afb0*/  IMAD.MOV.U32 R164, RZ, RZ, R151 ;  /* 0x000000ffffa47224 */ /* 0x010fe400078e0097 */
[----:B------:R-:W-:-:S02]  /*1afc0*/  IMAD.MOV.U32 R151, RZ, RZ, R145 ;  /* 0x000000ffff977224 */ /* 0x000fc400078e0091 */
[----:B------:R-:W-:Y:S02]  /*1afd0*/  IMAD.MOV.U32 R145, RZ, RZ, R138 ;  /* 0x000000ffff917224 */ /* 0x000fe400078e008a */
[----:B------:R-:W4:Y:S01]  /*1afe0*/  LDL.LU R138, [R1+0x5bc] ;  /* 0x0005bc00018a7983 */ /* 0x000f220000300800 */
[----:B------:R-:W-:Y:S01]  /*1aff0*/  @!P2 IMAD.MOV R111, RZ, RZ, -R111 ;  /* 0x000000ffff6fa224 */ /* 0x000fe200078e0a6f */
[----:B------:R-:W-:Y:S01]  /*1b000*/  ISETP.GT.U32.AND P2, PT, R2, R115, PT ;  /* 0x000000730200720c */ /* 0x000fe20003f44070 */
[----:B------:R-:W-:Y:S02]  /*1b010*/  @!P1 IMAD.MOV R112, RZ, RZ, -R112 ;  /* 0x000000ffff709224 */ /* 0x000fe400078e0a70 */
[----:B------:R-:W-:-:S10]  /*1b020*/  IMAD.HI.U32 R4, R3, R118, RZ ;  /* 0x0000007603047227 */ /* 0x000fd400078e00ff */
[----:B------:R-:W-:-:S05]  /*1b030*/  @!P2 IMAD.IADD R115, R115, 0x1, -R2 ;  /* 0x000000017373a824 */ /* 0x000fca00078e0a02 */
[----:B------:R-:W-:Y:S01]  /*1b040*/  ISETP.GT.U32.AND P1, PT, R2, R115, PT ;  /* 0x000000730200720c */ /* 0x000fe20003f24070 */
[----:B------:R-:W-:-:S04]  /*1b050*/  IMAD.MOV R4, RZ, RZ, -R4 ;  /* 0x000000ffff047224 */ /* 0x000fc800078e0a04 */
[----:B------:R-:W-:-:S08]  /*1b060*/  IMAD R118, R2, R4, R118 ;  /* 0x0000000402767224 */ /* 0x000fd000078e0276 */
[----:B------:R-:W-:Y:S01]  /*1b070*/  @!P1 IMAD.IADD R115, R115, 0x1, -R2 ;  /* 0x0000000173739824 */ /* 0x000fe200078e0a02 */
[----:B------:R-:W-:Y:S02]  /*1b080*/  ISETP.GT.U32.AND P1, PT, R2, R118, PT ;  /* 0x000000760200720c */ /* 0x000fe40003f24070 */
[----:B------:R-:W-:-:S05]  /*1b090*/  IABS R121, R153 ;  /* 0x0000009900797213 */ /* 0x000fca0000000000 */
[----:B------:R-:W-:-:S06]  /*1b0a0*/  IMAD.HI.U32 R4, R3, R121, RZ ;  /* 0x0000007903047227 */ /* 0x000fcc00078e00ff */
[----:B------:R-:W-:Y:S01]  /*1b0b0*/  @!P1 IMAD.IADD R118, R118, 0x1, -R2 ;  /* 0x0000000176769824 */ /* 0x000fe200078e0a02 */
[----:B------:R-:W-:Y:S01]  /*1b0c0*/  ISETP.GT.U32.AND P1, PT, R2, R117, PT ;  /* 0x000000750200720c */ /* 0x000fe20003f24070 */
[----:B------:R-:W-:-:S04]  /*1b0d0*/  IMAD.MOV R4, RZ, RZ, -R4 ;  /* 0x000000ffff047224 */ /* 0x000fc800078e0a04 */
[----:B------:R-:W-:-:S08]  /*1b0e0*/  IMAD R121, R2, R4, R121 ;  /* 0x0000000402797224 */ /* 0x000fd000078e0279 */
[----:B------:R-:W-:Y:S01]  /*1b0f0*/  @!P1 IMAD.IADD R117, R117, 0x1, -R2 ;  /* 0x0000000175759824 */ /* 0x000fe200078e0a02 */
[C---:B------:R-:W-:Y:S02]  /*1b100*/  ISETP.GT.U32.AND P1, PT, R2.reuse, R121, PT ;  /* 0x000000790200720c */ /* 0x040fe40003f24070 */
[----:B------:R-:W-:Y:S01]  /*1b110*/  ISETP.GT.U32.AND P2, PT, R2, R114, PT ;  /* 0x000000720200720c */ /* 0x000fe20003f44070 */
[----:B------:R-:W-:-:S10]  /*1b120*/  IMAD.MOV.U32 R143, RZ, RZ, R139 ;  /* 0x000000ffff8f7224 */ /* 0x000fd400078e008b */
[--C-:B------:R-:W-:Y:S02]  /*1b130*/  @!P1 IMAD.IADD R121, R121, 0x1, -R2.reuse ;  /* 0x0000000179799824 */ /* 0x100fe400078e0a02 */
[----:B------:R-:W-:-:S03]  /*1b140*/  @!P2 IMAD.IADD R114, R114, 0x1, -R2 ;  /* 0x000000017272a824 */ /* 0x000fc600078e0a02 */
[----:B------:R-:W-:Y:S02]  /*1b150*/  ISETP.GT.U32.AND P1, PT, R2, R121, PT ;  /* 0x000000790200720c */ /* 0x000fe40003f24070 */
[----:B------:R-:W-:Y:S01]  /*1b160*/  ISETP.GE.AND P2, PT, R156, RZ, PT ;  /* 0x000000ff9c00720c */ /* 0x000fe20003f46270 */
[----:B------:R-:W-:Y:S02]  /*1b170*/  IMAD.MOV.U32 R156, RZ, RZ, R134 ;  /* 0x000000ffff9c7224 */ /* 0x000fe400078e0086 */
[----:B------:R-:W-:Y:S02]  /*1b180*/  IMAD.MOV.U32 R139, RZ, RZ, R137 ;  /* 0x000000ffff8b7224 */ /* 0x000fe400078e0089 */
[----:B------:R-:W-:Y:S02]  /*1b190*/  IMAD.MOV.U32 R134, RZ, RZ, R130 ;  /* 0x000000ffff867224 */ /* 0x000fe400078e0082 */
[----:B------:R-:W-:Y:S01]  /*1b1a0*/  IMAD.MOV.U32 R137, RZ, RZ, R135 ;  /* 0x000000ffff897224 */ /* 0x000fe200078e0087 */
[----:B------:R-:W2:Y:S01]  /*1b1b0*/  LDL.LU R130, [R1+0x5f0] ;  /* 0x0005f00001827983 */ /* 0x000ea20000300800 */
[----:B------:R-:W-:-:S02]  /*1b1c0*/  IMAD.MOV.U32 R135, RZ, RZ, R120 ;  /* 0x000000ffff877224 */ /* 0x000fc400078e0078 */
[----:B------:R-:W-:Y:S02]  /*1b1d0*/  IMAD.MOV.U32 R163, RZ, RZ, R147 ;  /* 0x000000ffffa37224 */ /* 0x000fe400078e0093 */
[----:B------:R-:W-:Y:S02]  /*1b1e0*/  IMAD.MOV.U32 R147, RZ, RZ, R142 ;  /* 0x000000ffff937224 */ /* 0x000fe400078e008e */
[----:B------:R-:W-:Y:S02]  /*1b1f0*/  IMAD.MOV.U32 R142, RZ, RZ, R135 ;  /* 0x000000ffff8e7224 */ /* 0x000fe400078e0087 */
[----:B------:R-:W-:Y:S02]  /*1b200*/  IMAD.MOV.U32 R135, RZ, RZ, R124 ;  /* 0x000000ffff877224 */ /* 0x000fe400078e007c */
[----:B------:R-:W-:Y:S01]  /*1b210*/  IMAD.MOV.U32 R124, RZ, RZ, R122 ;  /* 0x000000ffff7c7224 */ /* 0x000fe200078e007a */
[----:B------:R-:W-:Y:S01]  /*1b220*/  IABS R122, R158 ;  /* 0x0000009e007a7213 */ /* 0x000fe20000000000 */
[----:B------:R-:W-:Y:S01]  /*1b230*/  @!P1 IMAD.IADD R121, R121, 0x1, -R2 ;  /* 0x0000000179799824 */ /* 0x000fe200078e0a02 */
[----:B------:R-:W-:Y:S01]  /*1b240*/  ISETP.GE.AND P1, PT, R158, RZ, PT ;  /* 0x000000ff9e00720c */ /* 0x000fe20003f26270 */
[----:B------:R-:W-:-:S02]  /*1b250*/  IMAD.MOV.U32 R150, RZ, RZ, R123 ;  /* 0x000000ffff967224 */ /* 0x000fc400078e007b */
[----:B------:R-:W-:Y:S01]  /*1b260*/  IMAD.MOV.U32 R123, RZ, RZ, R119 ;  /* 0x000000ffff7b7224 */ /* 0x000fe200078e0077 */
[----:B------:R-:W-:Y:S02]  /*1b270*/  IABS R119, R155 ;  /* 0x0000009b00777213 */ /* 0x000fe40000000000 */
[----:B------:R-:W-:-:S03]  /*1b280*/  IABS R120, R154 ;  /* 0x0000009a00787213 */ /* 0x000fc60000000000 */
[----:B------:R-:W-:-:S04]  /*1b290*/  IMAD.HI.U32 R9, R3, R119, RZ ;  /* 0x0000007703097227 */ /* 0x000fc800078e00ff */
[----:B------:R-:W-:-:S04]  /*1b2a0*/  IMAD.HI.U32 R8, R3, R120, RZ ;  /* 0x0000007803087227 */ /* 0x000fc800078e00ff */
[----:B----4-:R-:W-:Y:S02]  /*1b2b0*/  IMAD.MOV.U32 R158, RZ, RZ, R138 ;  /* 0x000000ffff9e7224 */ /* 0x010fe400078e008a */
[----:B------:R-:W4:Y:S01]  /*1b2c0*/  LDL.LU R138, [R1+0x5e0] ;  /* 0x0005e000018a7983 */ /* 0x000f220000300800 */
[----:B------:R-:W-:Y:S02]  /*1b2d0*/  IMAD.MOV R9, RZ, RZ, -R9 ;  /* 0x000000ffff097224 */ /* 0x000fe400078e0a09 */
[----:B------:R-:W-:Y:S02]  /*1b2e0*/  IMAD.MOV R8, RZ, RZ, -R8 ;  /* 0x000000ffff087224 */ /* 0x000fe400078e0a08 */
[C---:B------:R-:W-:Y:S02]  /*1b2f0*/  IMAD R119, R2.reuse, R9, R119 ;  /* 0x0000000902777224 */ /* 0x040fe400078e0277 */
[C---:B------:R-:W-:Y:S02]  /*1b300*/  IMAD R120, R2.reuse, R8, R120 ;  /* 0x0000000802787224 */ /* 0x040fe400078e0278 */
[----:B------:R-:W-:Y:S01]  /*1b310*/  @!P3 IMAD.MOV R114, RZ, RZ, -R114 ;  /* 0x000000ffff72b224 */ /* 0x000fe200078e0a72 */
[C---:B------:R-:W-:Y:S01]  /*1b320*/  ISETP.GT.U32.AND P3, PT, R2.reuse, R119, PT ;  /* 0x000000770200720c */ /* 0x040fe20003f64070 */
[----:B------:R-:W-:Y:S01]  /*1b330*/  @!P6 IMAD.MOV R115, RZ, RZ, -R115 ;  /* 0x000000ffff73e224 */ /* 0x000fe200078e0a73 */
[C---:B------:R-:W-:Y:S01]  /*1b340*/  ISETP.GT.U32.AND P6, PT, R2.reuse, R120, PT ;  /* 0x000000780200720c */ /* 0x040fe20003fc4070 */
[----:B------:R-:W-:Y:S01]  /*1b350*/  @!P4 IMAD.MOV R113, RZ, RZ, -R113 ;  /* 0x000000ffff71c224 */ /* 0x000fe200078e0a71 */
[----:B------:R-:W-:Y:S01]  /*1b360*/  ISETP.GT.U32.AND P4, PT, R2, R118, PT ;  /* 0x000000760200720c */ /* 0x000fe20003f84070 */
[----:B------:R-:W-:-:S08]  /*1b370*/  IMAD.HI.U32 R8, R3, R122, RZ ;  /* 0x0000007a03087227 */ /* 0x000fd000078e00ff */
[--C-:B------:R-:W-:Y:S02]  /*1b380*/  @!P3 IMAD.IADD R119, R119, 0x1, -R2.reuse ;  /* 0x000000017777b824 */ /* 0x100fe400078e0a02 */
[----:B------:R-:W-:-:S03]  /*1b390*/  @!P6 IMAD.IADD R120, R120, 0x1, -R2 ;  /* 0x000000017878e824 */ /* 0x000fc600078e0a02 */
[C---:B------:R-:W-:Y:S01]  /*1b3a0*/  ISETP.GT.U32.AND P6, PT, R2.reuse, R119, PT ;  /* 0x000000770200720c */ /* 0x040fe20003fc4070 */
[----:B------:R-:W-:Y:S02]  /*1b3b0*/  IMAD.MOV R8, RZ, RZ, -R8 ;  /* 0x000000ffff087224 */ /* 0x000fe400078e0a08 */
[----:B------:R-:W-:Y:S02]  /*1b3c0*/  IMAD.MOV.U32 R165, RZ, RZ, R150 ;  /* 0x000000ffffa57224 */ /* 0x000fe400078e0096 */
[----:B------:R-:W-:Y:S01]  /*1b3d0*/  IMAD.MOV.U32 R150, RZ, RZ, R123 ;  /* 0x000000ffff967224 */ /* 0x000fe200078e007b */
[----:B------:R-:W-:Y:S01]  /*1b3e0*/  IABS R123, R157 ;  /* 0x0000009d007b7213 */ /* 0x000fe20000000000 */
[----:B------:R-:W-:Y:S02]  /*1b3f0*/  IMAD R122, R2, R8, R122 ;  /* 0x00000008027a7224 */ /* 0x000fe400078e027a */
[----:B------:R-:W-:Y:S01]  /*1b400*/  @!P4 IMAD.IADD R118, R118, 0x1, -R2 ;  /* 0x000000017676c824 */ /* 0x000fe200078e0a02 */
[----:B------:R-:W-:Y:S01]  /*1b410*/  ISETP.GE.AND P4, PT, R154, RZ, PT ;  /* 0x000000ff9a00720c */ /* 0x000fe20003f86270 */
[----:B------:R-:W-:-:S04]  /*1b420*/  IMAD.HI.U32 R4, R3, R123, RZ ;  /* 0x0000007b03047227 */ /* 0x000fc800078e00ff */
[----:B------:R-:W-:Y:S01]  /*1b430*/  @!P6 IMAD.IADD R119, R119, 0x1, -R2 ;  /* 0x000000017777e824 */ /* 0x000fe200078e0a02 */
[C---:B------:R-:W-:Y:S01]  /*1b440*/  ISETP.GT.U32.AND P6, PT, R2.reuse, R122, PT ;  /* 0x0000007a0200720c */ /* 0x040fe20003fc4070 */
[----:B------:R-:W-:Y:S02]  /*1b450*/  IMAD.MOV.U32 R154, RZ, RZ, R147 ;  /* 0x000000ffff9a7224 */ /* 0x000fe400078e0093 */
[----:B------:R-:W-:Y:S02]  /*1b460*/  IMAD.MOV.U32 R147, RZ, RZ, R143 ;  /* 0x000000ffff937224 */ /* 0x000fe400078e008f */
[----:B------:R-:W-:Y:S01]  /*1b470*/  IMAD.MOV.U32 R143, RZ, RZ, R124 ;  /* 0x000000ffff8f7224 */ /* 0x000fe200078e007c */
[----:B------:R-:W-:Y:S01]  /*1b480*/  IABS R124, R163 ;  /* 0x000000a3007c7213 */ /* 0x000fe20000000000 */
[----:B------:R-:W-:Y:S01]  /*1b490*/  @!P5 IMAD.MOV R117, RZ, RZ, -R117 ;  /* 0x000000ffff75d224 */ /* 0x000fe200078e0a75 */
[----:B------:R-:W-:Y:S01]  /*1b4a0*/  ISETP.GT.U32.AND P5, PT, R2, R120, PT ;  /* 0x000000780200720c */ /* 0x000fe20003fa4070 */
[----:B------:R-:W-:-:S02]  /*1b4b0*/  IMAD.MOV R4, RZ, RZ, -R4 ;  /* 0x000000ffff047224 */ /* 0x000fc400078e0a04 */
[----:B------:R-:W-:Y:S02]  /*1b4c0*/  @!P2 IMAD.MOV R116, RZ, RZ, -R116 ;  /* 0x000000ffff74a224 */ /* 0x000fe400078e0a74 */
[----:B------:R-:W-:Y:S01]  /*1b4d0*/  IMAD R123, R2, R4, R123 ;  /* 0x00000004027b7224 */ /* 0x000fe200078e027b */
[----:B------:R-:W-:Y:S01]  /*1b4e0*/  ISETP.GE.AND P2, PT, R155, RZ, PT ;  /* 0x000000ff9b00720c */ /* 0x000fe20003f46270 */
[----:B---3--:R-:W-:Y:S02]  /*1b4f0*/  IMAD.MOV.U32 R160, RZ, RZ, R152 ;  /* 0x000000ffffa07224 */ /* 0x008fe400078e0098 */
[----:B------:R-:W-:-:S04]  /*1b500*/  IMAD.HI.U32 R4, R3, R124, RZ ;  /* 0x0000007c03047227 */ /* 0x000fc800078e00ff */
[----:B------:R-:W-:Y:S02]  /*1b510*/  IMAD.MOV.U32 R152, RZ, RZ, R150 ;  /* 0x000000ffff987224 */ /* 0x000fe400078e0096 */
[----:B------:R-:W-:Y:S02]  /*1b520*/  IMAD.MOV.U32 R150, RZ, RZ, R149 ;  /* 0x000000ffff967224 */ /* 0x000fe400078e0095 */
[----:B------:R-:W-:Y:S02]  /*1b530*/  IMAD.MOV.U32 R155, RZ, RZ, R148 ;  /* 0x000000ffff9b7224 */ /* 0x000fe400078e0094 */
[----:B------:R-:W-:Y:S02]  /*1b540*/  IMAD.MOV.U32 R148, RZ, RZ, R140 ;  /* 0x000000ffff947224 */ /* 0x000fe400078e008c */
[----:B------:R-:W-:Y:S02]  /*1b550*/  IMAD.MOV.U32 R149, RZ, RZ, R139 ;  /* 0x000000ffff957224 */ /* 0x000fe400078e008b */
[----:B------:R-:W-:Y:S01]  /*1b560*/  IMAD.MOV.U32 R140, RZ, RZ, R126 ;  /* 0x000000ffff8c7224 */ /* 0x000fe200078e007e */
[----:B------:R-:W-:Y:S01]  /*1b570*/  IABS R126, R159 ;  /* 0x0000009f007e7213 */ /* 0x000fe20000000000 */
[----:B------:R-:W-:Y:S01]  /*1b580*/  IMAD.MOV.U32 R139, RZ, RZ, R127 ;  /* 0x000000ffff8b7224 */ /* 0x000fe200078e007f */
[----:B------:R-:W-:Y:S01]  /*1b590*/  IABS R127, R165 ;  /* 0x000000a5007f7213 */ /* 0x000fe20000000000 */
[----:B------:R-:W-:-:S02]  /*1b5a0*/  IMAD.MOV R4, RZ, RZ, -R4 ;  /* 0x000000ffff047224 */ /* 0x000fc400078e0a04 */
[--C-:B------:R-:W-:Y:S01]  /*1b5b0*/  @!P6 IMAD.IADD R122, R122, 0x1, -R2.reuse ;  /* 0x000000017a7ae824 */ /* 0x100fe200078e0a02 */
[----:B------:R-:W-:Y:S01]  /*1b5c0*/  ISETP.GE.AND P3, PT, R153, RZ, PT ;  /* 0x000000ff9900720c */ /* 0x000fe20003f66270 */
[----:B------:R-:W-:Y:S01]  /*1b5d0*/  @!P5 IMAD.IADD R120, R120, 0x1, -R2 ;  /* 0x000000017878d824 */ /* 0x000fe200078e0a02 */
[C---:B------:R-:W-:Y:S01]  /*1b5e0*/  ISETP.GT.U32.AND P5, PT, R2.reuse, R123, PT ;  /* 0x0000007b0200720c */ /* 0x040fe20003fa4070 */
[C---:B------:R-:W-:Y:S02]  /*1b5f0*/  IMAD R124, R2.reuse, R4, R124 ;  /* 0x00000004027c7224 */ /* 0x040fe400078e027c */
[----:B------:R-:W-:Y:S01]  /*1b600*/  @!P0 IMAD.MOV R118, RZ, RZ, -R118 ;  /* 0x000000ffff768224 */ /* 0x000fe200078e0a76 */
[C---:B------:R-:W-:Y:S01]  /*1b610*/  ISETP.GT.U32.AND P0, PT, R2.reuse, R122, PT ;  /* 0x0000007a0200720c */ /* 0x040fe20003f04070 */
[----:B------:R-:W-:Y:S01]  /*1b620*/  IMAD.HI.U32 R8, R3, R126, RZ ;  /* 0x0000007e03087227 */ /* 0x000fe200078e00ff */
[----:B------:R-:W-:-:S03]  /*1b630*/  ISETP.GT.U32.AND P6, PT, R2, R124, PT ;  /* 0x0000007c0200720c */ /* 0x000fc60003fc4070 */
[----:B------:R-:W-:-:S04]  /*1b640*/  IMAD.HI.U32 R4, R3, R127, RZ ;  /* 0x0000007f03047227 */ /* 0x000fc800078e00ff */
[----:B------:R-:W-:Y:S02]  /*1b650*/  IMAD.MOV R8, RZ, RZ, -R8 ;  /* 0x000000ffff087224 */ /* 0x000fe400078e0a08 */
[----:B------:R-:W-:Y:S02]  /*1b660*/  IMAD.MOV R4, RZ, RZ, -R4 ;  /* 0x000000ffff047224 */ /* 0x000fe400078e0a04 */
[----:B------:R-:W-:Y:S02]  /*1b670*/  IMAD.MOV.U32 R153, RZ, RZ, R146 ;  /* 0x000000ffff997224 */ /* 0x000fe400078e0092 */
[----:B------:R-:W-:Y:S02]  /*1b680*/  IMAD.MOV.U32 R146, RZ, RZ, R144 ;  /* 0x000000ffff927224 */ /* 0x000fe400078e0090 */
[----:B------:R-:W-:Y:S02]  /*1b690*/  IMAD.MOV.U32 R144, RZ, RZ, R137 ;  /* 0x000000ffff907224 */ /* 0x000fe400078e0089 */
[----:B------:R-:W-:Y:S01]  /*1b6a0*/  IMAD.MOV.U32 R137, RZ, RZ, R125 ;  /* 0x000000ffff897224 */ /* 0x000fe200078e007d */
[----:B------:R-:W-:Y:S01]  /*1b6b0*/  IABS R125, R162 ;  /* 0x000000a2007d7213 */ /* 0x000fe20000000000 */
[----:B------:R-:W-:-:S02]  /*1b6c0*/  IMAD R126, R2, R8, R126 ;  /* 0x00000008027e7224 */ /* 0x000fc400078e027e */
[C---:B------:R-:W-:Y:S02]  /*1b6d0*/  IMAD R127, R2.reuse, R4, R127 ;  /* 0x00000004027f7224 */ /* 0x040fe400078e027f */
[--C-:B------:R-:W-:Y:S02]  /*1b6e0*/  @!P5 IMAD.IADD R123, R123, 0x1, -R2.reuse ;  /* 0x000000017b7bd824 */ /* 0x100fe400078e0a02 */
[----:B------:R-:W-:Y:S01]  /*1b6f0*/  @!P3 IMAD.MOV R121, RZ, RZ, -R121 ;  /* 0x000000ffff79b224 */ /* 0x000fe200078e0a79 */
[----:B------:R-:W-:Y:S01]  /*1b700*/  ISETP.GT.U32.AND P3, PT, R2, R126, PT ;  /* 0x0000007e0200720c */ /* 0x000fe20003f64070 */
[----:B------:R-:W-:Y:S01]  /*1b710*/  @!P0 IMAD.IADD R122, R122, 0x1, -R2 ;  /* 0x000000017a7a8824 */ /* 0x000fe200078e0a02 */
[----:B------:R-:W-:Y:S01]  /*1b720*/  ISETP.GT.U32.AND P0, PT, R2, R127, PT ;  /* 0x0000007f0200720c */ /* 0x000fe20003f04070 */
[----:B------:R-:W-:Y:S02]  /*1b730*/  IMAD.MOV.U32 R161, RZ, RZ, R156 ;  /* 0x000000ffffa17224 */ /* 0x000fe400078e009c */
[----:B------:R-:W-:-:S04]  /*1b740*/  IMAD.HI.U32 R9, R3, R125, RZ ;  /* 0x0000007d03097227 */ /* 0x000fc800078e00ff */
[----:B------:R-:W-:Y:S02]  /*1b750*/  IMAD.MOV.U32 R156, RZ, RZ, R152 ;  /* 0x000000ffff9c7224 */ /* 0x000fe400078e0098 */
[----:B------:R-:W-:Y:S02]  /*1b760*/  IMAD.MOV.U32 R152, RZ, RZ, R140 ;  /* 0x000000ffff987224 */ /* 0x000fe400078e008c */
[----:B--2---:R-:W-:Y:S01]  /*1b770*/  IMAD.MOV.U32 R140, RZ, RZ, R128 ;  /* 0x000000ffff8c7224 */ /* 0x004fe200078e0080 */
[----:B------:R-:W-:Y:S01]  /*1b780*/  IABS R128, R164 ;  /* 0x000000a400807213 */ /* 0x000fe20000000000 */
[----:B------:R-:W-:Y:S01]  /*1b790*/  @!P6 IMAD.IADD R124, R124, 0x1, -R2 ;  /* 0x000000017c7ce824 */ /* 0x000fe200078e0a02 */
[----:B------:R-:W-:Y:S01]  /*1b7a0*/  ISETP.GT.U32.AND P6, PT, R2, R123, PT ;  /* 0x0000007b0200720c */ /* 0x000fe20003fc4070 */
[----:B------:R-:W-:Y:S01]  /*1b7b0*/  IMAD.MOV R9, RZ, RZ, -R9 ;  /* 0x000000ffff097224 */ /* 0x000fe200078e0a09 */
[----:B------:R-:W-:Y:S01]  /*1b7c0*/  ISETP.GE.AND P5, PT, R157, RZ, PT ;  /* 0x000000ff9d00720c */ /* 0x000fe20003fa6270 */
[----:B------:R-:W-:-:S04]  /*1b7d0*/  IMAD.HI.U32 R8, R3, R128, RZ ;  /* 0x0000008003087227 */ /* 0x000fc800078e00ff */
[C---:B------:R-:W-:Y:S02]  /*1b7e0*/  IMAD R125, R2.reuse, R9, R125 ;  /* 0x00000009027d7224 */ /* 0x040fe400078e027d */
[----:B------:R-:W-:Y:S02]  /*1b7f0*/  @!P4 IMAD.MOV R120, RZ, RZ, -R120 ;  /* 0x000000ffff78c224 */ /* 0x000fe400078e0a78 */
[----:B------:R-:W-:Y:S01]  /*1b800*/  IMAD.MOV R8, RZ, RZ, -R8 ;  /* 0x000000ffff087224 */ /* 0x000fe200078e0a08 */
[----:B------:R-:W-:Y:S01]  /*1b810*/  ISETP.GT.U32.AND P4, PT, R2, R125, PT ;  /* 0x0000007d0200720c */ /* 0x000fe20003f84070 */
[--C-:B------:R-:W-:Y:S02]  /*1b820*/  @!P3 IMAD.IADD R126, R126, 0x1, -R2.reuse ;  /* 0x000000017e7eb824 */ /* 0x100fe400078e0a02 */
[--C-:B------:R-:W-:Y:S02]  /*1b830*/  @!P0 IMAD.IADD R127, R127, 0x1, -R2.reuse ;  /* 0x000000017f7f8824 */ /* 0x100fe400078e0a02 */
[----:B------:R-:W-:Y:S01]  /*1b840*/  @!P6 IMAD.IADD R123, R123, 0x1, -R2 ;  /* 0x000000017b7be824 */ /* 0x000fe200078e0a02 */
[C---:B------:R-:W-:Y:S01]  /*1b850*/  ISETP.GT.U32.AND P0, PT, R2.reuse, R126, PT ;  /* 0x0000007e0200720c */ /* 0x040fe20003f04070 */
[----:B------:R-:W-:-:S02]  /*1b860*/  IMAD R128, R2, R8, R128 ;  /* 0x0000000802807224 */ /* 0x000fc400078e0280 */
[----:B------:R-:W-:Y:S01]  /*1b870*/  @!P1 IMAD.MOV R122, RZ, RZ, -R122 ;  /* 0x000000ffff7a9224 */ /* 0x000fe200078e0a7a */
[C---:B------:R-:W-:Y:S01]  /*1b880*/  ISETP.GT.U32.AND P1, PT, R2.reuse, R127, PT ;  /* 0x0000007f0200720c */ /* 0x040fe20003f24070 */
[----:B------:R-:W-:Y:S01]  /*1b890*/  @!P2 IMAD.MOV R119, RZ, RZ, -R119 ;  /* 0x000000ffff77a224 */ /* 0x000fe200078e0a77 */
[C---:B------:R-:W-:Y:S01]  /*1b8a0*/  ISETP.GT.U32.AND P2, PT, R2.reuse, R124, PT ;  /* 0x0000007c0200720c */ /* 0x040fe20003f44070 */
[----:B------:R-:W-:Y:S01]  /*1b8b0*/  IMAD.MOV.U32 R157, RZ, RZ, R139 ;  /* 0x000000ffff9d7224 */ /* 0x000fe200078e008b */
[----:B------:R-:W-:Y:S01]  /*1b8c0*/  ISETP.GE.AND P6, PT, R163, RZ, PT ;  /* 0x000000ffa300720c */ /* 0x000fe20003fc6270 */
[----:B------:R-:W-:Y:S01]  /*1b8d0*/  @!P5 IMAD.MOV R123, RZ, RZ, -R123 ;  /* 0x000000ffff7bd224 */ /* 0x000fe200078e0a7b */
[----:B------:R-:W-:Y:S01]  /*1b8e0*/  ISETP.GT.U32.AND P5, PT, R2, R128, PT ;  /* 0x000000800200720c */ /* 0x000fe20003fa4070 */
[----:B------:R-:W-:Y:S02]  /*1b8f0*/  IMAD.MOV.U32 R163, RZ, RZ, R158 ;  /* 0x000000ffffa37224 */ /* 0x000fe400078e009e */
[----:B------:R-:W-:-:S02]  /*1b900*/  IMAD.MOV.U32 R158, RZ, RZ, R157 ;  /* 0x000000ffff9e7224 */ /* 0x000fc400078e009d */
[----:B------:R-:W-:Y:S02]  /*1b910*/  IMAD.MOV.U32 R157, RZ, RZ, R154 ;  /* 0x000000ffff9d7224 */ /* 0x000fe400078e009a */
[----:B------:R-:W-:Y:S02]  /*1b920*/  IMAD.MOV.U32 R154, RZ, RZ, R145 ;  /* 0x000000ffff9a7224 */ /* 0x000fe400078e0091 */
[----:B------:R-:W-:Y:S01]  /*1b930*/  @!P4 IMAD.IADD R125, R125, 0x1, -R2 ;  /* 0x000000017d7dc824 */ /* 0x000fe200078e0a02 */
[----:B------:R-:W-:Y:S01]  /*1b940*/  ISETP.GE.AND P4, PT, R159, RZ, PT ;  /* 0x000000ff9f00720c */ /* 0x000fe20003f86270 */
[----:B------:R-:W-:Y:S01]  /*1b950*/  IMAD.MOV.U32 R159, RZ, RZ, R154 ;  /* 0x000000ffff9f7224 */ /* 0x000fe200078e009a */
[----:B------:R-:W2:Y:S01]  /*1b960*/  LDL.LU R145, [R1+0x604] ;  /* 0x0006040001917983 */ /* 0x000ea20000300800 */
[----:B------:R-:W-:Y:S01]  /*1b970*/  IMAD.MOV.U32 R139, RZ, RZ, R129 ;  /* 0x000000ffff8b7224 */ /* 0x000fe200078e0081 */
[----:B------:R-:W-:Y:S01]  /*1b980*/  IABS R129, R160 ;  /* 0x000000a000817213 */ /* 0x000fe20000000000 */
[--C-:B------:R-:W-:Y:S01]  /*1b990*/  @!P0 IMAD.IADD R126, R126, 0x1, -R2.reuse ;  /* 0x000000017e7e8824 */ /* 0x100fe200078e0a02 */
[----:B------:R-:W-:Y:S01]  /*1b9a0*/  ISETP.GE.AND P0, PT, R164, RZ, PT ;  /* 0x000000ffa400720c */ /* 0x000fe20003f06270 */
[--C-:B------:R-:W-:Y:S01]  /*1b9b0*/  @!P1 IMAD.IADD R127, R127, 0x1, -R2.reuse ;  /* 0x000000017f7f9824 */ /* 0x100fe200078e0a02 */
[----:B------:R-:W-:Y:S01]  /*1b9c0*/  ISETP.GE.AND P1, PT, R160, RZ, PT ;  /* 0x000000ffa000720c */ /* 0x000fe20003f26270 */
[----:B------:R-:W-:Y:S01]  /*1b9d0*/  @!P2 IMAD.IADD R124, R124, 0x1, -R2 ;  /* 0x000000017c7ca824 */ /* 0x000fe200078e0a02 */
[----:B------:R-:W-:Y:S01]  /*1b9e0*/  ISETP.GE.AND P2, PT, R162, RZ, PT ;  /* 0x000000ffa200720c */ /* 0x000fe20003f46270 */
[----:B------:R-:W-:-:S02]  /*1b9f0*/  IMAD.MOV.U32 R164, RZ, RZ, R159 ;  /* 0x000000ffffa47224 */ /* 0x000fc400078e009f */
        /* <DEDUP_REMOVED lines=8> */
[----:B------:R-:W-:Y:S02]  /*1ba80*/  IMAD.MOV.U32 R160, RZ, RZ, R159 ;  /* 0x000000ffffa07224 */ /* 0x000fe400078e009f */
[----:B------:R-:W-:Y:S02]  /*1ba90*/  IMAD.MOV.U32 R159, RZ, RZ, R132 ;  /* 0x000000ffff9f7224 */ /* 0x000fe400078e0084 */
[----:B------:R-:W-:Y:S02]  /*1baa0*/  IMAD.MOV.U32 R172, RZ, RZ, R161 ;  /* 0x000000ffffac7224 */ /* 0x000fe400078e00a1 */
[----:B------:R-:W-:Y:S02]  /*1bab0*/  IMAD.MOV.U32 R161, RZ, RZ, R160 ;  /* 0x000000ffffa17224 */ /* 0x000fe400078e00a0 */
[----:B------:R-:W-:Y:S02]  /*1bac0*/  IMAD.MOV.U32 R154, RZ, RZ, R140 ;  /* 0x000000ffff9a7224 */ /* 0x000fe400078e008c */
[----:B------:R-:W-:Y:S01]  /*1bad0*/  IMAD.MOV.U32 R160, RZ, RZ, R159 ;  /* 0x000000ffffa07224 */ /* 0x000fe200078e009f */
[----:B------:R-:W3:Y:S01]  /*1bae0*/  LDL.LU R140, [R1+0x62c] ;  /* 0x00062c00018c7983 */ /* 0x000ee20000300800 */
[----:B------:R-:W-:-:S02]  /*1baf0*/  IMAD.MOV.U32 R148, RZ, RZ, R146 ;  /* 0x000000ffff947224 */ /* 0x000fc400078e0092 */
[----:B------:R-:W-:Y:S01]  /*1bb00*/  IMAD.MOV.U32 R159, RZ, RZ, R139 ;  /* 0x000000ffff9f7224 */ /* 0x000fe200078e008b */
[----:B------:R-:W3:Y:S01]  /*1bb10*/  LDL.LU R146, [R1+0x60c] ;  /* 0x00060c0001927983 */ /* 0x000ee20000300800 */
[----:B----4-:R-:W-:-:S03]  /*1bb20*/  IMAD.MOV.U32 R139, RZ, RZ, R138 ;  /* 0x000000ffff8b7224 */ /* 0x010fc600078e008a */
[----:B------:R-:W4:Y:S01]  /*1bb30*/  LDL.LU R138, [R1+0x5dc] ;  /* 0x0005dc00018a7983 */ /* 0x000f220000300800 */
[----:B------:R-:W-:Y:S01]  /*1bb40*/  ISETP.GT.U32.AND P3, PT, R2, R125, PT ;  /* 0x0000007d0200720c */ /* 0x000fe20003f64070 */
[----:B------:R-:W-:-:S04]  /*1bb50*/  IMAD.HI.U32 R4, R3, R129, RZ ;  /* 0x0000008103047227 */ /* 0x000fc800078e00ff */
[----:B------:R-:W-:-:S04]  /*1bb60*/  IMAD.MOV R4, RZ, RZ, -R4 ;  /* 0x000000ffff047224 */ /* 0x000fc800078e0a04 */
[----:B------:R-:W-:Y:S02]  /*1bb70*/  IMAD R129, R2, R4, R129 ;  /* 0x0000000402817224 */ /* 0x000fe400078e0281 */
[----:B------:R-:W-:-:S04]  /*1bb80*/  IMAD.HI.U32 R4, R3, R130, RZ ;  /* 0x0000008203047227 */ /* 0x000fc800078e00ff */
[----:B------:R-:W-:Y:S01]  /*1bb90*/  @!P3 IMAD.IADD R125, R125, 0x1, -R2 ;  /* 0x000000017d7db824 */ /* 0x000fe200078e0a02 */
[----:B------:R-:W-:Y:S01]  /*1bba0*/  ISETP.GT.U32.AND P3, PT, R2, R129, PT ;  /* 0x000000810200720c */ /* 0x000fe20003f64070 */
[----:B------:R-:W-:-:S04]  /*1bbb0*/  IMAD.MOV R4, RZ, RZ, -R4 ;  /* 0x000000ffff047224 */ /* 0x000fc800078e0a04 */
[----:B------:R-:W-:Y:S02]  /*1bbc0*/  IMAD R130, R2, R4, R130 ;  /* 0x0000000402827224 */ /* 0x000fe400078e0282 */
[----:B------:R-:W-:-:S03]  /*1bbd0*/  @!P4 IMAD.MOV R126, RZ, RZ, -R126 ;  /* 0x000000ffff7ec224 */ /* 0x000fc600078e0a7e */
[C---:B------:R-:W-:Y:S01]  /*1bbe0*/  ISETP.GT.U32.AND P4, PT, R2.reuse, R130, PT ;  /* 0x000000820200720c */ /* 0x040fe20003f84070 */
[----:B------:R-:W-:Y:S01]  /*1bbf0*/  @!P6 IMAD.MOV R124, RZ, RZ, -R124 ;  /* 0x000000ffff7ce224 */ /* 0x000fe200078e0a7c */
[----:B------:R-:W-:Y:S01]  /*1bc00*/  ISETP.GE.AND P6, PT, R165, RZ, PT ;  /* 0x000000ffa500720c */ /* 0x000fe20003fc6270 */
[----:B------:R-:W-:Y:S01]  /*1bc10*/  @!P3 IMAD.IADD R129, R129, 0x1, -R2 ;  /* 0x000000018181b824 */ /* 0x000fe200078e0a02 */
[----:B------:R-:W-:Y:S01]  /*1bc20*/  ISETP.GT.U32.AND P3, PT, R2, R128, PT ;  /* 0x000000800200720c */ /* 0x000fe20003f64070 */
[----:B------:R-:W-:Y:S02]  /*1bc30*/  IMAD.MOV.U32 R156, RZ, RZ, R152 ;  /* 0x000000ffff9c7224 */ /* 0x000fe400078e0098 */
[----:B------:R-:W-:Y:S02]  /*1bc40*/  IMAD.MOV.U32 R152, RZ, RZ, R149 ;  /* 0x000000ffff987224 */ /* 0x000fe400078e0095 */
[----:B------:R-:W-:-:S04]  /*1bc50*/  IMAD.MOV.U32 R149, RZ, RZ, R147 ;  /* 0x000000ffff957224 */ /* 0x000fc800078e0093 */
[--C-:B------:R-:W-:Y:S02]  /*1bc60*/  @!P4 IMAD.IADD R130, R130, 0x1, -R2.reuse ;  /* 0x000000018282c824 */ /* 0x100fe400078e0a02 */
[----:B------:R-:W-:Y:S01]  /*1bc70*/  IMAD.MOV.U32 R147, RZ, RZ, R131 ;  /* 0x000000ffff937224 */ /* 0x000fe200078e0083 */
[----:B------:R-:W-:Y:S01]  /*1bc80*/  IABS R131, R163 ;  /* 0x000000a300837213 */ /* 0x000fe20000000000 */
[----:B------:R-:W-:Y:S01]  /*1bc90*/  @!P6 IMAD.MOV R127, RZ, RZ, -R127 ;  /* 0x000000ffff7fe224 */ /* 0x000fe200078e0a7f */
[----:B------:R-:W-:Y:S01]  /*1bca0*/  ISETP.GE.AND P6, PT, R163, RZ, PT ;  /* 0x000000ffa300720c */ /* 0x000fe20003fc6270 */
[----:B------:R-:W-:Y:S01]  /*1bcb0*/  @!P3 IMAD.IADD R128, R128, 0x1, -R2 ;  /* 0x000000018080b824 */ /* 0x000fe200078e0a02 */
[----:B------:R-:W-:Y:S01]  /*1bcc0*/  IABS R132, R162 ;  /* 0x000000a200847213 */ /* 0x000fe20000000000 */
[----:B------:R-:W-:Y:S01]  /*1bcd0*/  IMAD.MOV.U32 R163, RZ, RZ, R160 ;  /* 0x000000ffffa37224 */ /* 0x000fe200078e00a0 */
[----:B------:R-:W-:Y:S01]  /*1bce0*/  ISETP.GE.AND P3, PT, R162, RZ, PT ;  /* 0x000000ffa200720c */ /* 0x000fe20003f66270 */
[----:B------:R-:W-:Y:S01]  /*1bcf0*/  IMAD.MOV.U32 R165, RZ, RZ, R161 ;  /* 0x000000ffffa57224 */ /* 0x000fe200078e00a1 */
[----:B------:R-:W-:Y:S01]  /*1bd00*/  ISETP.GT.U32.AND P4, PT, R2, R130, PT ;  /* 0x000000820200720c */ /* 0x000fe20003f84070 */
[----:B------:R-:W-:-:S02]  /*1bd10*/  IMAD.MOV.U32 R162, RZ, RZ, R139 ;  /* 0x000000ffffa27224 */ /* 0x000fc400078e008b */
[----:B------:R-:W-:Y:S01]  /*1bd20*/  IMAD.MOV.U32 R160, RZ, RZ, R159 ;  /* 0x000000ffffa07224 */ /* 0x000fe200078e009f */
[----:B------:R-:W3:Y:S01]  /*1bd30*/  LDL.LU R139, [R1+0x678] ;  /* 0x00067800018b7983 */ /* 0x000ee20000300800 */
[----:B------:R-:W-:Y:S02]  /*1bd40*/  IMAD.MOV.U32 R159, RZ, RZ, R137 ;  /* 0x000000ffff9f7224 */ /* 0x000fe400078e0089 */
[----:B------:R-:W-:Y:S02]  /*1bd50*/  IMAD.MOV.U32 R171, RZ, RZ, R163 ;  /* 0x000000ffffab7224 */ /* 0x000fe400078e00a3 */
[----:B------:R-:W-:Y:S02]  /*1bd60*/  IMAD.MOV.U32 R163, RZ, RZ, R162 ;  /* 0x000000ffffa37224 */ /* 0x000fe400078e00a2 */
[----:B------:R-:W-:Y:S01]  /*1bd70*/  @!P0 IMAD.MOV R128, RZ, RZ, -R128 ;  /* 0x000000ffff808224 */ /* 0x000fe200078e0a80 */
[----:B------:R-:W-:Y:S01]  /*1bd80*/  ISETP.GE.AND P0, PT, R165, RZ, PT ;  /* 0x000000ffa500720c */ /* 0x000fe20003f06270 */
[----:B------:R-:W-:Y:S01]  /*1bd90*/  IMAD.MOV.U32 R137, RZ, RZ, R134 ;  /* 0x000000ffff897224 */ /* 0x000fe200078e0086 */
[----:B------:R-:W-:Y:S01]  /*1bda0*/  IABS R134, R164 ;  /* 0x000000a400867213 */ /* 0x000fe20000000000 */
[----:B------:R-:W-:Y:S01]  /*1bdb0*/  @!P4 IMAD.IADD R130, R130, 0x1, -R2 ;  /* 0x000000018282c824 */ /* 0x000fe200078e0a02 */
[----:B------:R-:W-:Y:S01]  /*1bdc0*/  ISETP.GE.AND P4, PT, R164, RZ, PT ;  /* 0x000000ffa400720c */ /* 0x000fe20003f86270 */
[----:B----4-:R-:W-:-:S04]  /*1bdd0*/  IMAD.MOV.U32 R161, RZ, RZ, R138 ;  /* 0x000000ffffa17224 */ /* 0x010fc800078e008a */
[----:B------:R-:W-:Y:S02]  /*1bde0*/  IMAD.MOV.U32 R162, RZ, RZ, R161 ;  /* 0x000000ffffa27224 */ /* 0x000fe400078e00a1 */
[----:B------:R-:W-:Y:S02]  /*1bdf0*/  IMAD.MOV.U32 R161, RZ, RZ, R159 ;  /* 0x000000ffffa17224 */ /* 0x000fe400078e009f */
[----:B------:R-:W-:Y:S01]  /*1be00*/  IMAD.MOV.U32 R138, RZ, RZ, R133 ;  /* 0x000000ffff8a7224 */ /* 0x000fe200078e0085 */
[----:B------:R-:W4:Y:S01]  /*1be10*/  LDL.LU R159, [R1+0x708] ;  /* 0x00070800019f7983 */ /* 0x000f220000300800 */
[----:B------:R-:W-:Y:S01]  /*1be20*/  IMAD.MOV.U32 R166, RZ, RZ, R161 ;  /* 0x000000ffffa67224 */ /* 0x000fe200078e00a1 */
[----:B------:R-:W-:Y:S01]  /*1be30*/  IABS R133, R165 ;  /* 0x000000a500857213 */ /* 0x000fe20000000000 */
[----:B------:R-:W-:Y:S02]  /*1be40*/  IMAD.MOV.U32 R161, RZ, RZ, R141 ;  /* 0x000000ffffa17224 */ /* 0x000fe400078e008d */
[----:B------:R-:W4:Y:S04]  /*1be50*/  LDL.LU R141, [R1+0x70c] ;  /* 0x00070c00018d7983 */ /* 0x000f280000300800 */
[----:B------:R-:W4:Y:S04]  /*1be60*/  LDL.LU R165, [R1+0x5f4] ;  /* 0x0005f40001a57983 */ /* 0x000f280000300800 */
[----:B------:R-:W4:Y:S01]  /*1be70*/  LDL.LU R164, [R1+0x5f8] ;  /* 0x0005f80001a47983 */ /* 0x000f220000300800 */
[----:B------:R-:W-:Y:S01]  /*1be80*/  @!P2 IMAD.MOV R125, RZ, RZ, -R125 ;  /* 0x000000ffff7da224 */ /* 0x000fe200078e0a7d */
[----:B------:R-:W-:Y:S01]  /*1be90*/  ISETP.GT.U32.AND P2, PT, R2, R129, PT ;  /* 0x000000810200720c */ /* 0x000fe20003f44070 */
[----:B------:R-:W-:-:S04]  /*1bea0*/  IMAD.HI.U32 R4, R3, R131, RZ ;  /* 0x0000008303047227 */ /* 0x000fc800078e00ff */
[----:B------:R-:W-:-:S04]  /*1beb0*/  IMAD.MOV R4, RZ, RZ, -R4 ;  /* 0x000000ffff047224 */ /* 0x000fc800078e0a04 */
[----:B------:R-:W-:-:S04]  /*1bec0*/  IMAD R131, R2, R4, R131 ;  /* 0x0000000402837224 */ /* 0x000fc800078e0283 */
[----:B------:R-:W-:Y:S01]  /*1bed0*/  @!P2 IMAD.IADD R129, R129, 0x1, -R2 ;  /* 0x000000018181a824 */ /* 0x000fe200078e0a02 */
[----:B------:R-:W-:-:S13]  /*1bee0*/  ISETP.GT.U32.AND P2, PT, R2, R131, PT ;  /* 0x000000830200720c */ /* 0x000fda0003f44070 */
[----:B------:R-:W-:-:S05]  /*1bef0*/  @!P2 IMAD.IADD R131, R131, 0x1, -R2 ;  /* 0x000000018383a824 */ /* 0x000fca00078e0a02 */
[----:B------:R-:W-:Y:S01]  /*1bf00*/  ISETP.GT.U32.AND P2, PT, R2, R131, PT ;  /* 0x000000830200720c */ /* 0x000fe20003f44070 */
[----:B------:R-:W-:-:S04]  /*1bf10*/  IMAD.HI.U32 R4, R3, R132, RZ ;  /* 0x0000008403047227 */ /* 0x000fc800078e00ff */
[----:B------:R-:W-:Y:S02]  /*1bf20*/  IMAD.MOV.U32 R169, RZ, RZ, R163 ;  /* 0x000000ffffa97224 */ /* 0x000fe400078e00a3 */
[----:B------:R-:W-:Y:S02]  /*1bf30*/  IMAD.MOV.U32 R163, RZ, RZ, R158 ;  /* 0x000000ffffa37224 */ /* 0x000fe400078e009e */
[----:B------:R-:W-:-:S04]  /*1bf40*/  IMAD.MOV.U32 R158, RZ, RZ, R155 ;  /* 0x000000ffff9e7224 */ /* 0x000fc800078e009b */
[----:B------:R-:W-:Y:S02]  /*1bf50*/  @!P2 IMAD.IADD R131, R131, 0x1, -R2 ;  /* 0x000000018383a824 */ /* 0x000fe400078e0a02 */
[----:B------:R-:W-:Y:S02]  /*1bf60*/  IMAD.MOV R4, RZ, RZ, -R4 ;  /* 0x000000ffff047224 */ /* 0x000fe400078e0a04 */
[----:B------:R-:W-:Y:S02]  /*1bf70*/  IMAD.MOV.U32 R155, RZ, RZ, R142 ;  /* 0x000000ffff9b7224 */ /* 0x000fe400078e008e */
[----:B------:R-:W-:Y:S01]  /*1bf80*/  IMAD.MOV.U32 R142, RZ, RZ, R135 ;  /* 0x000000ffff8e7224 */ /* 0x000fe200078e0087 */
[----:B------:R-:W-:Y:S01]  /*1bf90*/  IABS R135, R166 ;  /* 0x000000a600877213 */ /* 0x000fe20000000000 */
[----:B------:R-:W-:Y:S01]  /*1bfa0*/  @!P6 IMAD.MOV R131, RZ, RZ, -R131 ;  /* 0x000000ffff83e224 */ /* 0x000fe200078e0a83 */
[----:B------:R-:W-:Y:S01]  /*1bfb0*/  ISETP.GE.AND P6, PT, R166, RZ, PT ;  /* 0x000000ffa600720c */ /* 0x000fe20003fc6270 */
[----:B------:R-:W-:-:S02]  /*1bfc0*/  IMAD.MOV.U32 R168, RZ, RZ, R156 ;  /* 0x000000ffffa87224 */ /* 0x000fc400078e009c */
[----:B------:R-:W-:Y:S02]  /*1bfd0*/  IMAD.MOV.U32 R167, RZ, RZ, R163 ;  /* 0x000000ffffa77224 */ /* 0x000fe400078e00a3 */
[----:B------:R-:W-:Y:S02]  /*1bfe0*/  IMAD R132, R2, R4, R132 ;  /* 0x0000000402847224 */ /* 0x000fe400078e0284 */
        /* <DEDUP_REMOVED lines=9> */
[----:B------:R-:W-:Y:S02]  /*1c080*/  IMAD.MOV R8, RZ, RZ, -R8 ;  /* 0x000000ffff087224 */ /* 0x000fe400078e0a08 */
[----:B------:R-:W-:-:S04]  /*1c090*/  IMAD.HI.U32 R4, R3, R134, RZ ;  /* 0x0000008603047227 */ /* 0x000fc800078e00ff */
[----:B------:R-:W-:Y:S02]  /*1c0a0*/  @!P1 IMAD.IADD R132, R132, 0x1, -R2 ;  /* 0x0000000184849824 */ /* 0x000fe400078e0a02 */
[C---:B------:R-:W-:Y:S02]  /*1c0b0*/  IMAD R133, R2.reuse, R8, R133 ;  /* 0x0000000802857224 */ /* 0x040fe400078e0285 */
[----:B------:R-:W-:Y:S01]  /*1c0c0*/  IMAD.MOV R4, RZ, RZ, -R4 ;  /* 0x000000ffff047224 */ /* 0x000fe200078e0a04 */
[----:B------:R-:W-:Y:S01]  /*1c0d0*/  ISETP.GT.U32.AND P1, PT, R2, R132, PT ;  /* 0x000000840200720c */ /* 0x000fe20003f24070 */
[----:B------:R-:W-:-:S04]  /*1c0e0*/  IMAD.HI.U32 R8, R3, R135, RZ ;  /* 0x0000008703087227 */ /* 0x000fc800078e00ff */
[C---:B------:R-:W-:Y:S02]  /*1c0f0*/  IMAD R134, R2.reuse, R4, R134 ;  /* 0x0000000402867224 */ /* 0x040fe400078e0286 */
[----:B------:R-:W-:Y:S02]  /*1c100*/  IMAD.MOV R8, RZ, RZ, -R8 ;  /* 0x000000ffff087224 */ /* 0x000fe400078e0a08 */
[----:B------:R-:W-:Y:S01]  /*1c110*/  @!P5 IMAD.MOV R130, RZ, RZ, -R130 ;  /* 0x000000ffff82d224 */ /* 0x000fe200078e0a82 */
[C---:B------:R-:W-:Y:S01]  /*1c120*/  ISETP.GT.U32.AND P5, PT, R2.reuse, R134, PT ;  /* 0x000000860200720c */ /* 0x040fe20003fa4070 */
[C---:B------:R-:W-:Y:S01]  /*1c130*/  IMAD R135, R2.reuse, R8, R135 ;  /* 0x0000000802877224 */ /* 0x040fe200078e0287 */
[----:B------:R-:W-:Y:S01]  /*1c140*/  ISETP.GT.U32.AND P2, PT, R2, R133, PT ;  /* 0x000000850200720c */ /* 0x000fe20003f44070 */
[----:B------:R-:W-:-:S03]  /*1c150*/  @!P1 IMAD.IADD R132, R132, 0x1, -R2 ;  /* 0x0000000184849824 */ /* 0x000fc600078e0a02 */
[----:B------:R-:W-:-:S07]  /*1c160*/  ISETP.GT.U32.AND P1, PT, R2, R135, PT ;  /* 0x000000870200720c */ /* 0x000fce0003f24070 */
[--C-:B------:R-:W-:Y:S02]  /*1c170*/  @!P5 IMAD.IADD R134, R134, 0x1, -R2.reuse ;  /* 0x000000018686d824 */ /* 0x100fe400078e0a02 */
[----:B------:R-:W-:-:S03]  /*1c180*/  @!P2 IMAD.IADD R133, R133, 0x1, -R2 ;  /* 0x000000018585a824 */ /* 0x000fc600078e0a02 */
[C---:B------:R-:W-:Y:S01]  /*1c190*/  ISETP.GT.U32.AND P5, PT, R2.reuse, R134, PT ;  /* 0x000000860200720c */ /* 0x040fe20003fa4070 */
[----:B------:R-:W-:Y:S01]  /*1c1a0*/  @!P1 IMAD.IADD R135, R135, 0x1, -R2 ;  /* 0x0000000187879824 */ /* 0x000fe200078e0a02 */
[----:B------:R-:W-:-:S04]  /*1c1b0*/  ISETP.GT.U32.AND P2, PT, R2, R133, PT ;  /* 0x000000850200720c */ /* 0x000fc80003f44070 */
[----:B------:R-:W-:Y:S01]  /*1c1c0*/  ISETP.GT.U32.AND P1, PT, R2, R135, PT ;  /* 0x000000870200720c */ /* 0x000fe20003f24070 */
[----:B------:R-:W-:Y:S02]  /*1c1d0*/  IMAD.MOV.U32 R149, RZ, RZ, R147 ;  /* 0x000000ffff957224 */ /* 0x000fe400078e0093 */
[----:B------:R-:W-:-:S04]  /*1c1e0*/  IMAD.MOV.U32 R160, RZ, RZ, R157 ;  /* 0x000000ffffa07224 */ /* 0x000fc800078e009d */
[--C-:B------:R-:W-:Y:S02]  /*1c1f0*/  @!P5 IMAD.IADD R134, R134, 0x1, -R2.reuse ;  /* 0x000000018686d824 */ /* 0x100fe400078e0a02 */
[----:B------:R-:W-:Y:S02]  /*1c200*/  @!P2 IMAD.IADD R133, R133, 0x1, -R2 ;  /* 0x000000018585a824 */ /* 0x000fe400078e0a02 */
[----:B--2---:R-:W-:Y:S02]  /*1c210*/  IMAD.MOV.U32 R147, RZ, RZ, R145 ;  /* 0x000000ffff937224 */ /* 0x004fe400078e0091 */
[----:B------:R-:W-:Y:S02]  /*1c220*/  IMAD.MOV.U32 R157, RZ, RZ, R150 ;  /* 0x000000ffff9d7224 */ /* 0x000fe400078e0096 */
[----:B---3--:R-:W-:Y:S01]  /*1c230*/  IMAD.MOV.U32 R145, RZ, RZ, R139 ;  /* 0x000000ffff917224 */ /* 0x008fe200078e008b */
[----:B------:R-:W-:Y:S01]  /*1c240*/  IABS R139, R169 ;  /* 0x000000a9008b7213 */ /* 0x000fe20000000000 */
[----:B------:R-:W-:Y:S01]  /*1c250*/  @!P4 IMAD.MOV R134, RZ, RZ, -R134 ;  /* 0x000000ffff86c224 */ /* 0x000fe200078e0a86 */
[----:B------:R-:W-:Y:S01]  /*1c260*/  ISETP.GE.AND P4, PT, R170, RZ, PT ;  /* 0x000000ffaa00720c */ /* 0x000fe20003f86270 */
[----:B------:R-:W-:Y:S01]  /*1c270*/  @!P1 IMAD.IADD R135, R135, 0x1, -R2 ;  /* 0x0000000187879824 */ /* 0x000fe200078e0a02 */
[----:B------:R-:W-:Y:S01]  /*1c280*/  ISETP.GE.AND P1, PT, R169, RZ, PT ;  /* 0x000000ffa900720c */ /* 0x000fe20003f26270 */
[----:B------:R-:W-:-:S02]  /*1c290*/  IMAD.MOV.U32 R150, RZ, RZ, R136 ;  /* 0x000000ffff967224 */ /* 0x000fc400078e0088 */
[----:B------:R-:W-:Y:S01]  /*1c2a0*/  @!P0 IMAD.MOV R133, RZ, RZ, -R133 ;  /* 0x000000ffff858224 */ /* 0x000fe200078e0a85 */
[----:B------:R-:W-:Y:S01]  /*1c2b0*/  ISETP.GE.AND P0, PT, R171, RZ, PT ;  /* 0x000000ffab00720c */ /* 0x000fe20003f06270 */
[----:B------:R-:W-:Y:S02]  /*1c2c0*/  IMAD.MOV.U32 R173, RZ, RZ, R147 ;  /* 0x000000ffffad7224 */ /* 0x000fe400078e0093 */
[----:B----4-:R-:W-:Y:S02]  /*1c2d0*/  IMAD.MOV.U32 R163, RZ, RZ, R159 ;  /* 0x000000ffffa37224 */ /* 0x010fe400078e009f */
[----:B------:R-:W-:Y:S02]  /*1c2e0*/  IMAD.MOV.U32 R159, RZ, RZ, R148 ;  /* 0x000000ffff9f7224 */ /* 0x000fe400078e0094 */
[----:B------:R-:W-:-:S04]  /*1c2f0*/  IMAD.MOV.U32 R166, RZ, RZ, R164 ;  /* 0x000000ffffa67224 */ /* 0x000fc800078e00a4 */
[----:B------:R-:W-:Y:S02]  /*1c300*/  IMAD.MOV.U32 R167, RZ, RZ, R166 ;  /* 0x000000ffffa77224 */ /* 0x000fe400078e00a6 */
[----:B------:R-:W-:Y:S02]  /*1c310*/  IMAD.MOV.U32 R166, RZ, RZ, R165 ;  /* 0x000000ffffa67224 */ /* 0x000fe400078e00a5 */
[----:B------:R-:W-:Y:S02]  /*1c320*/  IMAD.MOV.U32 R165, RZ, RZ, R161 ;  /* 0x000000ffffa57224 */ /* 0x000fe400078e00a1 */
[----:B------:R-:W-:Y:S01]  /*1c330*/  IMAD.MOV.U32 R164, RZ, RZ, R162 ;  /* 0x000000ffffa47224 */ /* 0x000fe200078e00a2 */
[----:B------:R-:W2:Y:S01]  /*1c340*/  LDL.LU R161, [R1+0x69c] ;  /* 0x00069c0001a17983 */ /* 0x000ea20000300800 */
        /* <DEDUP_REMOVED lines=28> */
[----:B------:R-:W-:Y:S02]  /*1c510*/  IMAD.MOV.U32 R159, RZ, RZ, R151 ;  /* 0x000000ffff9f7224 */ /* 0x000fe400078e0097 */
[----:B------:R-:W-:Y:S01]  /*1c520*/  IMAD.MOV.U32 R160, RZ, RZ, R158 ;  /* 0x000000ffffa07224 */ /* 0x000fe200078e009e */
[----:B------:R-:W4:Y:S01]  /*1c530*/  LDL.LU R151, [R1+0x6c0] ;  /* 0x0006c00001977983 */ /* 0x000f220000300800 */
[----:B------:R-:W-:-:S03]  /*1c540*/  IMAD.MOV.U32 R158, RZ, RZ, R150 ;  /* 0x000000ffff9e7224 */ /* 0x000fc600078e0096 */
[----:B------:R-:W4:Y:S01]  /*1c550*/  LDL.LU R150, [R1+0x714] ;  /* 0x0007140001967983 */ /* 0x000f220000300800 */
[----:B------:R-:W-:-:S03]  /*1c560*/  IMAD.MOV.U32 R174, RZ, RZ, R146 ;  /* 0x000000ffffae7224 */ /* 0x000fc600078e0092 */
[----:B------:R-:W4:Y:S04]  /*1c570*/  LDL.LU R147, [R1+0x61c] ;  /* 0x00061c0001937983 */ /* 0x000f280000300800 */
[----:B------:R-:W4:Y:S01]  /*1c580*/  LDL.LU R146, [R1+0x614] ;  /* 0x0006140001927983 */ /* 0x000f220000300800 */
[----:B------:R-:W-:-:S05]  /*1c590*/  IABS R136, R172 ;  /* 0x000000ac00887213 */ /* 0x000fca0000000000 */
[----:B------:R-:W-:-:S04]  /*1c5a0*/  IMAD.HI.U32 R4, R3, R136, RZ ;  /* 0x0000008803047227 */ /* 0x000fc800078e00ff */
[----:B------:R-:W-:-:S04]  /*1c5b0*/  IMAD.MOV R4, RZ, RZ, -R4 ;  /* 0x000000ffff047224 */ /* 0x000fc800078e0a04 */
[C---:B------:R-:W-:Y:S02]  /*1c5c0*/  IMAD R136, R2.reuse, R4, R136 ;  /* 0x0000000402887224 */ /* 0x040fe400078e0288 */
[----:B------:R-:W-:Y:S02]  /*1c5d0*/  @!P3 IMAD.MOV R132, RZ, RZ, -R132 ;  /* 0x000000ffff84b224 */ /* 0x000fe400078e0a84 */
[----:B------:R-:W-:Y:S01]  /*1c5e0*/  IMAD.HI.U32 R4, R3, R137, RZ ;  /* 0x0000008903047227 */ /* 0x000fe200078e00ff */
[----:B------:R-:W-:-:S03]  /*1c5f0*/  ISETP.GT.U32.AND P3, PT, R2, R136, PT ;  /* 0x000000880200720c */ /* 0x000fc60003f64070 */
[----:B------:R-:W-:-:S04]  /*1c600*/  IMAD.MOV R4, RZ, RZ, -R4 ;  /* 0x000000ffff047224 */ /* 0x000fc800078e0a04 */
[----:B------:R-:W-:-:S05]  /*1c610*/  IMAD R137, R2, R4, R137 ;  /* 0x0000000402897224 */ /* 0x000fca00078e0289 */
[----:B------:R-:W-:Y:S01]  /*1c620*/  ISETP.GT.U32.AND P5, PT, R2, R137, PT ;  /* 0x000000890200720c */ /* 0x000fe20003fa4070 */
[----:B------:R-:W-:Y:S02]  /*1c630*/  @!P3 IMAD.IADD R136, R136, 0x1, -R2 ;  /* 0x000000018888b824 */ /* 0x000fe400078e0a02 */
[----:B------:R-:W-:-:S03]  /*1c640*/  IMAD.HI.U32 R8, R3, R138, RZ ;  /* 0x0000008a03087227 */ /* 0x000fc600078e00ff */
[----:B------:R-:W-:Y:S01]  /*1c650*/  ISETP.GT.U32.AND P3, PT, R2, R136, PT ;  /* 0x000000880200720c */ /* 0x000fe20003f64070 */
[----:B------:R-:W-:Y:S02]  /*1c660*/  IMAD.MOV R8, RZ, RZ, -R8 ;  /* 0x000000ffff087224 */ /* 0x000fe400078e0a08 */
[----:B------:R-:W-:-:S04]  /*1c670*/  IMAD.HI.U32 R4, R3, R139, RZ ;  /* 0x0000008b03047227 */ /* 0x000fc800078e00ff */
[----:B------:R-:W-:Y:S02]  /*1c680*/  @!P5 IMAD.IADD R137, R137, 0x1, -R2 ;  /* 0x000000018989d824 */ /* 0x000fe400078e0a02 */
[C---:B------:R-:W-:Y:S02]  /*1c690*/  IMAD R138, R2.reuse, R8, R138 ;  /* 0x00000008028a7224 */ /* 0x040fe400078e028a */
[----:B------:R-:W-:Y:S01]  /*1c6a0*/  IMAD.MOV R4, RZ, RZ, -R4 ;  /* 0x000000ffff047224 */ /* 0x000fe200078e0a04 */
[----:B------:R-:W-:Y:S01]  /*1c6b0*/  ISETP.GT.U32.AND P5, PT, R2, R137, PT ;  /* 0x000000890200720c */ /* 0x000fe20003fa4070 */
[----:B------:R-:W-:Y:S01]  /*1c6c0*/  @!P3 IMAD.IADD R136, R136, 0x1, -R2 ;  /* 0x000000018888b824 */ /* 0x000fe200078e0a02 */
[C---:B------:R-:W-:Y:S01]  /*1c6d0*/  ISETP.GT.U32.AND P3, PT, R2.reuse, R138, PT ;  /* 0x0000008a0200720c */ /* 0x040fe20003f64070 */
[----:B------:R-:W-:Y:S01]  /*1c6e0*/  IMAD R139, R2, R4, R139 ;  /* 0x00000004028b7224 */ /* 0x000fe200078e028b */
[----:B------:R-:W-:Y:S01]  /*1c6f0*/  ISETP.GE.AND P2, PT, R172, RZ, PT ;  /* 0x000000ffac00720c */ /* 0x000fe20003f46270 */
[----:B------:R-:W-:-:S08]  /*1c700*/  @!P6 IMAD.MOV R135, RZ, RZ, -R135 ;  /* 0x000000ffff87e224 */ /* 0x000fd000078e0a87 */
[--C-:B------:R-:W-:Y:S02]  /*1c710*/  @!P5 IMAD.IADD R137, R137, 0x1, -R2.reuse ;  /* 0x000000018989d824 */ /* 0x100fe400078e0a02 */
[----:B------:R-:W-:Y:S02]  /*1c720*/  @!P3 IMAD.IADD R138, R138, 0x1, -R2 ;  /* 0x000000018a8ab824 */ /* 0x000fe400078e0a02 */
[----:B------:R-:W-:-:S03]  /*1c730*/  @!P0 IMAD.MOV R137, RZ, RZ, -R137 ;  /* 0x000000ffff898224 */ /* 0x000fc600078e0a89 */
[----:B------:R-:W-:Y:S01]  /*1c740*/  ISETP.GT.U32.AND P3, PT, R2, R138, PT ;  /* 0x0000008a0200720c */ /* 0x000fe20003f64070 */
[----:B------:R-:W-:Y:S01]  /*1c750*/  IMAD.MOV.U32 R172, RZ, RZ, R169 ;  /* 0x000000ffffac7224 */ /* 0x000fe200078e00a9 */
[----:B------:R-:W-:Y:S01]  /*1c760*/  ISETP.GE.AND P6, PT, R170, RZ, PT ;  /* 0x000000ffaa00720c */ /* 0x000fe20003fc6270 */
[----:B------:R-:W-:Y:S02]  /*1c770*/  IMAD.MOV.U32 R180, RZ, RZ, R171 ;  /* 0x000000ffffb47224 */ /* 0x000fe400078e00ab */
[----:B------:R-:W-:-:S08]  /*1c780*/  IMAD.MOV.U32 R171, RZ, RZ, R158 ;  /* 0x000000ffffab7224 */ /* 0x000fd000078e009e */
[----:B------:R-:W-:-:S04]  /*1c790*/  @!P3 IMAD.IADD R138, R138, 0x1, -R2 ;  /* 0x000000018a8ab824 */ /* 0x000fc800078e0a02 */
[----:B------:R-:W-:Y:S01]  /*1c7a0*/  @!P4 IMAD.MOV R138, RZ, RZ, -R138 ;  /* 0x000000ffff8ac224 */ /* 0x000fe200078e0a8a */
[----:B------:R-:W-:Y:S01]  /*1c7b0*/  ISETP.GE.AND P5, PT, R172, RZ, PT ;  /* 0x000000ffac00720c */ /* 0x000fe20003fa6270 */
[----:B------:R-:W-:Y:S02]  /*1c7c0*/  IMAD.MOV.U32 R169, RZ, RZ, R157 ;  /* 0x000000ffffa97224 */ /* 0x000fe400078e009d */
[----:B------:R-:W-:Y:S02]  /*1c7d0*/  IMAD.MOV.U32 R157, RZ, RZ, R142 ;  /* 0x000000ffff9d7224 */ /* 0x000fe400078e008e */
[----:B------:R-:W-:Y:S01]  /*1c7e0*/  IMAD.MOV.U32 R181, RZ, RZ, R173 ;  /* 0x000000ffffb57224 */ /* 0x000fe200078e00ad */
[----:B------:R-:W-:Y:S01]  /*1c7f0*/  IABS R142, R176 ;  /* 0x000000b0008e7213 */ /* 0x000fe20000000000 */
[----:B------:R-:W-:Y:S02]  /*1c800*/  IMAD.MOV.U32 R173, RZ, RZ, R169 ;  /* 0x000000ffffad7224 */ /* 0x000fe400078e00a9 */
[----:B------:R-:W-:-:S02]  /*1c810*/  IMAD.MOV.U32 R169, RZ, RZ, R166 ;  /* 0x000000ffffa97224 */ /* 0x000fc400078e00a6 */
[----:B------:R-:W-:Y:S02]  /*1c820*/  IMAD.MOV.U32 R183, RZ, RZ, R174 ;  /* 0x000000ffffb77224 */ /* 0x000fe400078e00ae */
[----:B---3--:R-:W-:Y:S02]  /*1c830*/  IMAD.MOV.U32 R162, RZ, RZ, R156 ;  /* 0x000000ffffa27224 */ /* 0x008fe400078e009c */
[----:B------:R-:W-:Y:S01]  /*1c840*/  IMAD.MOV.U32 R156, RZ, RZ, R140 ;  /* 0x000000ffff9c7224 */ /* 0x000fe200078e008c */
[----:B------:R-:W-:-:S05]  /*1c850*/  IABS R140, R170 ;  /* 0x000000aa008c7213 */ /* 0x000fca0000000000 */
[----:B------:R-:W-:-:S04]  /*1c860*/  IMAD.HI.U32 R4, R3, R140, RZ ;  /* 0x0000008c03047227 */ /* 0x000fc800078e00ff */
[----:B------:R-:W-:-:S04]  /*1c870*/  IMAD.MOV R4, RZ, RZ, -R4 ;  /* 0x000000ffff047224 */ /* 0x000fc800078e0a04 */
[----:B------:R-:W-:-:S05]  /*1c880*/  IMAD R140, R2, R4, R140 ;  /* 0x00000004028c7224 */ /* 0x000fca00078e028c */
[----:B------:R-:W-:Y:S01]  /*1c890*/  ISETP.GT.U32.AND P0, PT, R2, R140, PT ;  /* 0x0000008c0200720c */ /* 0x000fe20003f04070 */
[----:B------:R-:W-:Y:S02]  /*1c8a0*/  IMAD.MOV.U32 R170, RZ, RZ, R167 ;  /* 0x000000ffffaa7224 */ /* 0x000fe400078e00a7 */
[----:B--2---:R-:W-:Y:S02]  /*1c8b0*/  IMAD.MOV.U32 R167, RZ, RZ, R161 ;  /* 0x000000ffffa77224 */ /* 0x004fe400078e00a1 */
[----:B------:R-:W-:Y:S02]  /*1c8c0*/  IMAD.MOV.U32 R161, RZ, RZ, R155 ;  /* 0x000000ffffa17224 */ /* 0x000fe400078e009b */
[----:B------:R-:W-:Y:S01]  /*1c8d0*/  IMAD.MOV.U32 R155, RZ, RZ, R141 ;  /* 0x000000ffff9b7224 */ /* 0x000fe200078e008d */
[----:B------:R-:W-:-:S03]  /*1c8e0*/  IABS R141, R172 ;  /* 0x000000ac008d7213 */ /* 0x000fc60000000000 */
[----:B------:R-:W-:Y:S02]  /*1c8f0*/  IMAD.MOV.U32 R158, RZ, RZ, R155 ;  /* 0x000000ffff9e7224 */ /* 0x000fe400078e009b */
[----:B------:R-:W-:Y:S02]  /*1c900*/  IMAD.MOV.U32 R155, RZ, RZ, R149 ;  /* 0x000000ffff9b7224 */ /* 0x000fe400078e0095 */
[----:B------:R-:W-:Y:S01]  /*1c910*/  IMAD.MOV.U32 R149, RZ, RZ, R143 ;  /* 0x000000ffff957224 */ /* 0x000fe200078e008f */
[----:B------:R-:W-:Y:S01]  /*1c920*/  IABS R143, R175 ;  /* 0x000000af008f7213 */ /* 0x000fe20000000000 */
[----:B------:R-:W-:Y:S02]  /*1c930*/  @!P0 IMAD.IADD R140, R140, 0x1, -R2 ;  /* 0x000000018c8c8824 */ /* 0x000fe400078e0a02 */
[----:B------:R-:W-:-:S03]  /*1c940*/  IMAD.HI.U32 R8, R3, R141, RZ ;  /* 0x0000008d03087227 */ /* 0x000fc600078e00ff */
[----:B------:R-:W-:Y:S01]  /*1c950*/  ISETP.GT.U32.AND P4, PT, R2, R140, PT ;  /* 0x0000008c0200720c */ /* 0x000fe20003f84070 */
[----:B------:R-:W-:Y:S02]  /*1c960*/  IMAD.MOV R8, RZ, RZ, -R8 ;  /* 0x000000ffff087224 */ /* 0x000fe400078e0a08 */
[----:B------:R-:W-:-:S04]  /*1c970*/  IMAD.HI.U32 R9, R3, R143, RZ ;  /* 0x0000008f03097227 */ /* 0x000fc800078e00ff */
[----:B------:R-:W-:Y:S02]  /*1c980*/  IMAD R141, R2, R8, R141 ;  /* 0x00000008028d7224 */ /* 0x000fe400078e028d */
[----:B------:R-:W-:-:S03]  /*1c990*/  IMAD.MOV R9, RZ, RZ, -R9 ;  /* 0x000000ffff097224 */ /* 0x000fc600078e0a09 */
[C---:B------:R-:W-:Y:S01]  /*1c9a0*/  ISETP.GT.U32.AND P3, PT, R2.reuse, R141, PT ;  /* 0x0000008d0200720c */ /* 0x040fe20003f64070 */
[----:B------:R-:W-:Y:S02]  /*1c9b0*/  IMAD R143, R2, R9, R143 ;  /* 0x00000009028f7224 */ /* 0x000fe400078e028f */
[----:B------:R-:W-:-:S03]  /*1c9c0*/  @!P4 IMAD.IADD R140, R140, 0x1, -R2 ;  /* 0x000000018c8cc824 */ /* 0x000fc600078e0a02 */
[----:B------:R-:W-:Y:S01]  /*1c9d0*/  ISETP.GT.U32.AND P4, PT, R2, R143, PT ;  /* 0x0000008f0200720c */ /* 0x000fe20003f84070 */
[----:B------:R-:W-:Y:S02]  /*1c9e0*/  IMAD.MOV.U32 R172, RZ, RZ, R148 ;  /* 0x000000ffffac7224 */ /* 0x000fe400078e0094 */
[----:B------:R-:W-:Y:S02]  /*1c9f0*/  IMAD.MOV.U32 R178, RZ, RZ, R170 ;  /* 0x000000ffffb27224 */ /* 0x000fe400078e00aa */
[----:B------:R-:W-:Y:S02]  /*1ca00*/  IMAD.MOV.U32 R170, RZ, RZ, R161 ;  /* 0x000000ffffaa7224 */ /* 0x000fe400078e00a1 */
[----:B------:R-:W-:Y:S02]  /*1ca10*/  IMAD.MOV.U32 R161, RZ, RZ, R157 ;  /* 0x000000ffffa17224 */ /* 0x000fe400078e009d */
[----:B----4-:R-:W-:Y:S02]  /*1ca20*/  IMAD.MOV.U32 R157, RZ, RZ, R150 ;  /* 0x000000ffff9d7224 */ /* 0x010fe400078e0096 */
        /* <DEDUP_REMOVED lines=9> */
[----:B------:R-:W-:Y:S01]  /*1cac0*/  ISETP.GE.AND P0, PT, R176, RZ, PT ;  /* 0x000000ffb000720c */ /* 0x000fe20003f06270 */
[----:B------:R-:W-:-:S02]  /*1cad0*/  IMAD.MOV.U32 R163, RZ, RZ, R162 ;  /* 0x000000ffffa37224 */ /* 0x000fc400078e00a2 */
[----:B------:R-:W-:Y:S01]  /*1cae0*/  IMAD.MOV.U32 R165, RZ, RZ, R152 ;  /* 0x000000ffffa57224 */ /* 0x000fe200078e0098 */
[----:B------:R-:W-:Y:S01]  /*1caf0*/  IABS R145, R177 ;  /* 0x000000b100917213 */ /* 0x000fe20000000000 */
[----:B------:R-:W-:Y:S02]  /*1cb00*/  IMAD.MOV.U32 R162, RZ, RZ, R154 ;  /* 0x000000ffffa27224 */ /* 0x000fe400078e009a */
[----:B------:R-:W-:Y:S02]  /*1cb10*/  IMAD.MOV.U32 R152, RZ, RZ, R149 ;  /* 0x000000ffff987224 */ /* 0x000fe400078e0095 */
[----:B------:R-:W-:Y:S01]  /*1cb20*/  @!P4 IMAD.IADD R143, R143, 0x1, -R2 ;  /* 0x000000018f8fc824 */ /* 0x000fe200078e0a02 */
[----:B------:R-:W2:Y:S01]  /*1cb30*/  LDL.LU R149, [R1+0x624] ;  /* 0x0006240001957983 */ /* 0x000ea20000300800 */
[----:B------:R-:W-:Y:S01]  /*1cb40*/  IMAD.MOV.U32 R166, RZ, RZ, R150 ;  /* 0x000000ffffa67224 */ /* 0x000fe200078e0096 */
[----:B------:R-:W-:Y:S01]  /*1cb50*/  ISETP.GE.AND P4, PT, R177, RZ, PT ;  /* 0x000000ffb100720c */ /* 0x000fe20003f86270 */
[----:B------:R-:W-:Y:S01]  /*1cb60*/  IMAD.MOV.U32 R154, RZ, RZ, R147 ;  /* 0x000000ffff9a7224 */ /* 0x000fe200078e0093 */
        /* <DEDUP_REMOVED lines=9> */
[----:B------:R-:W4:Y:S04]  /*1cc00*/  LDL.LU R154, [R1+0x6bc] ;  /* 0x0006bc00019a7983 */ /* 0x000f280000300800 */
[----:B------:R-:W4:Y:S01]  /*1cc10*/  LDL.LU R177, [R1+0x620] ;  /* 0x0006200001b17983 */ /* 0x000f220000300800 */
[----:B------:R-:W-:Y:S01]  /*1cc20*/  @!P2 IMAD.MOV R136, RZ, RZ, -R136 ;  /* 0x000000ffff88a224 */ /* 0x000fe200078e0a88 */
[----:B------:R-:W-:Y:S01]  /*1cc30*/  ISETP.GT.U32.AND P2, PT, R2, R139, PT ;  /* 0x0000008b0200720c */ /* 0x000fe20003f44070 */
[----:B------:R-:W-:-:S12]  /*1cc40*/  IMAD.HI.U32 R4, R3, R142, RZ ;  /* 0x0000008e03047227 */ /* 0x000fd800078e00ff */
[----:B------:R-:W-:-:S05]  /*1cc50*/  @!P2 IMAD.IADD R139, R139, 0x1, -R2 ;  /* 0x000000018b8ba824 */ /* 0x000fca00078e0a02 */
[----:B------:R-:W-:Y:S01]  /*1cc60*/  ISETP.GT.U32.AND P2, PT, R2, R139, PT ;  /* 0x0000008b0200720c */ /* 0x000fe20003f44070 */
[----:B------:R-:W-:-:S04]  /*1cc70*/  IMAD.MOV R4, RZ, RZ, -R4 ;  /* 0x000000ffff047224 */ /* 0x000fc800078e0a04 */
[----:B------:R-:W-:-:S08]  /*1cc80*/  IMAD R142, R2, R4, R142 ;  /* 0x00000004028e7224 */ /* 0x000fd000078e028e */
[----:B------:R-:W-:Y:S01]  /*1cc90*/  @!P2 IMAD.IADD R139, R139, 0x1, -R2 ;  /* 0x000000018b8ba824 */ /* 0x000fe200078e0a02 */
[----:B------:R-:W-:Y:S01]  /*1cca0*/  ISETP.GT.U32.AND P2, PT, R2, R142, PT ;  /* 0x0000008e0200720c */ /* 0x000fe20003f44070 */
[----:B------:R-:W-:Y:S01]  /*1ccb0*/  IMAD.MOV.U32 R148, RZ, RZ, R144 ;  /* 0x000000ffff947224 */ /* 0x000fe200078e0090 */
[----:B------:R-:W-:Y:S01]  /*1ccc0*/  IABS R144, R179 ;  /* 0x000000b300907213 */ /* 0x000fe20000000000 */
[----:B------:R-:W-:-:S04]  /*1ccd0*/  IMAD.HI.U32 R8, R3, R145, RZ ;  /* 0x0000009103087227 */ /* 0x000fc800078e00ff */
[----:B------:R-:W-:-:S06]  /*1cce0*/  IMAD.HI.U32 R4, R3, R144, RZ ;  /* 0x0000009003047227 */ /* 0x000fcc00078e00ff */
[----:B------:R-:W-:Y:S01]  /*1ccf0*/  @!P2 IMAD.IADD R142, R142, 0x1, -R2 ;  /* 0x000000018e8ea824 */ /* 0x000fe200078e0a02 */
[----:B------:R-:W-:Y:S01]  /*1cd00*/  ISETP.GT.U32.AND P2, PT, R2, R141, PT ;  /* 0x0000008d0200720c */ /* 0x000fe20003f44070 */
[----:B------:R-:W-:Y:S02]  /*1cd10*/  IMAD.MOV R9, RZ, RZ, -R4 ;  /* 0x000000ffff097224 */ /* 0x000fe400078e0a04 */
[----:B------:R-:W-:-:S04]  /*1cd20*/  IMAD.MOV R4, RZ, RZ, -R8 ;  /* 0x000000ffff047224 */ /* 0x000fc800078e0a08 */
[----:B------:R-:W-:-:S06]  /*1cd30*/  IMAD R145, R2, R4, R145 ;  /* 0x0000000402917224 */ /* 0x000fcc00078e0291 */
[----:B------:R-:W-:Y:S01]  /*1cd40*/  @!P2 IMAD.IADD R141, R141, 0x1, -R2 ;  /* 0x000000018d8da824 */ /* 0x000fe200078e0a02 */
[C---:B------:R-:W-:Y:S01]  /*1cd50*/  ISETP.GT.U32.AND P2, PT, R2.reuse, R145, PT ;  /* 0x000000910200720c */ /* 0x040fe20003f44070 */
[----:B------:R-:W-:Y:S01]  /*1cd60*/  @!P1 IMAD.MOV R139, RZ, RZ, -R139 ;  /* 0x000000ffff8b9224 */ /* 0x000fe200078e0a8b */
[----:B------:R-:W-:Y:S01]  /*1cd70*/  ISETP.GT.U32.AND P1, PT, R2, R142, PT ;  /* 0x0000008e0200720c */ /* 0x000fe20003f24070 */
[----:B------:R-:W-:-:S10]  /*1cd80*/  @!P5 IMAD.MOV R141, RZ, RZ, -R141 ;  /* 0x000000ffff8dd224 */ /* 0x000fd400078e0a8d */
[----:B------:R-:W-:-:S05]  /*1cd90*/  @!P2 IMAD.IADD R145, R145, 0x1, -R2 ;  /* 0x000000019191a824 */ /* 0x000fca00078e0a02 */
[----:B------:R-:W-:Y:S01]  /*1cda0*/  ISETP.GT.U32.AND P5, PT, R2, R145, PT ;  /* 0x000000910200720c */ /* 0x000fe20003fa4070 */
[----:B------:R-:W-:Y:S01]  /*1cdb0*/  @!P1 IMAD.IADD R142, R142, 0x1, -R2 ;  /* 0x000000018e8e9824 */ /* 0x000fe200078e0a02 */
[----:B------:R-:W-:Y:S02]  /*1cdc0*/  ISETP.GE.AND P1, PT, R179, RZ, PT ;  /* 0x000000ffb300720c */ /* 0x000fe40003f26270 */
[----:B------:R-:W-:Y:S01]  /*1cdd0*/  IABS R146, R178 ;  /* 0x000000b200927213 */ /* 0x000fe20000000000 */
[----:B------:R-:W-:Y:S01]  /*1cde0*/  @!P0 IMAD.MOV R142, RZ, RZ, -R142 ;  /* 0x000000ffff8e8224 */ /* 0x000fe200078e0a8e */
[----:B------:R-:W-:Y:S01]  /*1cdf0*/  ISETP.GE.AND P0, PT, R178, RZ, PT ;  /* 0x000000ffb200720c */ /* 0x000fe20003f06270 */
[----:B------:R-:W-:Y:S01]  /*1ce00*/  IMAD.MOV.U32 R175, RZ, RZ, R172 ;  /* 0x000000ffffaf7224 */ /* 0x000fe200078e00ac */
[----:B------:R-:W-:-:S05]  /*1ce10*/  IABS R147, R180 ;  /* 0x000000b400937213 */ /* 0x000fca0000000000 */
[----:B------:R-:W-:Y:S01]  /*1ce20*/  @!P5 IMAD.IADD R145, R145, 0x1, -R2 ;  /* 0x000000019191d824 */ /* 0x000fe200078e0a02 */
[----:B------:R-:W-:Y:S01]  /*1ce30*/  ISETP.GE.AND P5, PT, R180, RZ, PT ;  /* 0x000000ffb400720c */ /* 0x000fe20003fa6270 */
[----:B--2---:R-:W-:Y:S02]  /*1ce40*/  IMAD.MOV.U32 R178, RZ, RZ, R149 ;  /* 0x000000ffffb27224 */ /* 0x004fe400078e0095 */
[----:B---3--:R-:W-:-:S04]  /*1ce50*/  IMAD.MOV.U32 R179, RZ, RZ, R150 ;  /* 0x000000ffffb37224 */ /* 0x008fc800078e0096 */
[----:B------:R-:W-:Y:S02]  /*1ce60*/  IMAD.MOV.U32 R180, RZ, RZ, R179 ;  /* 0x000000ffffb47224 */ /* 0x000fe400078e00b3 */
[----:B------:R-:W-:Y:S02]  /*1ce70*/  IMAD.MOV.U32 R179, RZ, RZ, R178 ;  /* 0x000000ffffb37224 */ /* 0x000fe400078e00b2 */
        /* <DEDUP_REMOVED lines=15> */
[----:B------:R-:W-:Y:S01]  /*1cf70*/  IMAD.MOV.U32 R176, RZ, RZ, R173 ;  /* 0x000000ffffb07224 */ /* 0x000fe200078e00ad */
[----:B------:R-:W2:Y:S01]  /*1cf80*/  LDL.LU R159, [R1+0x6b0] ;  /* 0x0006b000019f7983 */ /* 0x000ea20000300800 */
[----:B------:R-:W-:-:S02]  /*1cf90*/  IMAD.MOV.U32 R169, RZ, RZ, R166 ;  /* 0x000000ffffa97224 */ /* 0x000fc400078e00a6 */
[----:B------:R-:W-:Y:S01]  /*1cfa0*/  IMAD.MOV.U32 R173, RZ, RZ, R167 ;  /* 0x000000ffffad7224 */ /* 0x000fe200078e00a7 */
[----:B------:R-:W3:Y:S01]  /*1cfb0*/  LDL.LU R166, [R1+0x670] ;  /* 0x0006700001a67983 */ /* 0x000ee20000300800 */
[----:B------:R-:W-:-:S03]  /*1cfc0*/  IMAD.MOV.U32 R187, RZ, RZ, R177 ;  /* 0x000000ffffbb7224 */ /* 0x000fc600078e00b1 */
[----:B------:R-:W4:Y:S04]  /*1cfd0*/  LDL.LU R167, [R1+0x658] ;  /* 0x0006580001a77983 */ /* 0x000f280000300800 */
[----:B------:R-:W2:Y:S01]  /*1cfe0*/  LDL.LU R177, [R1+0x654] ;  /* 0x0006540001b17983 */ /* 0x000ea20000300800 */
[----:B------:R-:W-:Y:S02]  /*1cff0*/  IMAD R144, R2, R9, R144 ;  /* 0x0000000902907224 */ /* 0x000fe400078e0290 */
[----:B------:R-:W-:-:S03]  /*1d000*/  @!P6 IMAD.MOV R140, RZ, RZ, -R140 ;  /* 0x000000ffff8ce224 */ /* 0x000fc600078e0a8c */
[----:B------:R-:W-:Y:S01]  /*1d010*/  ISETP.GT.U32.AND P6, PT, R2, R144, PT ;  /* 0x000000900200720c */ /* 0x000fe20003fc4070 */
[----:B------:R-:W-:-:S04]  /*1d020*/  IMAD.HI.U32 R8, R3, R146, RZ ;  /* 0x0000009203087227 */ /* 0x000fc800078e00ff */
[----:B------:R-:W-:-:S08]  /*1d030*/  IMAD.MOV R8, RZ, RZ, -R8 ;  /* 0x000000ffff087224 */ /* 0x000fd000078e0a08 */
[----:B------:R-:W-:Y:S01]  /*1d040*/  @!P6 IMAD.IADD R144, R144, 0x1, -R2 ;  /* 0x000000019090e824 */ /* 0x000fe200078e0a02 */
[C---:B------:R-:W-:Y:S01]  /*1d050*/  ISETP.GT.U32.AND P6, PT, R2.reuse, R143, PT ;  /* 0x0000008f0200720c */ /* 0x040fe20003fc4070 */
[----:B------:R-:W-:Y:S02]  /*1d060*/  IMAD R146, R2, R8, R146 ;  /* 0x0000000802927224 */ /* 0x000fe400078e0292 */
[----:B------:R-:W-:-:S04]  /*1d070*/  IMAD.HI.U32 R4, R3, R147, RZ ;  /* 0x0000009303047227 */ /* 0x000fc800078e00ff */
[----:B------:R-:W-:-:S06]  /*1d080*/  IMAD.MOV.U32 R172, RZ, RZ, R161 ;  /* 0x000000ffffac7224 */ /* 0x000fcc00078e00a1 */
[----:B------:R-:W-:Y:S01]  /*1d090*/  @!P6 IMAD.IADD R143, R143, 0x1, -R2 ;  /* 0x000000018f8fe824 */ /* 0x000fe200078e0a02 */
[C---:B------:R-:W-:Y:S01]  /*1d0a0*/  ISETP.GT.U32.AND P6, PT, R2.reuse, R146, PT ;  /* 0x000000920200720c */ /* 0x040fe20003fc4070 */
[----:B------:R-:W-:Y:S02]  /*1d0b0*/  IMAD.MOV.U32 R161, RZ, RZ, R155 ;  /* 0x000000ffffa17224 */ /* 0x000fe400078e009b */
[----:B------:R-:W-:Y:S01]  /*1d0c0*/  IMAD.MOV.U32 R155, RZ, RZ, R148 ;  /* 0x000000ffff9b7224 */ /* 0x000fe200078e0094 */
[----:B------:R-:W-:Y:S01]  /*1d0d0*/  IABS R148, R181 ;  /* 0x000000b500947213 */ /* 0x000fe20000000000 */
[----:B------:R-:W-:Y:S01]  /*1d0e0*/  IMAD.MOV R4, RZ, RZ, -R4 ;  /* 0x000000ffff047224 */ /* 0x000fe200078e0a04 */
[----:B------:R-:W-:-:S03]  /*1d0f0*/  ISETP.GT.U32.AND P2, PT, R2, R144, PT ;  /* 0x000000900200720c */ /* 0x000fc60003f44070 */
[----:B------:R-:W-:Y:S02]  /*1d100*/  IMAD R147, R2, R4, R147 ;  /* 0x0000000402937224 */ /* 0x000fe400078e0293 */
[----:B------:R-:W-:Y:S01]  /*1d110*/  IMAD.HI.U32 R4, R3, R148, RZ ;  /* 0x0000009403047227 */ /* 0x000fe200078e00ff */
[----:B------:R-:W-:-:S03]  /*1d120*/  IABS R149, R184 ;  /* 0x000000b800957213 */ /* 0x000fc60000000000 */
[----:B------:R-:W-:Y:S02]  /*1d130*/  @!P6 IMAD.IADD R146, R146, 0x1, -R2 ;  /* 0x000000019292e824 */ /* 0x000fe400078e0a02 */
[----:B------:R-:W-:Y:S01]  /*1d140*/  IMAD.MOV R4, RZ, RZ, -R4 ;  /* 0x000000ffff047224 */ /* 0x000fe200078e0a04 */
[----:B------:R-:W-:Y:S01]  /*1d150*/  IABS R150, R183 ;  /* 0x000000b700967213 */ /* 0x000fe20000000000 */
[----:B------:R-:W-:Y:S01]  /*1d160*/  @!P3 IMAD.MOV R143, RZ, RZ, -R143 ;  /* 0x000000ffff8fb224 */ /* 0x000fe200078e0a8f */
[----:B------:R-:W-:Y:S01]  /*1d170*/  ISETP.GT.U32.AND P3, PT, R2, R146, PT ;  /* 0x000000920200720c */ /* 0x000fe20003f64070 */
[----:B------:R-:W-:-:S04]  /*1d180*/  IMAD.HI.U32 R8, R3, R149, RZ ;  /* 0x0000009503087227 */ /* 0x000fc800078e00ff */
[----:B------:R-:W-:Y:S02]  /*1d190*/  IMAD R148, R2, R4, R148 ;  /* 0x0000000402947224 */ /* 0x000fe400078e0294 */
[----:B------:R-:W-:Y:S01]  /*1d1a0*/  @!P2 IMAD.IADD R144, R144, 0x1, -R2 ;  /* 0x000000019090a824 */ /* 0x000fe200078e0a02 */
[C---:B------:R-:W-:Y:S01]  /*1d1b0*/  ISETP.GT.U32.AND P2, PT, R2.reuse, R147, PT ;  /* 0x000000930200720c */ /* 0x040fe20003f44070 */
[----:B------:R-:W-:Y:S01]  /*1d1c0*/  IMAD.HI.U32 R4, R3, R150, RZ ;  /* 0x0000009603047227 */ /* 0x000fe200078e00ff */
[----:B------:R-:W-:-:S03]  /*1d1d0*/  ISETP.GT.U32.AND P6, PT, R2, R148, PT ;  /* 0x000000940200720c */ /* 0x000fc60003fc4070 */
[----:B------:R-:W-:Y:S02]  /*1d1e0*/  IMAD.MOV R8, RZ, RZ, -R8 ;  /* 0x000000ffff087224 */ /* 0x000fe400078e0a08 */
[----:B------:R-:W-:Y:S02]  /*1d1f0*/  IMAD.MOV R4, RZ, RZ, -R4 ;  /* 0x000000ffff047224 */ /* 0x000fe400078e0a04 */
[C---:B------:R-:W-:Y:S02]  /*1d200*/  IMAD R149, R2.reuse, R8, R149 ;  /* 0x0000000802957224 */ /* 0x040fe400078e0295 */
[----:B------:R-:W-:Y:S02]  /*1d210*/  IMAD R150, R2, R4, R150 ;  /* 0x0000000402967224 */ /* 0x000fe400078e0296 */
[----:B------:R-:W-:Y:S01]  /*1d220*/  @!P3 IMAD.IADD R146, R146, 0x1, -R2 ;  /* 0x000000019292b824 */ /* 0x000fe200078e0a02 */
[C---:B------:R-:W-:Y:S01]  /*1d230*/  ISETP.GT.U32.AND P3, PT, R2.reuse, R149, PT ;  /* 0x000000950200720c */ /* 0x040fe20003f64070 */
[----:B------:R-:W-:Y:S01]  /*1d240*/  IMAD.MOV.U32 R168, RZ, RZ, R151 ;  /* 0x000000ffffa87224 */ /* 0x000fe200078e0097 */
[----:B------:R-:W-:Y:S01]  /*1d250*/  IABS R151, R182 ;  /* 0x000000b600977213 */ /* 0x000fe20000000000 */
[----:B------:R-:W-:Y:S01]  /*1d260*/  @!P0 IMAD.MOV R146, RZ, RZ, -R146 ;  /* 0x000000ffff928224 */ /* 0x000fe200078e0a92 */
[----:B------:R-:W-:Y:S01]  /*1d270*/  ISETP.GT.U32.AND P0, PT, R2, R150, PT ;  /* 0x000000960200720c */ /* 0x000fe20003f04070 */
[--C-:B------:R-:W-:Y:S01]  /*1d280*/  @!P2 IMAD.IADD R147, R147, 0x1, -R2.reuse ;  /* 0x000000019393a824 */ /* 0x100fe200078e0a02 */
[----:B------:R-:W-:Y:S01]  /*1d290*/  ISETP.GE.AND P2, PT, R181, RZ, PT ;  /* 0x000000ffb500720c */ /* 0x000fe20003f46270 */
[----:B------:R-:W-:-:S02]  /*1d2a0*/  @!P6 IMAD.IADD R148, R148, 0x1, -R2 ;  /* 0x000000019494e824 */ /* 0x000fc400078e0a02 */
[----:B------:R-:W-:Y:S02]  /*1d2b0*/  IMAD.MOV.U32 R181, RZ, RZ, R175 ;  /* 0x000000ffffb57224 */ /* 0x000fe400078e00af */
[----:B------:R-:W-:Y:S01]  /*1d2c0*/  IMAD.HI.U32 R4, R3, R151, RZ ;  /* 0x0000009703047227 */ /* 0x000fe200078e00ff */
[----:B------:R-:W-:-:S03]  /*1d2d0*/  ISETP.GT.U32.AND P6, PT, R2, R148, PT ;  /* 0x000000940200720c */ /* 0x000fc60003fc4070 */
[----:B------:R-:W-:Y:S02]  /*1d2e0*/  IMAD.MOV.U32 R175, RZ, RZ, R168 ;  /* 0x000000ffffaf7224 */ /* 0x000fe400078e00a8 */
[----:B------:R-:W-:Y:S02]  /*1d2f0*/  IMAD.MOV.U32 R168, RZ, RZ, R156 ;  /* 0x000000ffffa87224 */ /* 0x000fe400078e009c */
[----:B------:R-:W-:Y:S01]  /*1d300*/  IMAD.MOV.U32 R156, RZ, RZ, R152 ;  /* 0x000000ffff9c7224 */ /* 0x000fe200078e0098 */
[----:B------:R-:W-:Y:S01]  /*1d310*/  IABS R152, R188 ;  /* 0x000000bc00987213 */ /* 0x000fe20000000000 */
[----:B------:R-:W-:Y:S02]  /*1d320*/  IMAD.MOV R4, RZ, RZ, -R4 ;  /* 0x000000ffff047224 */ /* 0x000fe400078e0a04 */
[----:B------:R-:W-:Y:S02]  /*1d330*/  @!P3 IMAD.IADD R149, R149, 0x1, -R2 ;  /* 0x000000019595b824 */ /* 0x000fe400078e0a02 */
[----:B------:R-:W-:-:S02]  /*1d340*/  IMAD R151, R2, R4, R151 ;  /* 0x0000000402977224 */ /* 0x000fc400078e0297 */
[----:B------:R-:W-:-:S04]  /*1d350*/  IMAD.HI.U32 R4, R3, R152, RZ ;  /* 0x0000009803047227 */ /* 0x000fc800078e00ff */
[----:B------:R-:W-:Y:S01]  /*1d360*/  @!P1 IMAD.MOV R144, RZ, RZ, -R144 ;  /* 0x000000ffff909224 */ /* 0x000fe200078e0a90 */
[----:B------:R-:W-:Y:S01]  /*1d370*/  ISETP.GT.U32.AND P1, PT, R2, R147, PT ;  /* 0x000000930200720c */ /* 0x000fe20003f24070 */
[----:B------:R-:W-:Y:S01]  /*1d380*/  @!P0 IMAD.IADD R150, R150, 0x1, -R2 ;  /* 0x0000000196968824 */ /* 0x000fe200078e0a02 */
[----:B------:R-:W-:Y:S01]  /*1d390*/  ISETP.GT.U32.AND P0, PT, R2, R149, PT ;  /* 0x000000950200720c */ /* 0x000fe20003f04070 */
[----:B------:R-:W-:Y:S02]  /*1d3a0*/  IMAD.MOV R4, RZ, RZ, -R4 ;  /* 0x000000ffff047224 */ /* 0x000fe400078e0a04 */
[----:B------:R-:W-:Y:S02]  /*1d3b0*/  @!P6 IMAD.IADD R148, R148, 0x1, -R2 ;  /* 0x000000019494e824 */ /* 0x000fe400078e0a02 */
[----:B------:R-:W-:Y:S02]  /*1d3c0*/  IMAD R152, R2, R4, R152 ;  /* 0x0000000402987224 */ /* 0x000fe400078e0298 */
[----:B------:R-:W-:Y:S01]  /*1d3d0*/  @!P4 IMAD.MOV R145, RZ, RZ, -R145 ;  /* 0x000000ffff91c224 */ /* 0x000fe200078e0a91 */
[----:B------:R-:W-:Y:S01]  /*1d3e0*/  ISETP.GE.AND P4, PT, R184, RZ, PT ;  /* 0x000000ffb800720c */ /* 0x000fe20003f86270 */
[----:B------:R-:W-:Y:S01]  /*1d3f0*/  @!P2 IMAD.MOV R148, RZ, RZ, -R148 ;  /* 0x000000ffff94a224 */ /* 0x000fe200078e0a94 */
[----:B------:R-:W-:Y:S01]  /*1d400*/  ISETP.GT.U32.AND P2, PT, R2, R152, PT ;  /* 0x000000980200720c */ /* 0x000fe20003f44070 */
[----:B------:R-:W-:-:S02]  /*1d410*/  IMAD.MOV.U32 R185, RZ, RZ, R168 ;  /* 0x000000ffffb97224 */ /* 0x000fc400078e00a8 */
[----:B------:R-:W-:Y:S02]  /*1d420*/  IMAD.MOV.U32 R184, RZ, RZ, R165 ;  /* 0x000000ffffb87224 */ /* 0x000fe400078e00a5 */
[--C-:B------:R-:W-:Y:S01]  /*1d430*/  @!P1 IMAD.IADD R147, R147, 0x1, -R2.reuse ;  /* 0x0000000193939824 */ /* 0x100fe200078e0a02 */
[----:B------:R-:W-:Y:S01]  /*1d440*/  ISETP.GE.AND P1, PT, R183, RZ, PT ;  /* 0x000000ffb700720c */ /* 0x000fe20003f26270 */
[----:B------:R-:W-:Y:S01]  /*1d450*/  @!P0 IMAD.IADD R149, R149, 0x1, -R2 ;  /* 0x0000000195958824 */ /* 0x000fe200078e0a02 */
        /* <DEDUP_REMOVED lines=8> */
[----:B------:R-:W-:Y:S01]  /*1d4e0*/  ISETP.GE.AND P3, PT, R182, RZ, PT ;  /* 0x000000ffb600720c */ /* 0x000fe20003f66270 */
[----:B------:R-:W-:Y:S02]  /*1d4f0*/  IMAD.MOV.U32 R182, RZ, RZ, R163 ;  /* 0x000000ffffb67224 */ /* 0x000fe400078e00a3 */
[----:B------:R-:W-:Y:S01]  /*1d500*/  IMAD.MOV.U32 R163, RZ, RZ, R154 ;  /* 0x000000ffffa37224 */ /* 0x000fe200078e009a */
[----:B------:R-:W-:Y:S01]  /*1d510*/  IABS R154, R186 ;  /* 0x000000ba009a7213 */ /* 0x000fe20000000000 */
[----:B------:R-:W-:Y:S01]  /*1d520*/  @!P2 IMAD.IADD R152, R152, 0x1, -R2 ;  /* 0x000000019898a824 */ /* 0x000fe200078e0a02 */
[----:B------:R-:W-:Y:S01]  /*1d530*/  ISETP.GE.AND P2, PT, R186, RZ, PT ;  /* 0x000000ffba00720c */ /* 0x000fe20003f46270 */
[----:B------:R-:W-:-:S02]  /*1d540*/  IMAD.MOV.U32 R192, RZ, RZ, R185 ;  /* 0x000000ffffc07224 */ /* 0x000fc400078e00b9 */
[----:B----4-:R-:W-:Y:S02]  /*1d550*/  IMAD.MOV.U32 R178, RZ, RZ, R167 ;  /* 0x000000ffffb27224 */ /* 0x010fe400078e00a7 */
[----:B------:R-:W4:Y:S01]  /*1d560*/  LDL.LU R167, [R1+0x660] ;  /* 0x0006600001a77983 */ /* 0x000f220000300800 */
[----:B--2---:R-:W-:Y:S02]  /*1d570*/  IMAD.MOV.U32 R181, RZ, RZ, R177 ;  /* 0x000000ffffb57224 */ /* 0x004fe400078e00b1 */
[----:B---3--:R-:W-:Y:S02]  /*1d580*/  IMAD.MOV.U32 R177, RZ, RZ, R166 ;  /* 0x000000ffffb17224 */ /* 0x008fe400078e00a6 */
[----:B------:R-:W-:Y:S02]  /*1d590*/  IMAD.MOV.U32 R166, RZ, RZ, R159 ;  /* 0x000000ffffa67224 */ /* 0x000fe400078e009f */
[----:B------:R-:W2:Y:S04]  /*1d5a0*/  LDL.LU R159, [R1+0x6b4] ;  /* 0x0006b400019f7983 */ /* 0x000ea80000300800 */
[----:B------:R-:W3:Y:S04]  /*1d5b0*/  LDL.LU R183, [R1+0x644] ;  /* 0x0006440001b77983 */ /* 0x000ee80000300800 */
[----:B------:R-:W4:Y:S04]  /*1d5c0*/  LDL.LU R185, [R1+0x648] ;  /* 0x0006480001b97983 */ /* 0x000f280000300800 */
[----:B------:R-:W2:Y:S01]  /*1d5d0*/  LDL.LU R186, [R1+0x64c] ;  /* 0x00064c0001ba7983 */ /* 0x000ea20000300800 */
[----:B------:R-:W-:-:S02]  /*1d5e0*/  IMAD.MOV.U32 R165, RZ, RZ, R162 ;  /* 0x000000ffffa57224 */ /* 0x000fc400078e00a2 */
[----:B------:R-:W-:Y:S01]  /*1d5f0*/  IMAD.MOV.U32 R162, RZ, RZ, R153 ;  /* 0x000000ffffa27224 */ /* 0x000fe200078e0099 */
[----:B------:R-:W-:Y:S01]  /*1d600*/  IABS R153, R187 ;  /* 0x000000bb00997213 */ /* 0x000fe20000000000 */
[----:B------:R-:W-:Y:S01]  /*1d610*/  @!P5 IMAD.MOV R147, RZ, RZ, -R147 ;  /* 0x000000ffff93d224 */ /* 0x000fe200078e0a93 */
[----:B------:R-:W-:-:S03]  /*1d620*/  ISETP.GT.U32.AND P5, PT, R2, R150, PT ;  /* 0x000000960200720c */ /* 0x000fc60003fa4070 */
[----:B------:R-:W-:-:S04]  /*1d630*/  IMAD.HI.U32 R4, R3, R153, RZ ;  /* 0x0000009903047227 */ /* 0x000fc800078e00ff */
[----:B------:R-:W-:Y:S02]  /*1d640*/  IMAD.MOV R4, RZ, RZ, -R4 ;  /* 0x000000ffff047224 */ /* 0x000fe400078e0a04 */
[----:B------:R-:W-:Y:S01]  /*1d650*/  IMAD.MOV.U32 R168, RZ, RZ, R156 ;  /* 0x000000ffffa87224 */ /* 0x000fe200078e009c */
[----:B------:R-:W-:Y:S01]  /*1d660*/  IABS R156, R191 ;  /* 0x000000bf009c7213 */ /* 0x000fe20000000000 */
[C---:B------:R-:W-:Y:S01]  /*1d670*/  IMAD R153, R2.reuse, R4, R153 ;  /* 0x0000000402997224 */ /* 0x040fe200078e0299 */
[C---:B------:R-:W-:Y:S01]  /*1d680*/  ISETP.GT.U32.AND P6, PT, R2.reuse, R151, PT ;  /* 0x000000970200720c */ /* 0x040fe20003fc4070 */
[----:B------:R-:W-:Y:S01]  /*1d690*/  @!P4 IMAD.MOV R149, RZ, RZ, -R149 ;  /* 0x000000ffff95c224 */ /* 0x000fe200078e0a95 */
[----:B------:R-:W-:Y:S01]  /*1d6a0*/  ISETP.GT.U32.AND P4, PT, R2, R152, PT ;  /* 0x000000980200720c */ /* 0x000fe20003f84070 */
[----:B------:R-:W-:-:S04]  /*1d6b0*/  IMAD.HI.U32 R4, R3, R156, RZ ;  /* 0x0000009c03047227 */ /* 0x000fc800078e00ff */
[----:B------:R-:W-:Y:S01]  /*1d6c0*/  @!P5 IMAD.IADD R150, R150, 0x1, -R2 ;  /* 0x000000019696d824 */ /* 0x000fe200078e0a02 */
[----:B------:R-:W-:Y:S01]  /*1d6d0*/  ISETP.GT.U32.AND P5, PT, R2, R153, PT ;  /* 0x000000990200720c */ /* 0x000fe20003fa4070 */
[----:B------:R-:W-:-:S04]  /*1d6e0*/  IMAD.MOV R4, RZ, RZ, -R4 ;  /* 0x000000ffff047224 */ /* 0x000fc800078e0a04 */
[----:B------:R-:W-:Y:S02]  /*1d6f0*/  IMAD R156, R2, R4, R156 ;  /* 0x00000004029c7224 */ /* 0x000fe400078e029c */
[--C-:B------:R-:W-:Y:S02]  /*1d700*/  @!P6 IMAD.IADD R151, R151, 0x1, -R2.reuse ;  /* 0x000000019797e824 */ /* 0x100fe400078e0a02 */
[--C-:B------:R-:W-:Y:S01]  /*1d710*/  @!P4 IMAD.IADD R152, R152, 0x1, -R2.reuse ;  /* 0x000000019898c824 */ /* 0x100fe200078e0a02 */
[C---:B------:R-:W-:Y:S02]  /*1d720*/  ISETP.GT.U32.AND P4, PT, R2.reuse, R156, PT ;  /* 0x0000009c0200720c */ /* 0x040fe40003f84070 */
[----:B------:R-:W-:Y:S01]  /*1d730*/  ISETP.GT.U32.AND P6, PT, R2, R151, PT ;  /* 0x000000970200720c */ /* 0x000fe20003fc4070 */
[----:B------:R-:W-:Y:S02]  /*1d740*/  @!P5 IMAD.IADD R153, R153, 0x1, -R2 ;  /* 0x000000019999d824 */ /* 0x000fe400078e0a02 */
[----:B------:R-:W-:-:S03]  /*1d750*/  @!P1 IMAD.MOV R150, RZ, RZ, -R150 ;  /* 0x000000ffff969224 */ /* 0x000fc600078e0a96 */
[----:B------:R-:W-:Y:S01]  /*1d760*/  ISETP.GT.U32.AND P1, PT, R2, R153, PT ;  /* 0x000000990200720c */ /* 0x000fe20003f24070 */
[----:B------:R-:W-:-:S04]  /*1d770*/  IMAD.MOV.U32 R164, RZ, RZ, R155 ;  /* 0x000000ffffa47224 */ /* 0x000fc800078e009b */
[--C-:B------:R-:W-:Y:S02]  /*1d780*/  @!P4 IMAD.IADD R156, R156, 0x1, -R2.reuse ;  /* 0x000000019c9cc824 */ /* 0x100fe400078e0a02 */
[----:B------:R-:W-:Y:S01]  /*1d790*/  @!P6 IMAD.IADD R151, R151, 0x1, -R2 ;  /* 0x000000019797e824 */ /* 0x000fe200078e0a02 */
[----:B------:R-:W-:Y:S01]  /*1d7a0*/  ISETP.GE.AND P6, PT, R187, RZ, PT ;  /* 0x000000ffbb00720c */ /* 0x000fe20003fc6270 */
[----:B------:R-:W-:Y:S01]  /*1d7b0*/  IMAD.MOV.U32 R187, RZ, RZ, R182 ;  /* 0x000000ffffbb7224 */ /* 0x000fe200078e00b6 */
[----:B------:R-:W-:Y:S02]  /*1d7c0*/  IABS R155, R190 ;  /* 0x000000be009b7213 */ /* 0x000fe40000000000 */
[----:B------:R-:W-:Y:S01]  /*1d7d0*/  ISETP.GT.U32.AND P4, PT, R2, R156, PT ;  /* 0x0000009c0200720c */ /* 0x000fe20003f84070 */
[----:B------:R-:W-:Y:S01]  /*1d7e0*/  @!P1 IMAD.IADD R153, R153, 0x1, -R2 ;  /* 0x0000000199999824 */ /* 0x000fe200078e0a02 */
[----:B------:R-:W-:Y:S01]  /*1d7f0*/  ISETP.GE.AND P1, PT, R190, RZ, PT ;  /* 0x000000ffbe00720c */ /* 0x000fe20003f26270 */
[----:B------:R-:W-:-:S02]  /*1d800*/  IMAD.MOV.U32 R190, RZ, RZ, R187 ;  /* 0x000000ffffbe7224 */ /* 0x000fc400078e00bb */
[----:B------:R-:W-:-:S04]  /*1d810*/  IMAD.HI.U32 R8, R3, R155, RZ ;  /* 0x0000009b03087227 */ /* 0x000fc800078e00ff */
[----:B------:R-:W-:Y:S02]  /*1d820*/  IMAD.MOV.U32 R193, RZ, RZ, R184 ;  /* 0x000000ffffc17224 */ /* 0x000fe400078e00b8 */
[----:B------:R-:W-:Y:S02]  /*1d830*/  IMAD.MOV.U32 R184, RZ, RZ, R172 ;  /* 0x000000ffffb87224 */ /* 0x000fe400078e00ac */
[----:B------:R-:W-:Y:S02]  /*1d840*/  IMAD.MOV R8, RZ, RZ, -R8 ;  /* 0x000000ffff087224 */ /* 0x000fe400078e0a08 */
[----:B------:R-:W-:Y:S02]  /*1d850*/  IMAD.MOV.U32 R182, RZ, RZ, R179 ;  /* 0x000000ffffb67224 */ /* 0x000fe400078e00b3 */
[----:B------:R-:W-:Y:S01]  /*1d860*/  IMAD R155, R2, R8, R155 ;  /* 0x00000008029b7224 */ /* 0x000fe200078e029b */
[----:B------:R-:W-:Y:S01]  /*1d870*/  IABS R8, R188 ;  /* 0x000000bc00087213 */ /* 0x000fe20000000000 */
[----:B------:R-:W-:Y:S01]  /*1d880*/  @!P4 IMAD.IADD R156, R156, 0x1, -R2 ;  /* 0x000000019c9cc824 */ /* 0x000fe200078e0a02 */
[----:B------:R-:W-:Y:S01]  /*1d890*/  ISETP.GE.AND P4, PT, R188, RZ, PT ;  /* 0x000000ffbc00720c */ /* 0x000fe20003f86270 */
[----:B------:R-:W-:Y:S01]  /*1d8a0*/  @!P0 IMAD.MOV R152, RZ, RZ, -R152 ;  /* 0x000000ffff988224 */ /* 0x000fe200078e0a98 */
[----:B------:R-:W-:Y:S01]  /*1d8b0*/  ISETP.GE.AND P0, PT, R191, RZ, PT ;  /* 0x000000ffbf00720c */ /* 0x000fe20003f06270 */
[----:B------:R-:W-:-:S04]  /*1d8c0*/  IMAD.HI.U32 R9, R3, R154, RZ ;  /* 0x0000009a03097227 */ /* 0x000fc800078e00ff */
[----:B------:R-:W-:Y:S02]  /*1d8d0*/  IMAD.MOV R9, RZ, RZ, -R9 ;  /* 0x000000ffff097224 */ /* 0x000fe400078e0a09 */
[----:B---3--:R-:W-:-:S04]  /*1d8e0*/  IMAD.MOV.U32 R187, RZ, RZ, R183 ;  /* 0x000000ffffbb7224 */ /* 0x008fc800078e00b7 */
[----:B------:R-:W-:Y:S02]  /*1d8f0*/  IMAD.MOV.U32 R195, RZ, RZ, R187 ;  /* 0x000000ffffc37224 */ /* 0x000fe400078e00bb */
[----:B--2---:R-:W-:Y:S02]  /*1d900*/  IMAD.MOV.U32 R187, RZ, RZ, R186 ;  /* 0x000000ffffbb7224 */ /* 0x004fe400078e00ba */
[----:B----4-:R-:W-:Y:S02]  /*1d910*/  IMAD.MOV.U32 R186, RZ, RZ, R185 ;  /* 0x000000ffffba7224 */ /* 0x010fe400078e00b9 */
        /* <DEDUP_REMOVED lines=20> */
[----:B------:R-:W-:-:S03]  /*1da60*/  IMAD.MOV.U32 R163, RZ, RZ, R161 ;  /* 0x000000ffffa37224 */ /* 0x000fc600078e00a1 */
[----:B------:R-:W2:Y:S01]  /*1da70*/  LDL.LU R161, [R1+0x71c] ;  /* 0x00071c0001a17983 */ /* 0x000ea20000300800 */
[----:B------:R-:W-:-:S05]  /*1da80*/  IMAD R154, R2, R9, R154 ;  /* 0x00000009029a7224 */ /* 0x000fca00078e029a */
[----:B------:R-:W-:Y:S01]  /*1da90*/  ISETP.GT.U32.AND P5, PT, R2, R154, PT ;  /* 0x0000009a0200720c */ /* 0x000fe20003fa4070 */
[----:B------:R-:W-:-:S12]  /*1daa0*/  IMAD.HI.U32 R9, R3, R8, RZ ;  /* 0x0000000803097227 */ /* 0x000fd800078e00ff */
[----:B------:R-:W-:-:S05]  /*1dab0*/  @!P5 IMAD.IADD R154, R154, 0x1, -R2 ;  /* 0x000000019a9ad824 */ /* 0x000fca00078e0a02 */
[C---:B------:R-:W-:Y:S01]  /*1dac0*/  ISETP.GT.U32.AND P5, PT, R2.reuse, R154, PT ;  /* 0x0000009a0200720c */ /* 0x040fe20003fa4070 */
[----:B------:R-:W-:Y:S02]  /*1dad0*/  IMAD.MOV R9, RZ, RZ, -R9 ;  /* 0x000000ffff097224 */ /* 0x000fe400078e0a09 */
[----:B------:R-:W-:Y:S01]  /*1dae0*/  @!P3 IMAD.MOV R151, RZ, RZ, -R151 ;  /* 0x000000ffff97b224 */ /* 0x000fe200078e0a97 */
[C---:B------:R-:W-:Y:S01]  /*1daf0*/  ISETP.GT.U32.AND P3, PT, R2.reuse, R155, PT ;  /* 0x0000009b0200720c */ /* 0x040fe20003f64070 */
[----:B------:R-:W-:Y:S01]  /*1db00*/  IMAD.MOV.U32 R172, RZ, RZ, R158 ;  /* 0x000000ffffac7224 */ /* 0x000fe200078e009e */
[----:B------:R-:W-:Y:S01]  /*1db10*/  IABS R158, R196 ;  /* 0x000000c4009e7213 */ /* 0x000fe20000000000 */
[----:B------:R-:W-:Y:S02]  /*1db20*/  IMAD R8, R2, R9, R8 ;  /* 0x0000000902087224 */ /* 0x000fe400078e0208 */
[----:B------:R-:W-:Y:S01]  /*1db30*/  IMAD.MOV.U32 R179, RZ, RZ, R157 ;  /* 0x000000ffffb37224 */ /* 0x000fe200078e009d */
[----:B------:R-:W-:Y:S01]  /*1db40*/  IABS R157, R189 ;  /* 0x000000bd009d7213 */ /* 0x000fe20000000000 */
[----:B------:R-:W-:-:S04]  /*1db50*/  IMAD.HI.U32 R10, R3, R158, RZ ;  /* 0x0000009e030a7227 */ /* 0x000fc800078e00ff */
[----:B------:R-:W-:Y:S01]  /*1db60*/  @!P5 IMAD.IADD R154, R154, 0x1, -R2 ;  /* 0x000000019a9ad824 */ /* 0x000fe200078e0a02 */
        /* <DEDUP_REMOVED lines=10> */
[----:B------:R-:W-:Y:S01]  /*1dc10*/  IABS R4, R193 ;  /* 0x000000c100047213 */ /* 0x000fe20000000000 */
[----:B------:R-:W-:Y:S01]  /*1dc20*/  IMAD.MOV.U32 R177, RZ, RZ, R167 ;  /* 0x000000ffffb17224 */ /* 0x000fe200078e00a7 */
[----:B------:R-:W-:Y:S01]  /*1dc30*/  IABS R9, R192 ;  /* 0x000000c000097213 */ /* 0x000fe20000000000 */
[----:B------:R-:W-:-:S02]  /*1dc40*/  IMAD.MOV.U32 R167, RZ, RZ, R159 ;  /* 0x000000ffffa77224 */ /* 0x000fc400078e009f */
[----:B------:R-:W-:-:S04]  /*1dc50*/  IMAD.HI.U32 R159, R3, R4, RZ ;  /* 0x00000004039f7227 */ /* 0x000fc800078e00ff */
[----:B------:R-:W-:-:S04]  /*1dc60*/  IMAD.HI.U32 R11, R3, R9, RZ ;  /* 0x00000009030b7227 */ /* 0x000fc800078e00ff */
[----:B------:R-:W-:Y:S02]  /*1dc70*/  IMAD.MOV R159, RZ, RZ, -R159 ;  /* 0x000000ffff9f7224 */ /* 0x000fe400078e0a9f */
[--C-:B------:R-:W-:Y:S01]  /*1dc80*/  @!P3 IMAD.IADD R155, R155, 0x1, -R2.reuse ;  /* 0x000000019b9bb824 */ /* 0x100fe200078e0a02 */
[----:B------:R-:W-:Y:S01]  /*1dc90*/  ISETP.GT.U32.AND P3, PT, R2, R157, PT ;  /* 0x0000009d0200720c */ /* 0x000fe20003f64070 */
[----:B------:R-:W-:Y:S01]  /*1dca0*/  @!P5 IMAD.IADD R158, R158, 0x1, -R2 ;  /* 0x000000019e9ed824 */ /* 0x000fe200078e0a02 */
[----:B------:R-:W-:Y:S01]  /*1dcb0*/  IABS R10, R190 ;  /* 0x000000be000a7213 */ /* 0x000fe20000000000 */
[----:B------:R-:W-:Y:S01]  /*1dcc0*/  IMAD.MOV R11, RZ, RZ, -R11 ;  /* 0x000000ffff0b7224 */ /* 0x000fe200078e0a0b */
[C---:B------:R-:W-:Y:S01]  /*1dcd0*/  ISETP.GT.U32.AND P5, PT, R2.reuse, R8, PT ;  /* 0x000000080200720c */ /* 0x040fe20003fa4070 */
[C---:B------:R-:W-:Y:S02]  /*1dce0*/  IMAD R4, R2.reuse, R159, R4 ;  /* 0x0000009f02047224 */ /* 0x040fe400078e0204 */
[----:B------:R-:W-:Y:S01]  /*1dcf0*/  @!P6 IMAD.MOV R153, RZ, RZ, -R153 ;  /* 0x000000ffff99e224 */ /* 0x000fe200078e0a99 */
[C---:B------:R-:W-:Y:S01]  /*1dd00*/  ISETP.GT.U32.AND P6, PT, R2.reuse, R158, PT ;  /* 0x0000009e0200720c */ /* 0x040fe20003fc4070 */
[----:B------:R-:W-:-:S02]  /*1dd10*/  IMAD R9, R2, R11, R9 ;  /* 0x0000000b02097224 */ /* 0x000fc400078e0209 */
[----:B------:R-:W-:Y:S01]  /*1dd20*/  @!P1 IMAD.MOV R155, RZ, RZ, -R155 ;  /* 0x000000ffff9b9224 */ /* 0x000fe200078e0a9b */
[----:B------:R-:W-:Y:S01]  /*1dd30*/  ISETP.GT.U32.AND P1, PT, R2, R4, PT ;  /* 0x000000040200720c */ /* 0x000fe20003f24070 */
[----:B------:R-:W-:-:S04]  /*1dd40*/  IMAD.HI.U32 R11, R3, R10, RZ ;  /* 0x0000000a030b7227 */ /* 0x000fc800078e00ff */
[----:B------:R-:W-:Y:S02]  /*1dd50*/  IMAD.MOV R11, RZ, RZ, -R11 ;  /* 0x000000ffff0b7224 */ /* 0x000fe400078e0a0b */
[----:B------:R-:W-:Y:S02]  /*1dd60*/  @!P3 IMAD.IADD R157, R157, 0x1, -R2 ;  /* 0x000000019d9db824 */ /* 0x000fe400078e0a02 */
[----:B------:R-:W-:Y:S02]  /*1dd70*/  IMAD R10, R2, R11, R10 ;  /* 0x0000000b020a7224 */ /* 0x000fe400078e020a */
[----:B------:R-:W-:Y:S01]  /*1dd80*/  @!P5 IMAD.IADD R8, R8, 0x1, -R2 ;  /* 0x000000010808d824 */ /* 0x000fe200078e0a02 */
[C---:B------:R-:W-:Y:S01]  /*1dd90*/  ISETP.GT.U32.AND P5, PT, R2.reuse, R9, PT ;  /* 0x000000090200720c */ /* 0x040fe20003fa4070 */
[----:B------:R-:W-:Y:S01]  /*1dda0*/  @!P2 IMAD.MOV R154, RZ, RZ, -R154 ;  /* 0x000000ffff9aa224 */ /* 0x000fe200078e0a9a */
[----:B------:R-:W-:Y:S01]  /*1ddb0*/  ISETP.GT.U32.AND P2, PT, R2, R157, PT ;  /* 0x0000009d0200720c */ /* 0x000fe20003f44070 */
[--C-:B------:R-:W-:Y:S01]  /*1ddc0*/  @!P6 IMAD.IADD R158, R158, 0x1, -R2.reuse ;  /* 0x000000019e9ee824 */ /* 0x100fe200078e0a02 */
[----:B------:R-:W-:Y:S01]  /*1ddd0*/  ISETP.GE.AND P3, PT, R189, RZ, PT ;  /* 0x000000ffbd00720c */ /* 0x000fe20003f66270 */
[----:B------:R-:W-:Y:S01]  /*1dde0*/  @!P1 IMAD.IADD R4, R4, 0x1, -R2 ;  /* 0x0000000104049824 */ /* 0x000fe200078e0a02 */
[----:B------:R-:W-:Y:S01]  /*1ddf0*/  ISETP.GT.U32.AND P6, PT, R2, R10, PT ;  /* 0x0000000a0200720c */ /* 0x000fe20003fc4070 */
[----:B------:R-:W-:-:S02]  /*1de00*/  IMAD.MOV.U32 R189, RZ, RZ, R181 ;  /* 0x000000ffffbd7224 */ /* 0x000fc400078e00b5 */
[----:B------:R-:W-:Y:S02]  /*1de10*/  IMAD.MOV.U32 R181, RZ, RZ, R177 ;  /* 0x000000ffffb57224 */ /* 0x000fe400078e00b1 */
[----:B------:R-:W-:Y:S01]  /*1de20*/  IMAD.MOV.U32 R177, RZ, RZ, R164 ;  /* 0x000000ffffb17224 */ /* 0x000fe200078e00a4 */
[----:B------:R-:W-:Y:S01]  /*1de30*/  ISETP.GT.U32.AND P1, PT, R2, R4, PT ;  /* 0x000000040200720c */ /* 0x000fe20003f24070 */
[----:B------:R-:W-:Y:S01]  /*1de40*/  IMAD.MOV.U32 R164, RZ, RZ, R162 ;  /* 0x000000ffffa47224 */ /* 0x000fe200078e00a2 */
[----:B------:R-:W-:Y:S01]  /*1de50*/  IABS R162, R195 ;  /* 0x000000c300a27213 */ /* 0x000fe20000000000 */
[----:B------:R-:W-:Y:S02]  /*1de60*/  @!P5 IMAD.IADD R9, R9, 0x1, -R2 ;  /* 0x000000010909d824 */ /* 0x000fe400078e0a02 */
[----:B------:R-:W-:Y:S02]  /*1de70*/  @!P0 IMAD.MOV R156, RZ, RZ, -R156 ;  /* 0x000000ffff9c8224 */ /* 0x000fe400078e0a9c */
[----:B------:R-:W-:Y:S01]  /*1de80*/  IMAD.HI.U32 R11, R3, R162, RZ ;  /* 0x000000a2030b7227 */ /* 0x000fe200078e00ff */
[----:B------:R-:W-:-:S03]  /*1de90*/  ISETP.GE.AND P0, PT, R196, RZ, PT ;  /* 0x000000ffc400720c */ /* 0x000fc60003f06270 */
[----:B------:R-:W-:Y:S01]  /*1dea0*/  @!P2 IMAD.IADD R157, R157, 0x1, -R2 ;  /* 0x000000019d9da824 */ /* 0x000fe200078e0a02 */
[----:B------:R-:W-:Y:S01]  /*1deb0*/  ISETP.GE.AND P2, PT, R193, RZ, PT ;  /* 0x000000ffc100720c */ /* 0x000fe20003f46270 */
[----:B0-----:R-:W-:Y:S02]  /*1dec0*/  IMAD.MOV.U32 R6, RZ, RZ, R8 ;  /* 0x000000ffff067224 */ /* 0x001fe400078e0008 */
[----:B------:R-:W-:Y:S01]  /*1ded0*/  @!P6 IMAD.IADD R10, R10, 0x1, -R2 ;  /* 0x000000010a0ae824 */ /* 0x000fe200078e0a02 */
[C---:B------:R-:W-:Y:S01]  /*1dee0*/  ISETP.GT.U32.AND P6, PT, R2.reuse, R9, PT ;  /* 0x000000090200720c */ /* 0x040fe20003fc4070 */
[----:B------:R-:W-:Y:S02]  /*1def0*/  IMAD.MOV R11, RZ, RZ, -R11 ;  /* 0x000000ffff0b7224 */ /* 0x000fe400078e0a0b */
[----:B------:R-:W-:Y:S02]  /*1df00*/  @!P4 IMAD.MOV R6, RZ, RZ, -R6 ;  /* 0x000000ffff06c224 */ /* 0x000fe400078e0a06 */
[----:B------:R-:W-:-:S02]  /*1df10*/  IMAD R162, R2, R11, R162 ;  /* 0x0000000b02a27224 */ /* 0x000fc400078e02a2 */
[----:B------:R-:W-:Y:S01]  /*1df20*/  @!P1 IMAD.IADD R4, R4, 0x1, -R2 ;  /* 0x0000000104049824 */ /* 0x000fe200078e0a02 */
[----:B------:R0:W-:Y:S01]  /*1df30*/  STL [R1+0x14c], R6 ;  /* 0x00014c0601007387 */ /* 0x0001e20000100800 */
[----:B------:R-:W-:Y:S01]  /*1df40*/  IMAD.MOV.U32 R7, RZ, RZ, R158 ;  /* 0x000000ffff077224 */ /* 0x000fe200078e009e */
[----:B------:R-:W-:Y:S01]  /*1df50*/  ISETP.GE.AND P4, PT, R192, RZ, PT ;  /* 0x000000ffc000720c */ /* 0x000fe20003f86270 */
[----:B------:R-:W-:Y:S01]  /*1df60*/  IMAD.MOV.U32 R197, RZ, RZ, R189 ;  /* 0x000000ffffc57224 */ /* 0x000fe200078e00bd */
[----:B------:R-:W-:Y:S01]  /*1df70*/  ISETP.GT.U32.AND P1, PT, R2, R162, PT ;  /* 0x000000a20200720c */ /* 0x000fe20003f24070 */
[----:B------:R-:W-:Y:S01]  /*1df80*/  @!P3 IMAD.MOV R157, RZ, RZ, -R157 ;  /* 0x000000ffff9db224 */ /* 0x000fe200078e0a9d */
[----:B------:R-:W-:Y:S01]  /*1df90*/  ISETP.GE.AND P5, PT, R190, RZ, PT ;  /* 0x000000ffbe00720c */ /* 0x000fe20003fa6270 */
[----:B------:R-:W-:Y:S02]  /*1dfa0*/  IMAD.MOV.U32 R193, RZ, RZ, R187 ;  /* 0x000000ffffc17224 */ /* 0x000fe400078e00bb */
[----:B0-----:R-:W-:Y:S01]  /*1dfb0*/  IMAD.MOV.U32 R6, RZ, RZ, R4 ;  /* 0x000000ffff067224 */ /* 0x001fe200078e0004 */
[----:B------:R-:W-:Y:S01]  /*1dfc0*/  ISETP.GT.U32.AND P3, PT, R2, R10, PT ;  /* 0x0000000a0200720c */ /* 0x000fe20003f64070 */
[----:B------:R-:W-:-:S02]  /*1dfd0*/  IMAD.MOV.U32 R189, RZ, RZ, R183 ;  /* 0x000000ffffbd7224 */ /* 0x000fc400078e00b7 */
[----:B------:R-:W-:Y:S02]  /*1dfe0*/  @!P0 IMAD.MOV R7, RZ, RZ, -R7 ;  /* 0x000000ffff078224 */ /* 0x000fe400078e0a07 */
[----:B------:R-:W-:Y:S02]  /*1dff0*/  IMAD.MOV.U32 R192, RZ, RZ, R188 ;  /* 0x000000ffffc07224 */ /* 0x000fe400078e00bc */
[----:B------:R-:W-:Y:S02]  /*1e000*/  IMAD.MOV.U32 R187, RZ, RZ, R185 ;  /* 0x000000ffffbb7224 */ /* 0x000fe400078e00b9 */
[----:B------:R-:W-:Y:S01]  /*1e010*/  @!P2 IMAD.MOV R6, RZ, RZ, -R6 ;  /* 0x000000ffff06a224 */ /* 0x000fe200078e0a06 */
[----:B------:R-:W3:Y:S01]  /*1e020*/  LDL.LU R185, [R1+0x728] ;  /* 0x0007280001b97983 */ /* 0x000ee20000300800 */
[----:B------:R-:W-:Y:S02]  /*1e030*/  IMAD.MOV.U32 R188, RZ, RZ, R181 ;  /* 0x000000ffffbc7224 */ /* 0x000fe400078e00b5 */
[----:B------:R-:W-:Y:S01]  /*1e040*/  @!P6 IMAD.IADD R9, R9, 0x1, -R2 ;  /* 0x000000010909e824 */ /* 0x000fe200078e0a02 */
[----:B------:R-:W3:Y:S01]  /*1e050*/  LDL.LU R183, [R1+0x6d0] ;  /* 0x0006d00001b77983 */ /* 0x000ee20000300800 */
[----:B------:R-:W-:-:S03]  /*1e060*/  ISETP.GE.AND P6, PT, R191, RZ, PT ;  /* 0x000000ffbf00720c */ /* 0x000fc60003fc6270 */
[----:B------:R-:W3:Y:S04]  /*1e070*/  LDL.LU R181, [R1+0x694] ;  /* 0x0006940001b57983 */ /* 0x000ee80000300800 */
[----:B------:R-:W-:Y:S04]  /*1e080*/  STL [R1+0x13c], R7 ;  /* 0x00013c0701007387 */ /* 0x000fe80000100800 */
[----:B------:R0:W-:Y:S01]  /*1e090*/  STL [R1+0x144], R6 ;  /* 0x0001440601007387 */ /* 0x0001e20000100800 */
[--C-:B------:R-:W-:Y:S02]  /*1e0a0*/  @!P1 IMAD.IADD R162, R162, 0x1, -R2.reuse ;  /* 0x00000001a2a29824 */ /* 0x100fe400078e0a02 */
[----:B------:R-:W-:-:S02]  /*1e0b0*/  @!P3 IMAD.IADD R10, R10, 0x1, -R2 ;  /* 0x000000010a0ab824 */ /* 0x000fc400078e0a02 */
[----:B0-----:R-:W-:-:S04]  /*1e0c0*/  IMAD.MOV.U32 R6, RZ, RZ, R9 ;  /* 0x000000ffff067224 */ /* 0x001fc800078e0009 */
[----:B------:R-:W-:Y:S01]  /*1e0d0*/  @!P4 IMAD.MOV R6, RZ, RZ, -R6 ;  /* 0x000000ffff06c224 */ /* 0x000fe200078e0a06 */
[----:B------:R-:W-:Y:S01]  /*1e0e0*/  ISETP.GE.AND P0, PT, R195, RZ, PT ;  /* 0x000000ffc300720c */ /* 0x000fe20003f06270 */
[----:B----4-:R-:W-:Y:S02]  /*1e0f0*/  IMAD.MOV.U32 R190, RZ, RZ, R184 ;  /* 0x000000ffffbe7224 */ /* 0x010fe400078e00b8 */
[----:B--2---:R-:W-:Y:S01]  /*1e100*/  IMAD.MOV.U32 R184, RZ, RZ, R161 ;  /* 0x000000ffffb87224 */ /* 0x004fe200078e00a1 */
[----:B------:R-:W-:Y:S01]  /*1e110*/  IABS R161, R191 ;  /* 0x000000bf00a17213 */ /* 0x000fe20000000000 */
[----:B------:R-:W-:Y:S02]  /*1e120*/  IMAD.MOV.U32 R191, RZ, RZ, R189 ;  /* 0x000000ffffbf7224 */ /* 0x000fe400078e00bd */
[----:B------:R-:W-:Y:S02]  /*1e130*/  IMAD.MOV.U32 R198, RZ, RZ, R190 ;  /* 0x000000ffffc67224 */ /* 0x000fe400078e00be */
[----:B------:R-:W-:-:S02]  /*1e140*/  IMAD.MOV.U32 R189, RZ, RZ, R187 ;  /* 0x000000ffffbd7224 */ /* 0x000fc400078e00bb */
[----:B------:R-:W-:Y:S02]  /*1e150*/  IMAD.MOV.U32 R190, RZ, RZ, R188 ;  /* 0x000000ffffbe7224 */ /* 0x000fe400078e00bc */
[----:B------:R-:W-:Y:S02]  /*1e160*/  IMAD.MOV.U32 R187, RZ, RZ, R180 ;  /* 0x000000ffffbb7224 */ /* 0x000fe400078e00b4 */
[----:B------:R-:W-:Y:S02]  /*1e170*/  IMAD.MOV.U32 R188, RZ, RZ, R186 ;  /* 0x000000ffffbc7224 */ /* 0x000fe400078e00ba */
[----:B------:R-:W-:Y:S02]  /*1e180*/  IMAD.MOV.U32 R180, RZ, RZ, R176 ;  /* 0x000000ffffb47224 */ /* 0x000fe400078e00b0 */
[----:B---3--:R-:W-:Y:S02]  /*1e190*/  IMAD.MOV.U32 R186, RZ, RZ, R182 ;  /* 0x000000ffffba7224 */ /* 0x008fe400078e00b6 */
[----:B------:R-:W-:-:S02]  /*1e1a0*/  IMAD.MOV.U32 R176, RZ, RZ, R175 ;  /* 0x000000ffffb07224 */ /* 0x000fc400078e00af */
[----:B------:R-:W-:Y:S02]  /*1e1b0*/  IMAD.MOV.U32 R182, RZ, RZ, R173 ;  /* 0x000000ffffb67224 */ /* 0x000fe400078e00ad */
[----:B------:R-:W-:Y:S01]  /*1e1c0*/  IMAD.MOV.U32 R175, RZ, RZ, R169 ;  /* 0x000000ffffaf7224 */ /* 0x000fe200078e00a9 */
[----:B------:R-:W-:Y:S01]  /*1e1d0*/  ISETP.GE.AND P1, PT, R191, RZ, PT ;  /* 0x000000ffbf00720c */ /* 0x000fe20003f26270 */
[----:B------:R-:W-:Y:S01]  /*1e1e0*/  IMAD.MOV.U32 R173, RZ, RZ, R168 ;  /* 0x000000ffffad7224 */ /* 0x000fe200078e00a8 */
[----:B------:R-:W-:Y:S01]  /*1e1f0*/  IABS R159, R191 ;  /* 0x000000bf009f7213 */ /* 0x000fe20000000000 */
[----:B------:R-:W-:Y:S02]  /*1e200*/  IMAD.MOV.U32 R169, RZ, RZ, R165 ;  /* 0x000000ffffa97224 */ /* 0x000fe400078e00a5 */
[----:B------:R-:W-:Y:S01]  /*1e210*/  IMAD.MOV.U32 R168, RZ, RZ, R167 ;  /* 0x000000ffffa87224 */ /* 0x000fe200078e00a7 */
[----:B------:R-:W2:Y:S01]  /*1e220*/  LDL.LU R165, [R1+0x6ec] ;  /* 0x0006ec0001a57983 */ /* 0x000ea20000300800 */
[----:B------:R-:W-:-:S02]  /*1e230*/  IMAD.MOV.U32 R191, RZ, RZ, R182 ;  /* 0x000000ffffbf7224 */ /* 0x000fc400078e00b6 */
[----:B------:R-:W-:Y:S01]  /*1e240*/  IMAD.MOV.U32 R182, RZ, RZ, R175 ;  /* 0x000000ffffb67224 */ /* 0x000fe200078e00af */
[----:B------:R-:W3:Y:S01]  /*1e250*/  LDL.LU R167, [R1+0x6b8] ;  /* 0x0006b80001a77983 */ /* 0x000ee20000300800 */
[----:B------:R-:W-:-:S03]  /*1e260*/  IMAD.MOV.U32 R196, RZ, RZ, R190 ;  /* 0x000000ffffc47224 */ /* 0x000fc600078e00be */
[----:B------:R-:W4:Y:S01]  /*1e270*/  LDL.LU R175, [R1+0x6c8] ;  /* 0x0006c80001af7983 */ /* 0x000f220000300800 */
[----:B------:R-:W-:-:S03]  /*1e280*/  IMAD.MOV.U32 R190, RZ, RZ, R189 ;  /* 0x000000ffffbe7224 */ /* 0x000fc600078e00bd */
[----:B------:R0:W-:Y:S01]  /*1e290*/  STL [R1+0x138], R6 ;  /* 0x0001380601007387 */ /* 0x0001e20000100800 */
[----:B------:R-:W-:Y:S02]  /*1e2a0*/  IMAD.MOV.U32 R189, RZ, RZ, R188 ;  /* 0x000000ffffbd7224 */ /* 0x000fe400078e00bc */
[----:B------:R-:W-:Y:S02]  /*1e2b0*/  IMAD.MOV.U32 R188, RZ, RZ, R187 ;  /* 0x000000ffffbc7224 */ /* 0x000fe400078e00bb */
[----:B0-----:R-:W-:-:S04]  /*1e2c0*/  IMAD.MOV.U32 R6, RZ, RZ, R10 ;  /* 0x000000ffff067224 */ /* 0x001fc800078e000a */
[----:B------:R-:W-:Y:S02]  /*1e2d0*/  @!P5 IMAD.MOV R6, RZ, RZ, -R6 ;  /* 0x000000ffff06d224 */ /* 0x000fe400078e0a06 */
[----:B------:R-:W-:Y:S02]  /*1e2e0*/  IMAD.MOV.U32 R195, RZ, RZ, R191 ;  /* 0x000000ffffc37224 */ /* 0x000fe400078e00bf */
[----:B------:R-:W-:Y:S01]  /*1e2f0*/  IMAD.MOV.U32 R191, RZ, RZ, R190 ;  /* 0x000000ffffbf7224 */ /* 0x000fe200078e00be */
[----:B------:R0:W-:Y:S01]  /*1e300*/  STL [R1+0x130], R6 ;  /* 0x0001300601007387 */ /* 0x0001e20000100800 */
[----:B------:R-:W-:-:S03]  /*1e310*/  IMAD.MOV.U32 R190, RZ, RZ, R188 ;  /* 0x000000ffffbe7224 */ /* 0x000fc600078e00bc */
[----:B------:R-:W2:Y:S01]  /*1e320*/  LDL.LU R188, [R1+0x684] ;  /* 0x0006840001bc7983 */ /* 0x000ea20000300800 */
[----:B------:R-:W-:-:S05]  /*1e330*/  IABS R8, R194 ;  /* 0x000000c200087213 */ /* 0x000fca0000000000 */
[----:B------:R-:W-:-:S04]  /*1e340*/  IMAD.HI.U32 R11, R3, R8, RZ ;  /* 0x00000008030b7227 */ /* 0x000fc800078e00ff */
[----:B------:R-:W-:-:S04]  /*1e350*/  IMAD.MOV R11, RZ, RZ, -R11 ;  /* 0x000000ffff0b7224 */ /* 0x000fc800078e0a0b */
[----:B------:R-:W-:-:S05]  /*1e360*/  IMAD R11, R2, R11, R8 ;  /* 0x0000000b020b7224 */ /* 0x000fca00078e0208 */
[----:B------:R-:W-:Y:S02]  /*1e370*/  ISETP.GT.U32.AND P3, PT, R2, R11, PT ;  /* 0x0000000b0200720c */ /* 0x000fe40003f64070 */
[----:B------:R-:W-:-:S05]  /*1e380*/  IABS R158, R193 ;  /* 0x000000c1009e7213 */ /* 0x000fca0000000000 */
[----:B------:R-:W-:-:S06]  /*1e390*/  IMAD.HI.U32 R9, R3, R158, RZ ;  /* 0x0000009e03097227 */ /* 0x000fcc00078e00ff */
[----:B------:R-:W-:-:S05]  /*1e3a0*/  @!P3 IMAD.IADD R11, R11, 0x1, -R2 ;  /* 0x000000010b0bb824 */ /* 0x000fca00078e0a02 */
[----:B------:R-:W-:Y:S01]  /*1e3b0*/  ISETP.GT.U32.AND P3, PT, R2, R11, PT ;  /* 0x0000000b0200720c */ /* 0x000fe20003f64070 */
[----:B------:R-:W-:Y:S02]  /*1e3c0*/  IMAD.MOV R9, RZ, RZ, -R9 ;  /* 0x000000ffff097224 */ /* 0x000fe400078e0a09 */
[----:B------:R-:W-:-:S04]  /*1e3d0*/  IMAD.HI.U32 R4, R3, R161, RZ ;  /* 0x000000a103047227 */ /* 0x000fc800078e00ff */
[C---:B------:R-:W-:Y:S02]  /*1e3e0*/  IMAD R158, R2.reuse, R9, R158 ;  /* 0x00000009029e7224 */ /* 0x040fe400078e029e */
[----:B------:R-:W-:Y:S01]  /*1e3f0*/  IMAD.MOV R4, RZ, RZ, -R4 ;  /* 0x000000ffff047224 */ /* 0x000fe200078e0a04 */
[----:B------:R-:W-:-:S03]  /*1e400*/  ISETP.GT.U32.AND P4, PT, R2, R162, PT ;  /* 0x000000a20200720c */ /* 0x000fc60003f84070 */
[----:B------:R-:W-:Y:S01]  /*1e410*/  @!P3 IMAD.IADD R11, R11, 0x1, -R2 ;  /* 0x000000010b0bb824 */ /* 0x000fe200078e0a02 */
[C---:B------:R-:W-:Y:S01]  /*1e420*/  ISETP.GT.U32.AND P3, PT, R2.reuse, R158, PT ;  /* 0x0000009e0200720c */ /* 0x040fe20003f64070 */
[----:B------:R-:W-:-:S05]  /*1e430*/  IMAD R161, R2, R4, R161 ;  /* 0x0000000402a17224 */ /* 0x000fca00078e02a1 */
[----:B------:R-:W-:-:S03]  /*1e440*/  ISETP.GT.U32.AND P5, PT, R2, R161, PT ;  /* 0x000000a10200720c */ /* 0x000fc60003fa4070 */
[----:B------:R-:W-:-:S04]  /*1e450*/  @!P4 IMAD.IADD R162, R162, 0x1, -R2 ;  /* 0x00000001a2a2c824 */ /* 0x000fc800078e0a02 */
[----:B------:R-:W-:Y:S01]  /*1e460*/  @!P3 IMAD.IADD R158, R158, 0x1, -R2 ;  /* 0x000000019e9eb824 */ /* 0x000fe200078e0a02 */
[----:B------:R-:W-:Y:S01]  /*1e470*/  ISETP.GE.AND P2, PT, R194, RZ, PT ;  /* 0x000000ffc200720c */ /* 0x000fe20003f46270 */
[----:B0-----:R-:W-:Y:S02]  /*1e480*/  IMAD.MOV.U32 R6, RZ, RZ, R162 ;  /* 0x000000ffff067224 */ /* 0x001fe400078e00a2 */
[----:B------:R-:W-:Y:S01]  /*1e490*/  IMAD.MOV.U32 R187, RZ, RZ, R169 ;  /* 0x000000ffffbb7224 */ /* 0x000fe200078e00a9 */
[----:B------:R-:W-:Y:S01]  /*1e4a0*/  ISETP.GT.U32.AND P3, PT, R2, R158, PT ;  /* 0x0000009e0200720c */ /* 0x000fe20003f64070 */
[----:B------:R-:W-:Y:S01]  /*1e4b0*/  @!P5 IMAD.IADD R161, R161, 0x1, -R2 ;  /* 0x00000001a1a1d824 */ /* 0x000fe200078e0a02 */
[----:B------:R-:W-:Y:S01]  /*1e4c0*/  ISETP.GE.AND P5, PT, R193, RZ, PT ;  /* 0x000000ffc100720c */ /* 0x000fe20003fa6270 */
[----:B------:R-:W-:Y:S02]  /*1e4d0*/  IMAD.MOV.U32 R193, RZ, RZ, R191 ;  /* 0x000000ffffc17224 */ /* 0x000fe400078e00bf */
[----:B------:R-:W-:-:S02]  /*1e4e0*/  @!P0 IMAD.MOV R6, RZ, RZ, -R6 ;  /* 0x000000ffff068224 */ /* 0x000fc400078e0a06 */
[----:B------:R-:W-:Y:S02]  /*1e4f0*/  IMAD.MOV.U32 R191, RZ, RZ, R190 ;  /* 0x000000ffffbf7224 */ /* 0x000fe400078e00be */
[----:B------:R-:W-:Y:S02]  /*1e500*/  IMAD.MOV.U32 R190, RZ, RZ, R187 ;  /* 0x000000ffffbe7224 */ /* 0x000fe400078e00bb */
[----:B------:R-:W-:Y:S02]  /*1e510*/  IMAD.MOV.U32 R187, RZ, RZ, R182 ;  /* 0x000000ffffbb7224 */ /* 0x000fe400078e00b6 */
[----:B------:R-:W4:Y:S01]  /*1e520*/  LDL.LU R182, [R1+0x6e4] ;  /* 0x0006e40001b67983 */ /* 0x000f220000300800 */
[----:B------:R-:W-:-:S03]  /*1e530*/  IMAD.MOV.U32 R194, RZ, RZ, R191 ;  /* 0x000000ffffc27224 */ /* 0x000fc600078e00bf */
[----:B------:R0:W-:Y:S01]  /*1e540*/  STL [R1+0x11c], R6 ;  /* 0x00011c0601007387 */ /* 0x0001e20000100800 */
[----:B------:R-:W-:Y:S02]  /*1e550*/  IMAD.MOV.U32 R191, RZ, RZ, R190 ;  /* 0x000000ffffbf7224 */ /* 0x000fe400078e00be */
[----:B------:R-:W-:Y:S01]  /*1e560*/  IMAD.MOV.U32 R190, RZ, RZ, R187 ;  /* 0x000000ffffbe7224 */ /* 0x000fe200078e00bb */
[----:B------:R-:W-:Y:S01]  /*1e570*/  IABS R4, R192 ;  /* 0x000000c000047213 */ /* 0x000fe20000000000 */
[----:B------:R-:W-:Y:S02]  /*1e580*/  @!P3 IMAD.IADD R158, R158, 0x1, -R2 ;  /* 0x000000019e9eb824 */ /* 0x000fe400078e0a02 */
[----:B0-----:R-:W-:Y:S01]  /*1e590*/  IMAD.MOV.U32 R6, RZ, RZ, R11 ;  /* 0x000000ffff067224 */ /* 0x001fe200078e000b */
[----:B------:R-:W-:-:S03]  /*1e5a0*/  ISETP.GE.AND P3, PT, R192, RZ, PT ;  /* 0x000000ffc000720c */ /* 0x000fc60003f66270 */
[----:B------:R-:W-:Y:S02]  /*1e5b0*/  @!P2 IMAD.MOV R6, RZ, RZ, -R6 ;  /* 0x000000ffff06a224 */ /* 0x000fe400078e0a06 */
[----:B------:R-:W-:Y:S02]  /*1e5c0*/  IMAD.MOV.U32 R192, RZ, RZ, R191 ;  /* 0x000000ffffc07224 */ /* 0x000fe400078e00bf */
[----:B------:R-:W-:Y:S01]  /*1e5d0*/  IMAD.MOV.U32 R187, RZ, RZ, R181 ;  /* 0x000000ffffbb7224 */ /* 0x000fe200078e00b5 */
[----:B------:R0:W-:Y:S01]  /*1e5e0*/  STL [R1+0x124], R6 ;  /* 0x0001240601007387 */ /* 0x0001e20000100800 */
[----:B------:R-:W-:Y:S02]  /*1e5f0*/  IMAD.MOV.U32 R191, RZ, RZ, R190 ;  /* 0x000000ffffbf7224 */ /* 0x000fe400078e00be */
[----:B------:R-:W-:Y:S02]  /*1e600*/  IMAD.MOV.U32 R181, RZ, RZ, R176 ;  /* 0x000000ffffb57224 */ /* 0x000fe400078e00b0 */
[----:B------:R-:W-:Y:S01]  /*1e610*/  IMAD.MOV.U32 R190, RZ, RZ, R189 ;  /* 0x000000ffffbe7224 */ /* 0x000fe200078e00bd */
[----:B------:R-:W4:Y:S01]  /*1e620*/  LDL.LU R176, [R1+0x6c4] ;  /* 0x0006c40001b07983 */ /* 0x000f220000300800 */
[----:B--2---:R-:W-:-:S03]  /*1e630*/  IMAD.MOV.U32 R189, RZ, RZ, R188 ;  /* 0x000000ffffbd7224 */ /* 0x004fc600078e00bc */
[----:B------:R-:W2:Y:S01]  /*1e640*/  LDL.LU R188, [R1+0x680] ;  /* 0x0006800001bc7983 */ /* 0x000ea20000300800 */
[----:B---3--:R-:W-:Y:S02]  /*1e650*/  IMAD.MOV.U32 R169, RZ, RZ, R167 ;  /* 0x000000ffffa97224 */ /* 0x008fe400078e00a7 */
[----:B------:R-:W-:Y:S02]  /*1e660*/  IMAD.MOV.U32 R167, RZ, RZ, R166 ;  /* 0x000000ffffa77224 */ /* 0x000fe400078e00a6 */
[----:B------:R-:W-:Y:S02]  /*1e670*/  IMAD.MOV.U32 R166, RZ, RZ, R160 ;  /* 0x000000ffffa67224 */ /* 0x000fe400078e00a0 */
[----:B------:R-:W-:-:S04]  /*1e680*/  IMAD.HI.U32 R160, R3, R159, RZ ;  /* 0x0000009f03a07227 */ /* 0x000fc800078e00ff */
[----:B------:R-:W-:-:S04]  /*1e690*/  IMAD.MOV R10, RZ, RZ, -R160 ;  /* 0x000000ffff0a7224 */ /* 0x000fc800078e0aa0 */
[----:B------:R-:W-:-:S05]  /*1e6a0*/  IMAD R159, R2, R10, R159 ;  /* 0x0000000a029f7224 */ /* 0x000fca00078e029f */
[----:B------:R-:W-:Y:S02]  /*1e6b0*/  ISETP.GT.U32.AND P4, PT, R2, R159, PT ;  /* 0x0000009f0200720c */ /* 0x000fe40003f84070 */
[----:B------:R-:W-:-:S05]  /*1e6c0*/  IABS R8, R197 ;  /* 0x000000c500087213 */ /* 0x000fca0000000000 */
[----:B------:R-:W-:Y:S01]  /*1e6d0*/  IMAD.HI.U32 R9, R3, R8, RZ ;  /* 0x0000000803097227 */ /* 0x000fe200078e00ff */
[----:B------:R-:W-:-:S03]  /*1e6e0*/  IABS R160, R198 ;  /* 0x000000c600a07213 */ /* 0x000fc60000000000 */
[----:B------:R-:W-:Y:S02]  /*1e6f0*/  IMAD.MOV R9, RZ, RZ, -R9 ;  /* 0x000000ffff097224 */ /* 0x000fe400078e0a09 */
[----:B------:R-:W-:Y:S02]  /*1e700*/  @!P4 IMAD.IADD R159, R159, 0x1, -R2 ;  /* 0x000000019f9fc824 */ /* 0x000fe400078e0a02 */
[----:B------:R-:W-:-:S03]  /*1e710*/  IMAD.HI.U32 R10, R3, R4, RZ ;  /* 0x00000004030a7227 */ /* 0x000fc600078e00ff */
[C---:B------:R-:W-:Y:S01]  /*1e720*/  ISETP.GT.U32.AND P0, PT, R2.reuse, R159, PT ;  /* 0x0000009f0200720c */ /* 0x040fe20003f04070 */
[C---:B------:R-:W-:Y:S02]  /*1e730*/  IMAD R8, R2.reuse, R9, R8 ;  /* 0x0000000902087224 */ /* 0x040fe400078e0208 */
[----:B------:R-:W-:Y:S01]  /*1e740*/  IMAD.HI.U32 R9, R3, R160, RZ ;  /* 0x000000a003097227 */ /* 0x000fe200078e00ff */
[----:B------:R-:W-:-:S03]  /*1e750*/  ISETP.GT.U32.AND P4, PT, R2, R161, PT ;  /* 0x000000a10200720c */ /* 0x000fc60003f84070 */
[----:B------:R-:W-:Y:S02]  /*1e760*/  IMAD.MOV R10, RZ, RZ, -R10 ;  /* 0x000000ffff0a7224 */ /* 0x000fe400078e0a0a */
[----:B------:R-:W-:Y:S02]  /*1e770*/  IMAD.MOV R9, RZ, RZ, -R9 ;  /* 0x000000ffff097224 */ /* 0x000fe400078e0a09 */
[C---:B------:R-:W-:Y:S02]  /*1e780*/  IMAD R4, R2.reuse, R10, R4 ;  /* 0x0000000a02047224 */ /* 0x040fe400078e0204 */
[C---:B------:R-:W-:Y:S02]  /*1e790*/  IMAD R160, R2.reuse, R9, R160 ;  /* 0x0000000902a07224 */ /* 0x040fe400078e02a0 */
[--C-:B------:R-:W-:Y:S01]  /*1e7a0*/  @!P0 IMAD.IADD R159, R159, 0x1, -R2.reuse ;  /* 0x000000019f9f8824 */ /* 0x100fe200078e0a02 */
[C---:B------:R-:W-:Y:S02]  /*1e7b0*/  ISETP.GT.U32.AND P2, PT, R2.reuse, R4, PT ;  /* 0x000000040200720c */ /* 0x040fe40003f44070 */
[C---:B------:R-:W-:Y:S01]  /*1e7c0*/  ISETP.GT.U32.AND P0, PT, R2.reuse, R160, PT ;  /* 0x000000a00200720c */ /* 0x040fe20003f04070 */
[----:B------:R-:W-:Y:S01]  /*1e7d0*/  @!P4 IMAD.IADD R161, R161, 0x1, -R2 ;  /* 0x00000001a1a1c824 */ /* 0x000fe200078e0a02 */
[----:B------:R-:W-:-:S02]  /*1e7e0*/  ISETP.GT.U32.AND P4, PT, R2, R8, PT ;  /* 0x000000080200720c */ /* 0x000fc40003f84070 */
[----:B------:R-:W-:Y:S01]  /*1e7f0*/  IABS R10, R196 ;  /* 0x000000c4000a7213 */ /* 0x000fe20000000000 */
[----:B0-----:R-:W-:-:S06]  /*1e800*/  IMAD.MOV.U32 R6, RZ, RZ, R161 ;  /* 0x000000ffff067224 */ /* 0x001fcc00078e00a1 */
[--C-:B------:R-:W-:Y:S02]  /*1e810*/  @!P2 IMAD.IADD R4, R4, 0x1, -R2.reuse ;  /* 0x000000010404a824 */ /* 0x100fe400078e0a02 */
[----:B------:R-:W-:Y:S01]  /*1e820*/  @!P0 IMAD.IADD R160, R160, 0x1, -R2 ;  /* 0x00000001a0a08824 */ /* 0x000fe200078e0a02 */
[----:B------:R-:W-:Y:S01]  /*1e830*/  ISETP.GE.AND P2, PT, R197, RZ, PT ;  /* 0x000000ffc500720c */ /* 0x000fe20003f46270 */
[----:B------:R-:W-:-:S04]  /*1e840*/  IMAD.HI.U32 R11, R3, R10, RZ ;  /* 0x0000000a030b7227 */ /* 0x000fc800078e00ff */
[----:B------:R-:W-:Y:S02]  /*1e850*/  IMAD.MOV.U32 R197, RZ, RZ, R191 ;  /* 0x000000ffffc57224 */ /* 0x000fe400078e00bf */
[----:B------:R-:W-:Y:S01]  /*1e860*/  @!P4 IMAD.IADD R8, R8, 0x1, -R2 ;  /* 0x000000010808c824 */ /* 0x000fe200078e0a02 */
[C---:B------:R-:W-:Y:S01]  /*1e870*/  ISETP.GT.U32.AND P4, PT, R2.reuse, R4, PT ;  /* 0x000000040200720c */ /* 0x040fe20003f84070 */
[----:B------:R-:W-:Y:S02]  /*1e880*/  IMAD.MOV.U32 R191, RZ, RZ, R190 ;  /* 0x000000ffffbf7224 */ /* 0x000fe400078e00be */
[----:B------:R-:W-:Y:S01]  /*1e890*/  @!P6 IMAD.MOV R6, RZ, RZ, -R6 ;  /* 0x000000ffff06e224 */ /* 0x000fe200078e0a06 */
[----:B------:R-:W-:Y:S01]  /*1e8a0*/  ISETP.GT.U32.AND P6, PT, R2, R160, PT ;  /* 0x000000a00200720c */ /* 0x000fe20003fc4070 */
[----:B------:R-:W-:Y:S02]  /*1e8b0*/  IMAD.MOV.U32 R190, RZ, RZ, R189 ;  /* 0x000000ffffbe7224 */ /* 0x000fe400078e00bd */
[----:B------:R-:W-:-:S02]  /*1e8c0*/  IMAD.MOV R11, RZ, RZ, -R11 ;  /* 0x000000ffff0b7224 */ /* 0x000fc400078e0a0b */
[----:B------:R-:W-:Y:S02]  /*1e8d0*/  IMAD.MOV.U32 R7, RZ, RZ, R159 ;  /* 0x000000ffff077224 */ /* 0x000fe400078e009f */
[----:B------:R-:W-:Y:S02]  /*1e8e0*/  IMAD R10, R2, R11, R10 ;  /* 0x0000000b020a7224 */ /* 0x000fe400078e020a */
[----:B------:R-:W-:Y:S02]  /*1e8f0*/  @!P1 IMAD.MOV R7, RZ, RZ, -R7 ;  /* 0x000000ffff079224 */ /* 0x000fe400078e0a07 */
[--C-:B------:R-:W-:Y:S01]  /*1e900*/  @!P4 IMAD.IADD R4, R4, 0x1, -R2.reuse ;  /* 0x000000010404c824 */ /* 0x100fe200078e0a02 */
[----:B------:R-:W-:Y:S01]  /*1e910*/  ISETP.GE.AND P4, PT, R196, RZ, PT ;  /* 0x000000ffc400720c */ /* 0x000fe20003f86270 */
[----:B------:R-:W-:Y:S01]  /*1e920*/  @!P6 IMAD.IADD R160, R160, 0x1, -R2 ;  /* 0x00000001a0a0e824 */ /* 0x000fe200078e0a02 */
[----:B------:R-:W-:Y:S02]  /*1e930*/  IABS R162, R195 ;  /* 0x000000c300a27213 */ /* 0x000fe40000000000 */
[----:B------:R-:W-:-:S02]  /*1e940*/  ISETP.GE.AND P6, PT, R195, RZ, PT ;  /* 0x000000ffc300720c */ /* 0x000fc40003fc6270 */
[----:B------:R-:W-:Y:S02]  /*1e950*/  IABS R11, R193 ;  /* 0x000000c1000b7213 */ /* 0x000fe40000000000 */
[----:B------:R-:W-:Y:S01]  /*1e960*/  ISETP.GE.AND P1, PT, R198, RZ, PT ;  /* 0x000000ffc600720c */ /* 0x000fe20003f26270 */
[----:B------:R-:W-:Y:S02]  /*1e970*/  IMAD.MOV.U32 R198, RZ, RZ, R190 ;  /* 0x000000ffffc67224 */ /* 0x000fe400078e00be */
[----:B--2---:R-:W-:Y:S02]  /*1e980*/  IMAD.MOV.U32 R189, RZ, RZ, R188 ;  /* 0x000000ffffbd7224 */ /* 0x004fe400078e00bc */
[----:B------:R-:W-:Y:S02]  /*1e990*/  IMAD.MOV.U32 R188, RZ, RZ, R173 ;  /* 0x000000ffffbc7224 */ /* 0x000fe400078e00ad */
[----:B------:R-:W2:Y:S04]  /*1e9a0*/  LDL.LU R173, [R1+0x738] ;  /* 0x0007380001ad7983 */ /* 0x000ea80000300800 */
[----:B------:R0:W-:Y:S01]  /*1e9b0*/  STL [R1+0xf0], R6 ;  /* 0x0000f00601007387 */ /* 0x0001e20000100800 */
[----:B------:R-:W-:-:S02]  /*1e9c0*/  IMAD.MOV.U32 R196, RZ, RZ, R188 ;  /* 0x000000ffffc47224 */ /* 0x000fc400078e00bc */
[----:B0-----:R-:W-:-:S04]  /*1e9d0*/  IMAD.MOV.U32 R6, RZ, RZ, R158 ;  /* 0x000000ffff067224 */ /* 0x001fc800078e009e */
[----:B------:R-:W-:Y:S01]  /*1e9e0*/  @!P5 IMAD.MOV R6, RZ, RZ, -R6 ;  /* 0x000000ffff06d224 */ /* 0x000fe200078e0a06 */
[----:B------:R-:W-:Y:S01]  /*1e9f0*/  ISETP.GT.U32.AND P5, PT, R2, R10, PT ;  /* 0x0000000a0200720c */ /* 0x000fe20003fa4070 */
[----:B------:R0:W-:Y:S01]  /*1ea00*/  STL [R1+0x108], R7 ;  /* 0x0001080701007387 */ /* 0x0001e20000100800 */
[----:B------:R-:W-:-:S03]  /*1ea10*/  IMAD.MOV.U32 R195, RZ, RZ, R189 ;  /* 0x000000ffffc37224 */ /* 0x000fc600078e00bd */
[----:B------:R1:W-:Y:S04]  /*1ea20*/  STL [R1+0x114], R6 ;  /* 0x0001140601007387 */ /* 0x0003e80000100800 */
[----:B------:R-:W3:Y:S04]  /*1ea30*/  LDL.LU R188, [R1+0x698] ;  /* 0x0006980001bc7983 */ /* 0x000ee80000300800 */
[----:B------:R-:W4:Y:S01]  /*1ea40*/  LDL.LU R189, [R1+0x6a8] ;  /* 0x0006a80001bd7983 */ /* 0x000f220000300800 */
[----:B------:R-:W-:Y:S01]  /*1ea50*/  @!P5 IMAD.IADD R10, R10, 0x1, -R2 ;  /* 0x000000010a0ad824 */ /* 0x000fe200078e0a02 */
[----:B------:R-:W-:Y:S01]  /*1ea60*/  ISETP.GE.AND P5, PT, R193, RZ, PT ;  /* 0x000000ffc100720c */ /* 0x000fe20003fa6270 */
[----:B------:R-:W-:Y:S01]  /*1ea70*/  IMAD.MOV.U32 R193, RZ, RZ, R191 ;  /* 0x000000ffffc17224 */ /* 0x000fe200078e00bf */
[----:B------:R-:W2:Y:S01]  /*1ea80*/  LDL.LU R190, [R1+0x6a4] ;  /* 0x0006a40001be7983 */ /* 0x000ea20000300800 */
[----:B------:R-:W-:-:S03]  /*1ea90*/  IMAD.MOV.U32 R191, RZ, RZ, R186 ;  /* 0x000000ffffbf7224 */ /* 0x000fc600078e00ba */
[----:B------:R-:W2:Y:S01]  /*1eaa0*/  LDL.LU R186, [R1+0x6a0] ;  /* 0x0006a00001ba7983 */ /* 0x000ea20000300800 */
[----:B------:R-:W-:Y:S01]  /*1eab0*/  ISETP.GT.U32.AND P0, PT, R2, R8, PT ;  /* 0x000000080200720c */ /* 0x000fe20003f04070 */
[----:B------:R-:W-:-:S04]  /*1eac0*/  IMAD.HI.U32 R9, R3, R162, RZ ;  /* 0x000000a203097227 */ /* 0x000fc800078e00ff */
[----:B------:R-:W-:-:S04]  /*1ead0*/  IMAD.MOV R9, RZ, RZ, -R9 ;  /* 0x000000ffff097224 */ /* 0x000fc800078e0a09 */
[----:B------:R-:W-:-:S04]  /*1eae0*/  IMAD R162, R2, R9, R162 ;  /* 0x0000000902a27224 */ /* 0x000fc800078e02a2 */
[----:B------:R-:W-:Y:S01]  /*1eaf0*/  @!P0 IMAD.IADD R8, R8, 0x1, -R2 ;  /* 0x0000000108088824 */ /* 0x000fe200078e0a02 */
[----:B------:R-:W-:Y:S01]  /*1eb00*/  ISETP.GT.U32.AND P0, PT, R2, R162, PT ;  /* 0x000000a20200720c */ /* 0x000fe20003f04070 */
[----:B------:R-:W-:Y:S01]  /*1eb10*/  IMAD.HI.U32 R9, R3, R11, RZ ;  /* 0x0000000b03097227 */ /* 0x000fe200078e00ff */
[----:B------:R-:W-:-:S03]  /*1eb20*/  IABS R158, R194 ;  /* 0x000000c2009e7213 */ /* 0x000fc60000000000 */
[----:B------:R-:W-:Y:S01]  /*1eb30*/  IMAD.MOV R9, RZ, RZ, -R9 ;  /* 0x000000ffff097224 */ /* 0x000fe200078e0a09 */
[----:B------:R-:W-:Y:S01]  /*1eb40*/  IABS R159, R192 ;  /* 0x000000c0009f7213 */ /* 0x000fe20000000000 */
[----:B0-----:R-:W-:Y:S02]  /*1eb50*/  IMAD.MOV.U32 R7, RZ, RZ, R4 ;  /* 0x000000ffff077224 */ /* 0x001fe400078e0004 */
[----:B------:R-:W-:Y:S02]  /*1eb60*/  IMAD R11, R2, R9, R11 ;  /* 0x00000009020b7224 */ /* 0x000fe400078e020b */
[----:B------:R-:W-:-:S04]  /*1eb70*/  IMAD.HI.U32 R161, R3, R158, RZ ;  /* 0x0000009e03a17227 */ /* 0x000fc800078e00ff */
[----:B------:R-:W-:Y:S01]  /*1eb80*/  @!P0 IMAD.IADD R162, R162, 0x1, -R2 ;  /* 0x00000001a2a28824 */ /* 0x000fe200078e0a02 */
[C---:B------:R-:W-:Y:S01]  /*1eb90*/  ISETP.GT.U32.AND P0, PT, R2.reuse, R10, PT ;  /* 0x0000000a0200720c */ /* 0x040fe20003f04070 */
[----:B------:R-:W-:Y:S01]  /*1eba0*/  @!P3 IMAD.MOV R7, RZ, RZ, -R7 ;  /* 0x000000ffff07b224 */ /* 0x000fe200078e0a07 */
[----:B------:R-:W-:Y:S01]  /*1ebb0*/  ISETP.GT.U32.AND P3, PT, R2, R11, PT ;  /* 0x0000000b0200720c */ /* 0x000fe20003f64070 */
[----:B-1----:R-:W-:Y:S02]  /*1ebc0*/  IMAD.MOV.U32 R6, RZ, RZ, R8 ;  /* 0x000000ffff067224 */ /* 0x002fe400078e0008 */
[----:B------:R-:W-:-:S04]  /*1ebd0*/  IMAD.HI.U32 R4, R3, R159, RZ ;  /* 0x0000009f03047227 */ /* 0x000fc800078e00ff */
[----:B------:R-:W-:Y:S02]  /*1ebe0*/  IMAD.MOV R8, RZ, RZ, -R161 ;  /* 0x000000ffff087224 */ /* 0x000fe400078e0aa1 */
[----:B------:R-:W-:Y:S02]  /*1ebf0*/  IMAD.MOV R4, RZ, RZ, -R4 ;  /* 0x000000ffff047224 */ /* 0x000fe400078e0a04 */
[C---:B------:R-:W-:Y:S01]  /*1ec00*/  IMAD R158, R2.reuse, R8, R158 ;  /* 0x00000008029e7224 */ /* 0x040fe200078e029e */
[----:B------:R-:W-:Y:S01]  /*1ec10*/  IABS R9, R197 ;  /* 0x000000c500097213 */ /* 0x000fe20000000000 */
[----:B------:R-:W-:Y:S01]  /*1ec20*/  @!P2 IMAD.MOV R6, RZ, RZ, -R6 ;  /* 0x000000ffff06a224 */ /* 0x000fe200078e0a06 */
[C---:B------:R-:W-:Y:S01]  /*1ec30*/  ISETP.GT.U32.AND P2, PT, R2.reuse, R162, PT ;  /* 0x000000a20200720c */ /* 0x040fe20003f44070 */
[----:B------:R-:W-:Y:S02]  /*1ec40*/  IMAD R159, R2, R4, R159 ;  /* 0x00000004029f7224 */ /* 0x000fe400078e029f */
[--C-:B------:R-:W-:Y:S01]  /*1ec50*/  @!P0 IMAD.IADD R10, R10, 0x1, -R2.reuse ;  /* 0x000000010a0a8824 */ /* 0x100fe200078e0a02 */
[C---:B------:R-:W-:Y:S01]  /*1ec60*/  ISETP.GT.U32.AND P0, PT, R2.reuse, R158, PT ;  /* 0x0000009e0200720c */ /* 0x040fe20003f04070 */
[----:B------:R-:W-:Y:S01]  /*1ec70*/  @!P3 IMAD.IADD R11, R11, 0x1, -R2 ;  /* 0x000000010b0bb824 */ /* 0x000fe200078e0a02 */
[----:B------:R-:W-:Y:S01]  /*1ec80*/  STL [R1+0x104], R7 ;  /* 0x0001040701007387 */ /* 0x000fe20000100800 */
[----:B------:R-:W-:Y:S01]  /*1ec90*/  ISETP.GT.U32.AND P3, PT, R2, R159, PT ;  /* 0x0000009f0200720c */ /* 0x000fe20003f64070 */
[----:B------:R-:W-:-:S02]  /*1eca0*/  IMAD.HI.U32 R8, R3, R9, RZ ;  /* 0x0000000903087227 */ /* 0x000fc400078e00ff */
[----:B------:R0:W-:Y:S02]  /*1ecb0*/  STL [R1+0xf4], R6 ;  /* 0x0000f40601007387 */ /* 0x0001e40000100800 */
[----:B------:R-:W-:Y:S02]  /*1ecc0*/  IMAD.MOV R8, RZ, RZ, -R8 ;  /* 0x000000ffff087224 */ /* 0x000fe400078e0a08 */
[----:B0-----:R-:W-:-:S04]  /*1ecd0*/  IMAD.MOV.U32 R6, RZ, RZ, R160 ;  /* 0x000000ffff067224 */ /* 0x001fc800078e00a0 */
[----:B------:R-:W-:Y:S02]  /*1ece0*/  @!P1 IMAD.MOV R6, RZ, RZ, -R6 ;  /* 0x000000ffff069224 */ /* 0x000fe400078e0a06 */
[--C-:B------:R-:W-:Y:S01]  /*1ecf0*/  @!P2 IMAD.IADD R162, R162, 0x1, -R2.reuse ;  /* 0x00000001a2a2a824 */ /* 0x100fe200078e0a02 */
[----:B------:R-:W-:Y:S01]  /*1ed00*/  ISETP.GE.AND P2, PT, R192, RZ, PT ;  /* 0x000000ffc000720c */ /* 0x000fe20003f46270 */
[----:B------:R-:W-:Y:S01]  /*1ed10*/  IMAD R9, R2, R8, R9 ;  /* 0x0000000802097224 */ /* 0x000fe200078e0209 */
[----:B------:R-:W-:Y:S01]  /*1ed20*/  IABS R8, R196 ;  /* 0x000000c400087213 */ /* 0x000fe20000000000 */
[----:B------:R-:W-:Y:S01]  /*1ed30*/  @!P0 IMAD.IADD R158, R158, 0x1, -R2 ;  /* 0x000000019e9e8824 */ /* 0x000fe200078e0a02 */
[----:B------:R0:W-:Y:S01]  /*1ed40*/  STL [R1+0xec], R6 ;  /* 0x0000ec0601007387 */ /* 0x0001e20000100800 */
[----:B------:R-:W-:Y:S02]  /*1ed50*/  IMAD.MOV.U32 R192, RZ, RZ, R171 ;  /* 0x000000ffffc07224 */ /* 0x000fe400078e00ab */
[----:B------:R-:W-:Y:S01]  /*1ed60*/  IMAD.MOV.U32 R171, RZ, RZ, R170 ;  /* 0x000000ffffab7224 */ /* 0x000fe200078e00aa */
[----:B------:R-:W-:Y:S01]  /*1ed70*/  ISETP.GE.AND P1, PT, R194, RZ, PT ;  /* 0x000000ffc200720c */ /* 0x000fe20003f26270 */
[----:B------:R-:W-:-:S02]  /*1ed80*/  IMAD.MOV.U32 R170, RZ, RZ, R164 ;  /* 0x000000ffffaa7224 */ /* 0x000fc400078e00a4 */
[----:B------:R-:W-:Y:S01]  /*1ed90*/  @!P3 IMAD.IADD R159, R159, 0x1, -R2 ;  /* 0x000000019f9fb824 */ /* 0x000fe200078e0a02 */
[C---:B------:R-:W-:Y:S01]  /*1eda0*/  ISETP.GT.U32.AND P3, PT, R2.reuse, R158, PT ;  /* 0x0000009e0200720c */ /* 0x040fe20003f64070 */
[----:B0-----:R-:W-:Y:S01]  /*1edb0*/  IMAD.MOV.U32 R6, RZ, RZ, R10 ;  /* 0x000000ffff067224 */ /* 0x001fe200078e000a */
[----:B------:R-:W-:Y:S01]  /*1edc0*/  ISETP.GT.U32.AND P0, PT, R2, R11, PT ;  /* 0x0000000b0200720c */ /* 0x000fe20003f04070 */
[----:B------:R-:W-:Y:S02]  /*1edd0*/  IMAD.MOV.U32 R164, RZ, RZ, R163 ;  /* 0x000000ffffa47224 */ /* 0x000fe400078e00a3 */
[----:B------:R-:W-:Y:S02]  /*1ede0*/  IMAD.MOV.U32 R194, RZ, RZ, R191 ;  /* 0x000000ffffc27224 */ /* 0x000fe400078e00bf */
[----:B------:R-:W-:-:S04]  /*1edf0*/  IMAD.HI.U32 R163, R3, R8, RZ ;  /* 0x0000000803a37227 */ /* 0x000fc800078e00ff */
[----:B------:R-:W-:Y:S02]  /*1ee00*/  IMAD.MOV.U32 R191, RZ, RZ, R187 ;  /* 0x000000ffffbf7224 */ /* 0x000fe400078e00bb */
[----:B------:R-:W-:Y:S02]  /*1ee10*/  @!P4 IMAD.MOV R6, RZ, RZ, -R6 ;  /* 0x000000ffff06c224 */ /* 0x000fe400078e0a06 */
[----:B------:R-:W-:Y:S02]  /*1ee20*/  IMAD.MOV.U32 R187, RZ, RZ, R181 ;  /* 0x000000ffffbb7224 */ /* 0x000fe400078e00b5 */
[----:B------:R-:W-:Y:S02]  /*1ee30*/  IMAD.MOV.U32 R181, RZ, RZ, R172 ;  /* 0x000000ffffb57224 */ /* 0x000fe400078e00ac */
[----:B------:R-:W-:Y:S02]  /*1ee40*/  IMAD.MOV.U32 R172, RZ, RZ, R167 ;  /* 0x000000ffffac7224 */ /* 0x000fe400078e00a7 */
[----:B------:R-:W-:Y:S01]  /*1ee50*/  IMAD.MOV R163, RZ, RZ, -R163 ;  /* 0x000000ffffa37224 */ /* 0x000fe200078e0aa3 */
[----:B------:R-:W2:Y:S04]  /*1ee60*/  LDL.LU R167, [R1+0x724] ;  /* 0x0007240001a77983 */ /* 0x000ea80000300800 */
[----:B------:R0:W-:Y:S01]  /*1ee70*/  STL [R1+0xe8], R6 ;  /* 0x0000e80601007387 */ /* 0x0001e20000100800 */
[----:B------:R-:W-:-:S02]  /*1ee80*/  IMAD R8, R2, R163, R8 ;  /* 0x000000a302087224 */ /* 0x000fc400078e0208 */
[----:B------:R-:W-:Y:S02]  /*1ee90*/  @!P3 IMAD.IADD R158, R158, 0x1, -R2 ;  /* 0x000000019e9eb824 */ /* 0x000fe400078e0a02 */
[----:B0-----:R-:W-:Y:S01]  /*1eea0*/  IMAD.MOV.U32 R6, RZ, RZ, R162 ;  /* 0x000000ffff067224 */ /* 0x001fe200078e00a2 */
[----:B------:R-:W-:Y:S01]  /*1eeb0*/  ISETP.GT.U32.AND P3, PT, R2, R8, PT ;  /* 0x000000080200720c */ /* 0x000fe20003f64070 */
[----:B------:R-:W-:Y:S02]  /*1eec0*/  @!P0 IMAD.IADD R11, R11, 0x1, -R2 ;  /* 0x000000010b0b8824 */ /* 0x000fe400078e0a02 */
[----:B------:R-:W-:Y:S01]  /*1eed0*/  @!P6 IMAD.MOV R6, RZ, RZ, -R6 ;  /* 0x000000ffff06e224 */ /* 0x000fe200078e0a06 */
[----:B------:R-:W-:Y:S01]  /*1eee0*/  ISETP.GE.AND P0, PT, R197, RZ, PT ;  /* 0x000000ffc500720c */ /* 0x000fe20003f06270 */
[----:B------:R-:W-:-:S03]  /*1eef0*/  IMAD.MOV.U32 R197, RZ, RZ, R192 ;  /* 0x000000ffffc57224 */ /* 0x000fc600078e00c0 */
[----:B------:R0:W-:Y:S01]  /*1ef00*/  STL [R1+0xe4], R6 ;  /* 0x0000e40601007387 */ /* 0x0001e20000100800 */
[----:B------:R-:W-:Y:S02]  /*1ef10*/  IMAD.MOV.U32 R192, RZ, RZ, R191 ;  /* 0x000000ffffc07224 */ /* 0x000fe400078e00bf */
[----:B0-----:R-:W-:-:S04]  /*1ef20*/  IMAD.MOV.U32 R6, RZ, RZ, R11 ;  /* 0x000000ffff067224 */ /* 0x001fc800078e000b */
[----:B------:R-:W-:Y:S01]  /*1ef30*/  @!P5 IMAD.MOV R6, RZ, RZ, -R6 ;  /* 0x000000ffff06d224 */ /* 0x000fe200078e0a06 */
[----:B------:R-:W-:Y:S01]  /*1ef40*/  ISETP.GE.AND P5, PT, R196, RZ, PT ;  /* 0x000000ffc400720c */ /* 0x000fe20003fa6270 */
[----:B------:R-:W-:Y:S01]  /*1ef50*/  IMAD.MOV.U32 R196, RZ, RZ, R192 ;  /* 0x000000ffffc47224 */ /* 0x000fe200078e00c0 */
[----:B------:R-:W-:Y:S01]  /*1ef60*/  IABS R4, R195 ;  /* 0x000000c300047213 */ /* 0x000fe20000000000 */
[----:B------:R-:W-:Y:S01]  /*1ef70*/  @!P3 IMAD.IADD R8, R8, 0x1, -R2 ;  /* 0x000000010808b824 */ /* 0x000fe200078e0a02 */
[----:B------:R-:W-:Y:S01]  /*1ef80*/  ISETP.GE.AND P3, PT, R195, RZ, PT ;  /* 0x000000ffc300720c */ /* 0x000fe20003f66270 */
[----:B----4-:R-:W-:Y:S02]  /*1ef90*/  IMAD.MOV.U32 R191, RZ, RZ, R189 ;  /* 0x000000ffffbf7224 */ /* 0x010fe400078e00bd */
[----:B---3--:R-:W-:Y:S02]  /*1efa0*/  IMAD.MOV.U32 R189, RZ, RZ, R188 ;  /* 0x000000ffffbd7224 */ /* 0x008fe400078e00bc */
        /* <DEDUP_REMOVED lines=9> */
[----:B--2---:R-:W-:Y:S01]  /*1f040*/  IMAD.MOV.U32 R179, RZ, RZ, R173 ;  /* 0x000000ffffb37224 */ /* 0x004fe200078e00ad */
[----:B------:R-:W2:Y:S01]  /*1f050*/  LDL.LU R180, [R1+0x6f0] ;  /* 0x0006f00001b47983 */ /* 0x000ea20000300800 */
[----:B------:R-:W-:Y:S02]  /*1f060*/  IMAD.MOV.U32 R192, RZ, RZ, R191 ;  /* 0x000000ffffc07224 */ /* 0x000fe400078e00bf */
[----:B------:R-:W-:Y:S01]  /*1f070*/  IMAD.MOV.U32 R173, RZ, RZ, R172 ;  /* 0x000000ffffad7224 */ /* 0x000fe200078e00ac */
[----:B------:R0:W-:Y:S01]  /*1f080*/  STL [R1+0xe0], R6 ;  /* 0x0000e00601007387 */ /* 0x0001e20000100800 */
[----:B------:R-:W-:-:S02]  /*1f090*/  IMAD.MOV.U32 R191, RZ, RZ, R190 ;  /* 0x000000ffffbf7224 */ /* 0x000fc400078e00be */
[----:B------:R-:W-:Y:S02]  /*1f0a0*/  IMAD.MOV.U32 R172, RZ, RZ, R171 ;  /* 0x000000ffffac7224 */ /* 0x000fe400078e00ab */
[----:B------:R-:W-:Y:S01]  /*1f0b0*/  IMAD.MOV.U32 R190, RZ, RZ, R186 ;  /* 0x000000ffffbe7224 */ /* 0x000fe200078e00ba */
[----:B------:R-:W3:Y:S01]  /*1f0c0*/  LDL.LU R171, [R1+0x700] ;  /* 0x0007000001ab7983 */ /* 0x000ee20000300800 */
[----:B------:R-:W-:-:S03]  /*1f0d0*/  IMAD.MOV.U32 R186, RZ, RZ, R183 ;  /* 0x000000ffffba7224 */ /* 0x000fc600078e00b7 */
[----:B------:R-:W4:Y:S01]  /*1f0e0*/  LDL.LU R183, [R1+0x6cc] ;  /* 0x0006cc0001b77983 */ /* 0x000f220000300800 */
[----:B------:R-:W-:Y:S01]  /*1f0f0*/  ISETP.GT.U32.AND P4, PT, R2, R159, PT ;  /* 0x0000009f0200720c */ /* 0x000fe20003f84070 */
[----:B------:R-:W-:Y:S01]  /*1f100*/  IMAD.HI.U32 R10, R3, R4, RZ ;  /* 0x00000004030a7227 */ /* 0x000fe200078e00ff */
[----:B------:R-:W-:-:S03]  /*1f110*/  IABS R161, R193 ;  /* 0x000000c100a17213 */ /* 0x000fc60000000000 */
[----:B------:R-:W-:Y:S01]  /*1f120*/  IMAD.MOV R10, RZ, RZ, -R10 ;  /* 0x000000ffff0a7224 */ /* 0x000fe200078e0a0a */
[----:B------:R-:W-:-:S03]  /*1f130*/  ISETP.GT.U32.AND P6, PT, R2, R9, PT ;  /* 0x000000090200720c */ /* 0x000fc60003fc4070 */
[----:B------:R-:W-:Y:S02]  /*1f140*/  IMAD R4, R2, R10, R4 ;  /* 0x0000000a02047224 */ /* 0x000fe400078e0204 */
[----:B------:R-:W-:Y:S01]  /*1f150*/  IMAD.HI.U32 R10, R3, R161, RZ ;  /* 0x000000a1030a7227 */ /* 0x000fe200078e00ff */
[----:B------:R-:W-:-:S03]  /*1f160*/  IABS R162, R194 ;  /* 0x000000c200a27213 */ /* 0x000fc60000000000 */
[----:B------:R-:W-:Y:S01]  /*1f170*/  @!P4 IMAD.IADD R159, R159, 0x1, -R2 ;  /* 0x000000019f9fc824 */ /* 0x000fe200078e0a02 */
[C---:B------:R-:W-:Y:S01]  /*1f180*/  ISETP.GT.U32.AND P4, PT, R2.reuse, R4, PT ;  /* 0x000000040200720c */ /* 0x040fe20003f84070 */
[----:B------:R-:W-:Y:S02]  /*1f190*/  IMAD.MOV R10, RZ, RZ, -R10 ;  /* 0x000000ffff0a7224 */ /* 0x000fe400078e0a0a */
[----:B------:R-:W-:Y:S01]  /*1f1a0*/  @!P1 IMAD.MOV R158, RZ, RZ, -R158 ;  /* 0x000000ffff9e9224 */ /* 0x000fe200078e0a9e */
[C---:B------:R-:W-:Y:S01]  /*1f1b0*/  ISETP.GT.U32.AND P1, PT, R2.reuse, R8, PT ;  /* 0x000000080200720c */ /* 0x040fe20003f24070 */
[----:B------:R-:W-:Y:S02]  /*1f1c0*/  IMAD R161, R2, R10, R161 ;  /* 0x0000000a02a17224 */ /* 0x000fe400078e02a1 */
[----:B------:R-:W-:-:S04]  /*1f1d0*/  IMAD.HI.U32 R10, R3, R162, RZ ;  /* 0x000000a2030a7227 */ /* 0x000fc800078e00ff */
[----:B------:R-:W-:Y:S01]  /*1f1e0*/  @!P6 IMAD.IADD R9, R9, 0x1, -R2 ;  /* 0x000000010909e824 */ /* 0x000fe200078e0a02 */
[----:B------:R-:W-:Y:S01]  /*1f1f0*/  IABS R160, R198 ;  /* 0x000000c600a07213 */ /* 0x000fe20000000000 */
[----:B------:R-:W-:Y:S02]  /*1f200*/  IMAD.MOV R10, RZ, RZ, -R10 ;  /* 0x000000ffff0a7224 */ /* 0x000fe400078e0a0a */
[----:B------:R-:W-:Y:S01]  /*1f210*/  @!P4 IMAD.IADD R4, R4, 0x1, -R2 ;  /* 0x000000010404c824 */ /* 0x000fe200078e0a02 */
[C---:B------:R-:W-:Y:S01]  /*1f220*/  ISETP.GT.U32.AND P6, PT, R2.reuse, R9, PT ;  /* 0x000000090200720c */ /* 0x040fe20003fc4070 */
[C---:B------:R-:W-:Y:S02]  /*1f230*/  IMAD R162, R2.reuse, R10, R162 ;  /* 0x0000000a02a27224 */ /* 0x040fe400078e02a2 */
[----:B------:R-:W-:Y:S01]  /*1f240*/  IMAD.HI.U32 R163, R3, R160, RZ ;  /* 0x000000a003a37227 */ /* 0x000fe200078e00ff */
[----:B------:R-:W-:-:S03]  /*1f250*/  ISETP.GT.U32.AND P4, PT, R2, R4, PT ;  /* 0x000000040200720c */ /* 0x000fc60003f84070 */
[----:B------:R-:W-:Y:S01]  /*1f260*/  @!P1 IMAD.IADD R8, R8, 0x1, -R2 ;  /* 0x0000000108089824 */ /* 0x000fe200078e0a02 */
[----:B------:R-:W-:Y:S01]  /*1f270*/  ISETP.GT.U32.AND P1, PT, R2, R162, PT ;  /* 0x000000a20200720c */ /* 0x000fe20003f24070 */
[----:B------:R-:W-:-:S04]  /*1f280*/  IMAD.MOV R11, RZ, RZ, -R163 ;  /* 0x000000ffff0b7224 */ /* 0x000fc800078e0aa3 */
[----:B------:R-:W-:Y:S02]  /*1f290*/  IMAD R160, R2, R11, R160 ;  /* 0x0000000b02a07224 */ /* 0x000fe400078e02a0 */
[----:B------:R-:W-:-:S03]  /*1f2a0*/  @!P6 IMAD.IADD R9, R9, 0x1, -R2 ;  /* 0x000000010909e824 */ /* 0x000fc600078e0a02 */
[----:B------:R-:W-:Y:S01]  /*1f2b0*/  ISETP.GT.U32.AND P6, PT, R2, R160, PT ;  /* 0x000000a00200720c */ /* 0x000fe20003fc4070 */
[----:B0-----:R-:W-:Y:S02]  /*1f2c0*/  IMAD.MOV.U32 R6, RZ, RZ, R9 ;  /* 0x000000ffff067224 */ /* 0x001fe400078e0009 */
[--C-:B------:R-:W-:Y:S01]  /*1f2d0*/  @!P4 IMAD.IADD R4, R4, 0x1, -R2.reuse ;  /* 0x000000010404c824 */ /* 0x100fe200078e0a02 */
[----:B------:R-:W-:Y:S01]  /*1f2e0*/  ISETP.GE.AND P4, PT, R193, RZ, PT ;  /* 0x000000ffc100720c */ /* 0x000fe20003f86270 */
[----:B------:R-:W-:Y:S02]  /*1f2f0*/  @!P1 IMAD.IADD R162, R162, 0x1, -R2 ;  /* 0x00000001a2a29824 */ /* 0x000fe400078e0a02 */
[----:B------:R-:W-:Y:S02]  /*1f300*/  @!P0 IMAD.MOV R6, RZ, RZ, -R6 ;  /* 0x000000ffff068224 */ /* 0x000fe400078e0a06 */
[----:B------:R-:W-:Y:S02]  /*1f310*/  IMAD.MOV.U32 R193, RZ, RZ, R192 ;  /* 0x000000ffffc17224 */ /* 0x000fe400078e00c0 */
[----:B------:R-:W-:-:S02]  /*1f320*/  IMAD.MOV.U32 R192, RZ, RZ, R191 ;  /* 0x000000ffffc07224 */ /* 0x000fc400078e00bf */
[----:B------:R-:W-:Y:S01]  /*1f330*/  IMAD.MOV.U32 R191, RZ, RZ, R190 ;  /* 0x000000ffffbf7224 */ /* 0x000fe200078e00be */
[----:B------:R-:W-:Y:S01]  /*1f340*/  ISETP.GT.U32.AND P1, PT, R2, R162, PT ;  /* 0x000000a20200720c */ /* 0x000fe20003f24070 */
[----:B------:R-:W-:Y:S01]  /*1f350*/  IMAD.MOV.U32 R190, RZ, RZ, R189 ;  /* 0x000000ffffbe7224 */ /* 0x000fe200078e00bd */
[----:B------:R0:W-:Y:S01]  /*1f360*/  STL [R1+0xdc], R6 ;  /* 0x0000dc0601007387 */ /* 0x0001e20000100800 */
[----:B------:R-:W-:Y:S02]  /*1f370*/  IMAD.MOV.U32 R189, RZ, RZ, R176 ;  /* 0x000000ffffbd7224 */ /* 0x000fe400078e00b0 */
[----:B------:R-:W-:Y:S02]  /*1f380*/  IMAD.MOV.U32 R176, RZ, RZ, R175 ;  /* 0x000000ffffb07224 */ /* 0x000fe400078e00af */
[----:B------:R-:W-:Y:S02]  /*1f390*/  IMAD.MOV.U32 R175, RZ, RZ, R173 ;  /* 0x000000ffffaf7224 */ /* 0x000fe400078e00ad */
[----:B------:R-:W-:-:S02]  /*1f3a0*/  IMAD.MOV.U32 R173, RZ, RZ, R170 ;  /* 0x000000ffffad7224 */ /* 0x000fc400078e00aa */
[----:B0-----:R-:W-:Y:S02]  /*1f3b0*/  IMAD.MOV.U32 R6, RZ, RZ, R8 ;  /* 0x000000ffff067224 */ /* 0x001fe400078e0008 */
[----:B------:R-:W-:Y:S01]  /*1f3c0*/  @!P6 IMAD.IADD R160, R160, 0x1, -R2 ;  /* 0x00000001a0a0e824 */ /* 0x000fe200078e0a02 */
[----:B------:R-:W-:Y:S01]  /*1f3d0*/  ISETP.GE.AND P6, PT, R194, RZ, PT ;  /* 0x000000ffc200720c */ /* 0x000fe20003fc6270 */
[----:B------:R-:W-:Y:S02]  /*1f3e0*/  IMAD.MOV.U32 R205, RZ, RZ, R191 ;  /* 0x000000ffffcd7224 */ /* 0x000fe400078e00bf */
[----:B------:R-:W-:Y:S02]  /*1f3f0*/  IMAD.MOV.U32 R201, RZ, RZ, R193 ;  /* 0x000000ffffc97224 */ /* 0x000fe400078e00c1 */
[----:B------:R-:W-:Y:S02]  /*1f400*/  IMAD.MOV.U32 R191, RZ, RZ, R190 ;  /* 0x000000ffffbf7224 */ /* 0x000fe400078e00be */
[----:B------:R-:W-:-:S02]  /*1f410*/  @!P5 IMAD.MOV R6, RZ, RZ, -R6 ;  /* 0x000000ffff06d224 */ /* 0x000fc400078e0a06 */
[----:B------:R-:W-:Y:S02]  /*1f420*/  IMAD.MOV.U32 R190, RZ, RZ, R189 ;  /* 0x000000ffffbe7224 */ /* 0x000fe400078e00bd */
[----:B------:R-:W-:Y:S02]  /*1f430*/  IMAD.MOV.U32 R194, RZ, RZ, R175 ;  /* 0x000000ffffc27224 */ /* 0x000fe400078e00af */
[----:B------:R-:W-:Y:S01]  /*1f440*/  IMAD.MOV.U32 R193, RZ, RZ, R173 ;  /* 0x000000ffffc17224 */ /* 0x000fe200078e00ad */
[----:B------:R-:W2:Y:S01]  /*1f450*/  LDL.LU R175, [R1+0x704] ;  /* 0x0007040001af7983 */ /* 0x000ea20000300800 */
[----:B------:R-:W-:Y:S02]  /*1f460*/  @!P3 IMAD.MOV R4, RZ, RZ, -R4 ;  /* 0x000000ffff04b224 */ /* 0x000fe400078e0a04 */
[----:B------:R-:W-:Y:S02]  /*1f470*/  IMAD.MOV.U32 R189, RZ, RZ, R176 ;  /* 0x000000ffffbd7224 */ /* 0x000fe400078e00b0 */
[----:B------:R-:W3:Y:S01]  /*1f480*/  LDL.LU R176, [R1+0x6d4] ;  /* 0x0006d40001b07983 */ /* 0x000ee20000300800 */
[----:B------:R-:W-:-:S02]  /*1f490*/  IMAD.MOV.U32 R204, RZ, RZ, R192 ;  /* 0x000000ffffcc7224 */ /* 0x000fc400078e00c0 */
[----:B------:R-:W-:Y:S01]  /*1f4a0*/  IMAD.MOV.U32 R202, RZ, RZ, R193 ;  /* 0x000000ffffca7224 */ /* 0x000fe200078e00c1 */
[----:B------:R-:W3:Y:S01]  /*1f4b0*/  LDL.LU R173, [R1+0x730] ;  /* 0x0007300001ad7983 */ /* 0x000ee20000300800 */
[----:B------:R-:W-:Y:S01]  /*1f4c0*/  IMAD.MOV.U32 R192, RZ, RZ, R172 ;  /* 0x000000ffffc07224 */ /* 0x000fe200078e00ac */
[----:B------:R-:W-:Y:S01]  /*1f4d0*/  ISETP.GT.U32.AND P0, PT, R2, R161, PT ;  /* 0x000000a10200720c */ /* 0x000fe20003f04070 */
[----:B------:R-:W-:Y:S01]  /*1f4e0*/  IMAD.MOV.U32 R193, RZ, RZ, R250 ;  /* 0x000000ffffc17224 */ /* 0x000fe200078e00fa */
[----:B------:R-:W-:Y:S01]  /*1f4f0*/  STL [R1+0xd0], R6 ;  /* 0x0000d00601007387 */ /* 0x000fe20000100800 */
[----:B------:R-:W-:Y:S01]  /*1f500*/  IMAD.MOV.U32 R172, RZ, RZ, R165 ;  /* 0x000000ffffac7224 */ /* 0x000fe200078e00a5 */
[----:B------:R-:W-:Y:S01]  /*1f510*/  IABS R165, R195 ;  /* 0x000000c300a57213 */ /* 0x000fe20000000000 */
[----:B------:R-:W-:Y:S01]  /*1f520*/  @!P1 IMAD.IADD R162, R162, 0x1, -R2 ;  /* 0x00000001a2a29824 */ /* 0x000fe200078e0a02 */
[----:B------:R0:W-:Y:S01]  /*1f530*/  STL [R1+0xd8], R4 ;  /* 0x0000d80401007387 */ /* 0x0001e20000100800 */
[----:B------:R-:W-:Y:S01]  /*1f540*/  IMAD.MOV.U32 R208, RZ, RZ, R194 ;  /* 0x000000ffffd07224 */ /* 0x000fe200078e00c2 */
[----:B------:R-:W-:-:S02]  /*1f550*/  ISETP.GE.AND P1, PT, R195, RZ, PT ;  /* 0x000000ffc300720c */ /* 0x000fc40003f26270 */
[----:B------:R-:W3:Y:S04]  /*1f560*/  LDL.LU R250, [R1+0x748] ;  /* 0x0007480001fa7983 */ /* 0x000ee80000300800 */
[----:B------:R-:W3:Y:S04]  /*1f570*/  LDL.LU R194, [R1+0x73c] ;  /* 0x00073c0001c27983 */ /* 0x000ee80000300800 */
[----:B------:R-:W2:Y:S01]  /*1f580*/  LDL.LU R195, [R1+0x740] ;  /* 0x0007400001c37983 */ /* 0x000ea20000300800 */
[----:B------:R-:W-:Y:S01]  /*1f590*/  @!P0 IMAD.IADD R161, R161, 0x1, -R2 ;  /* 0x00000001a1a18824 */ /* 0x000fe200078e0a02 */
[----:B------:R-:W-:Y:S01]  /*1f5a0*/  ISETP.GT.U32.AND P0, PT, R2, R160, PT ;  /* 0x000000a00200720c */ /* 0x000fe20003f04070 */
[----:B------:R-:W-:-:S02]  /*1f5b0*/  IMAD.MOV.U32 R199, RZ, RZ, R192 ;  /* 0x000000ffffc77224 */ /* 0x000fc400078e00c0 */
[----:B------:R-:W-:Y:S01]  /*1f5c0*/  IMAD.MOV.U32 R170, RZ, RZ, R164 ;  /* 0x000000ffffaa7224 */ /* 0x000fe200078e00a4 */
[----:B------:R-:W-:Y:S01]  /*1f5d0*/  IABS R164, R196 ;  /* 0x000000c400a47213 */ /* 0x000fe20000000000 */
[----:B------:R-:W-:Y:S01]  /*1f5e0*/  @!P6 IMAD.MOV R162, RZ, RZ, -R162 ;  /* 0x000000ffffa2e224 */ /* 0x000fe200078e0aa2 */
[----:B------:R-:W-:-:S07]  /*1f5f0*/  ISETP.GE.AND P6, PT, R199, RZ, PT ;  /* 0x000000ffc700720c */ /* 0x000fce0003fc6270 */
[----:B------:R-:W-:Y:S01]  /*1f600*/  @!P0 IMAD.IADD R160, R160, 0x1, -R2 ;  /* 0x00000001a0a08824 */ /* 0x000fe200078e0a02 */
[----:B------:R-:W-:Y:S01]  /*1f610*/  ISETP.GE.AND P0, PT, R196, RZ, PT ;  /* 0x000000ffc400720c */ /* 0x000fe20003f06270 */
[----:B------:R-:W-:Y:S01]  /*1f620*/  IMAD.MOV.U32 R196, RZ, RZ, R166 ;  /* 0x000000ffffc47224 */ /* 0x000fe200078e00a6 */
[----:B------:R-:W-:Y:S01]  /*1f630*/  IABS R166, R199 ;  /* 0x000000c700a67213 */ /* 0x000fe20000000000 */
[----:B------:R-:W-:Y:S02]  /*1f640*/  IMAD.MOV.U32 R199, RZ, RZ, R190 ;  /* 0x000000ffffc77224 */ /* 0x000fe400078e00be */
[----:B----4-:R-:W-:Y:S02]  /*1f650*/  IMAD.MOV.U32 R190, RZ, RZ, R183 ;  /* 0x000000ffffbe7224 */ /* 0x010fe400078e00b7 */
[----:B------:R-:W-:Y:S02]  /*1f660*/  IMAD.MOV.U32 R183, RZ, RZ, R178 ;  /* 0x000000ffffb77224 */ /* 0x000fe400078e00b2 */
[----:B------:R-:W4:Y:S01]  /*1f670*/  LDL.LU R178, [R1+0x6e0] ;  /* 0x0006e00001b27983 */ /* 0x000f220000300800 */
[----:B------:R-:W-:-:S02]  /*1f680*/  IABS R163, R197 ;  /* 0x000000c500a37213 */ /* 0x000fc40000000000 */
[----:B------:R-:W-:-:S03]  /*1f690*/  ISETP.GT.U32.AND P5, PT, R2, R161, PT ;  /* 0x000000a10200720c */ /* 0x000fc60003fa4070 */
[----:B------:R-:W-:-:S04]  /*1f6a0*/  IMAD.HI.U32 R9, R3, R163, RZ ;  /* 0x000000a303097227 */ /* 0x000fc800078e00ff */
[----:B------:R-:W-:-:S04]  /*1f6b0*/  IMAD.MOV R9, RZ, RZ, -R9 ;  /* 0x000000ffff097224 */ /* 0x000fc800078e0a09 */
[----:B------:R-:W-:Y:S02]  /*1f6c0*/  IMAD R163, R2, R9, R163 ;  /* 0x0000000902a37224 */ /* 0x000fe400078e02a3 */
[----:B------:R-:W-:-:S03]  /*1f6d0*/  @!P5 IMAD.IADD R161, R161, 0x1, -R2 ;  /* 0x00000001a1a1d824 */ /* 0x000fc600078e0a02 */
[----:B------:R-:W-:Y:S01]  /*1f6e0*/  ISETP.GT.U32.AND P5, PT, R2, R163, PT ;  /* 0x000000a30200720c */ /* 0x000fe20003fa4070 */
[----:B------:R-:W-:Y:S01]  /*1f6f0*/  @!P2 IMAD.MOV R159, RZ, RZ, -R159 ;  /* 0x000000ffff9fa224 */ /* 0x000fe200078e0a9f */
[----:B------:R-:W-:Y:S01]  /*1f700*/  ISETP.GE.AND P2, PT, R198, RZ, PT ;  /* 0x000000ffc600720c */ /* 0x000fe20003f46270 */
[----:B0-----:R-:W-:-:S04]  /*1f710*/  IMAD.HI.U32 R4, R3, R164, RZ ;  /* 0x000000a403047227 */ /* 0x001fc800078e00ff */
[----:B------:R-:W-:-:S04]  /*1f720*/  IMAD.MOV R4, RZ, RZ, -R4 ;  /* 0x000000ffff047224 */ /* 0x000fc800078e0a04 */
[C---:B------:R-:W-:Y:S02]  /*1f730*/  IMAD R164, R2.reuse, R4, R164 ;  /* 0x0000000402a47224 */ /* 0x040fe400078e02a4 */
[----:B------:R-:W-:Y:S02]  /*1f740*/  @!P5 IMAD.IADD R163, R163, 0x1, -R2 ;  /* 0x00000001a3a3d824 */ /* 0x000fe400078e0a02 */
[----:B------:R-:W-:Y:S01]  /*1f750*/  IMAD.MOV.U32 R192, RZ, RZ, R174 ;  /* 0x000000ffffc07224 */ /* 0x000fe200078e00ae */
[C---:B------:R-:W-:Y:S01]  /*1f760*/  ISETP.GT.U32.AND P5, PT, R2.reuse, R164, PT ;  /* 0x000000a40200720c */ /* 0x040fe20003fa4070 */
[----:B------:R-:W-:Y:S01]  /*1f770*/  IMAD.MOV.U32 R174, RZ, RZ, R167 ;  /* 0x000000ffffae7224 */ /* 0x000fe200078e00a7 */
[----:B------:R-:W-:Y:S01]  /*1f780*/  IABS R167, R205 ;  /* 0x000000cd00a77213 */ /* 0x000fe20000000000 */
[----:B------:R-:W-:Y:S01]  /*1f790*/  @!P2 IMAD.MOV R160, RZ, RZ, -R160 ;  /* 0x000000ffffa0a224 */ /* 0x000fe200078e0aa0 */
[----:B------:R-:W-:Y:S01]  /*1f7a0*/  ISETP.GT.U32.AND P2, PT, R2, R163, PT ;  /* 0x000000a30200720c */ /* 0x000fe20003f44070 */
[----:B------:R-:W-:Y:S01]  /*1f7b0*/  IMAD.HI.U32 R8, R3, R165, RZ ;  /* 0x000000a503087227 */ /* 0x000fe200078e00ff */
[----:B------:R-:W-:-:S03]  /*1f7c0*/  ISETP.GE.AND P3, PT, R197, RZ, PT ;  /* 0x000000ffc500720c */ /* 0x000fc60003f66270 */
[----:B------:R-:W-:-:S04]  /*1f7d0*/  IMAD.HI.U32 R4, R3, R167, RZ ;  /* 0x000000a703047227 */ /* 0x000fc800078e00ff */
[----:B------:R-:W-:Y:S02]  /*1f7e0*/  IMAD.MOV R8, RZ, RZ, -R8 ;  /* 0x000000ffff087224 */ /* 0x000fe400078e0a08 */
[----:B------:R-:W-:Y:S02]  /*1f7f0*/  IMAD.MOV R4, RZ, RZ, -R4 ;  /* 0x000000ffff047224 */ /* 0x000fe400078e0a04 */
[----:B------:R-:W-:Y:S02]  /*1f800*/  IMAD R165, R2, R8, R165 ;  /* 0x0000000802a57224 */ /* 0x000fe400078e02a5 */
[--C-:B------:R-:W-:Y:S02]  /*1f810*/  @!P2 IMAD.IADD R163, R163, 0x1, -R2.reuse ;  /* 0x00000001a3a3a824 */ /* 0x100fe400078e0a02 */
[----:B------:R-:W-:Y:S02]  /*1f820*/  @!P5 IMAD.IADD R164, R164, 0x1, -R2 ;  /* 0x00000001a4a4d824 */ /* 0x000fe400078e0a02 */
[----:B------:R-:W-:-:S02]  /*1f830*/  IMAD R167, R2, R4, R167 ;  /* 0x0000000402a77224 */ /* 0x000fc400078e02a7 */
[----:B------:R-:W-:Y:S01]  /*1f840*/  IMAD.HI.U32 R8, R3, R166, RZ ;  /* 0x000000a603087227 */ /* 0x000fe200078e00ff */
[----:B------:R-:W-:-:S03]  /*1f850*/  ISETP.GT.U32.AND P5, PT, R2, R164, PT ;  /* 0x000000a40200720c */ /* 0x000fc60003fa4070 */
[----:B------:R-:W-:Y:S01]  /*1f860*/  @!P3 IMAD.MOV R163, RZ, RZ, -R163 ;  /* 0x000000ffffa3b224 */ /* 0x000fe200078e0aa3 */
[C---:B------:R-:W-:Y:S01]  /*1f870*/  ISETP.GT.U32.AND P3, PT, R2.reuse, R167, PT ;  /* 0x000000a70200720c */ /* 0x040fe20003f64070 */
[----:B------:R-:W-:Y:S02]  /*1f880*/  IMAD.MOV R8, RZ, RZ, -R8 ;  /* 0x000000ffff087224 */ /* 0x000fe400078e0a08 */
[----:B------:R-:W-:Y:S01]  /*1f890*/  IMAD.MOV.U32 R197, RZ, RZ, R168 ;  /* 0x000000ffffc57224 */ /* 0x000fe200078e00a8 */
[----:B------:R-:W-:Y:S01]  /*1f8a0*/  IABS R168, R204 ;  /* 0x000000cc00a87213 */ /* 0x000fe20000000000 */
[C---:B------:R-:W-:Y:S02]  /*1f8b0*/  IMAD R166, R2.reuse, R8, R166 ;  /* 0x0000000802a67224 */ /* 0x040fe400078e02a6 */
[----:B------:R-:W-:Y:S02]  /*1f8c0*/  IMAD.MOV.U32 R207, RZ, RZ, R197 ;  /* 0x000000ffffcf7224 */ /* 0x000fe400078e00c5 */
[----:B------:R-:W-:Y:S01]  /*1f8d0*/  IMAD.HI.U32 R8, R3, R168, RZ ;  /* 0x000000a803087227 */ /* 0x000fe200078e00ff */
[----:B------:R-:W-:-:S03]  /*1f8e0*/  ISETP.GT.U32.AND P2, PT, R2, R166, PT ;  /* 0x000000a60200720c */ /* 0x000fc60003f44070 */
[----:B------:R-:W-:Y:S02]  /*1f8f0*/  IMAD.MOV.U32 R197, RZ, RZ, R196 ;  /* 0x000000ffffc57224 */ /* 0x000fe400078e00c4 */
[----:B------:R-:W-:Y:S02]  /*1f900*/  IMAD.MOV R8, RZ, RZ, -R8 ;  /* 0x000000ffff087224 */ /* 0x000fe400078e0a08 */
[--C-:B------:R-:W-:Y:S02]  /*1f910*/  @!P5 IMAD.IADD R164, R164, 0x1, -R2.reuse ;  /* 0x00000001a4a4d824 */ /* 0x100fe400078e0a02 */
[----:B------:R-:W-:Y:S02]  /*1f920*/  @!P3 IMAD.IADD R167, R167, 0x1, -R2 ;  /* 0x00000001a7a7b824 */ /* 0x000fe400078e0a02 */
[C---:B------:R-:W-:Y:S02]  /*1f930*/  IMAD R168, R2.reuse, R8, R168 ;  /* 0x0000000802a87224 */ /* 0x040fe400078e02a8 */
[----:B------:R-:W-:Y:S01]  /*1f940*/  @!P0 IMAD.MOV R164, RZ, RZ, -R164 ;  /* 0x000000ffffa48224 */ /* 0x000fe200078e0aa4 */
[----:B------:R-:W-:Y:S01]  /*1f950*/  ISETP.GT.U32.AND P0, PT, R2, R167, PT ;  /* 0x000000a70200720c */ /* 0x000fe20003f04070 */
[----:B------:R-:W-:Y:S01]  /*1f960*/  @!P2 IMAD.IADD R166, R166, 0x1, -R2 ;  /* 0x00000001a6a6a824 */ /* 0x000fe200078e0a02 */
[----:B------:R-:W-:Y:S01]  /*1f970*/  ISETP.GT.U32.AND P5, PT, R2, R168, PT ;  /* 0x000000a80200720c */ /* 0x000fe20003fa4070 */
[----:B------:R-:W-:-:S03]  /*1f980*/  IMAD.MOV.U32 R198, RZ, RZ, R169 ;  /* 0x000000ffffc67224 */ /* 0x000fc600078e00a9 */
[----:B------:R-:W-:Y:S01]  /*1f990*/  ISETP.GT.U32.AND P2, PT, R2, R166, PT ;  /* 0x000000a60200720c */ /* 0x000fe20003f44070 */
[----:B------:R-:W-:Y:S02]  /*1f9a0*/  IMAD.MOV.U32 R200, RZ, RZ, R189 ;  /* 0x000000ffffc87224 */ /* 0x000fe400078e00bd */
[----:B--2---:R-:W-:Y:S02]  /*1f9b0*/  IMAD.MOV.U32 R196, RZ, RZ, R195 ;  /* 0x000000ffffc47224 */ /* 0x004fe400078e00c3 */
[----:B------:R-:W-:Y:S02]  /*1f9c0*/  IMAD.MOV.U32 R195, RZ, RZ, R192 ;  /* 0x000000ffffc37224 */ /* 0x000fe400078e00c0 */
[----:B------:R-:W-:Y:S02]  /*1f9d0*/  IMAD.MOV.U32 R192, RZ, RZ, R187 ;  /* 0x000000ffffc07224 */ /* 0x000fe400078e00bb */
[----:B------:R-:W-:Y:S01]  /*1f9e0*/  IMAD.MOV.U32 R187, RZ, RZ, R170 ;  /* 0x000000ffffbb7224 */ /* 0x000fe200078e00aa */
[----:B------:R-:W-:-:S05]  /*1f9f0*/  IABS R170, R202 ;  /* 0x000000ca00aa7213 */ /* 0x000fca0000000000 */
[----:B------:R-:W-:-:S04]  /*1fa00*/  IMAD.HI.U32 R8, R3, R170, RZ ;  /* 0x000000aa03087227 */ /* 0x000fc800078e00ff */
[----:B------:R-:W-:-:S04]  /*1fa10*/  IMAD.MOV R8, RZ, RZ, -R8 ;  /* 0x000000ffff087224 */ /* 0x000fc800078e0a08 */
[C---:B------:R-:W-:Y:S02]  /*1fa20*/  IMAD R170, R2.reuse, R8, R170 ;  /* 0x0000000802aa7224 */ /* 0x040fe400078e02aa */
[----:B------:R-:W-:Y:S02]  /*1fa30*/  @!P0 IMAD.IADD R167, R167, 0x1, -R2 ;  /* 0x00000001a7a78824 */ /* 0x000fe400078e0a02 */
[----:B------:R-:W-:Y:S01]  /*1fa40*/  IMAD.MOV.U32 R203, RZ, RZ, R198 ;  /* 0x000000ffffcb7224 */ /* 0x000fe200078e00c6 */
[----:B------:R-:W-:Y:S01]  /*1fa50*/  ISETP.GT.U32.AND P0, PT, R2, R170, PT ;  /* 0x000000aa0200720c */ /* 0x000fe20003f04070 */
        /* <DEDUP_REMOVED lines=8> */
[----:B------:R-:W-:Y:S01]  /*1fae0*/  IMAD.MOV.U32 R189, RZ, RZ, R182 ;  /* 0x000000ffffbd7224 */ /* 0x000fe200078e00b6 */
[----:B------:R-:W-:Y:S01]  /*1faf0*/  ISETP.GE.AND P3, PT, R205, RZ, PT ;  /* 0x000000ffcd00720c */ /* 0x000fe20003f66270 */
        /* <DEDUP_REMOVED lines=9> */
[----:B------:R-:W-:-:S02]  /*1fb90*/  IMAD.MOV.U32 R177, RZ, RZ, R175 ;  /* 0x000000ffffb17224 */ /* 0x000fc400078e00af */
[----:B------:R-:W-:Y:S01]  /*1fba0*/  @!P6 IMAD.MOV R166, RZ, RZ, -R166 ;  /* 0x000000ffffa6e224 */ /* 0x000fe200078e0aa6 */
[----:B------:R-:W2:Y:S01]  /*1fbb0*/  LDL.LU R175, [R1+0x6d8] ;  /* 0x0006d80001af7983 */ /* 0x000ea20000300800 */
[----:B------:R-:W-:Y:S01]  /*1fbc0*/  IMAD.MOV.U32 R190, RZ, RZ, R189 ;  /* 0x000000ffffbe7224 */ /* 0x000fe200078e00bd */
[----:B------:R-:W-:Y:S01]  /*1fbd0*/  ISETP.GE.AND P6, PT, R202, RZ, PT ;  /* 0x000000ffca00720c */ /* 0x000fe20003fc6270 */
[----:B------:R-:W-:Y:S02]  /*1fbe0*/  IMAD.MOV.U32 R189, RZ, RZ, R182 ;  /* 0x000000ffffbd7224 */ /* 0x000fe400078e00b6 */
[----:B---3--:R-:W-:Y:S01]  /*1fbf0*/  IMAD.MOV.U32 R183, RZ, RZ, R173 ;  /* 0x000000ffffb77224 */ /* 0x008fe200078e00ad */
[----:B------:R-:W3:Y:S01]  /*1fc00*/  LDL.LU R182, [R1+0x72c] ;  /* 0x00072c0001b67983 */ /* 0x000ee20000300800 */
[----:B------:R-:W-:Y:S01]  /*1fc10*/  @!P0 IMAD.IADD R170, R170, 0x1, -R2 ;  /* 0x00000001aaaa8824 */ /* 0x000fe200078e0a02 */
[----:B------:R-:W-:Y:S02]  /*1fc20*/  IABS R173, R203 ;  /* 0x000000cb00ad7213 */ /* 0x000fe40000000000 */
[----:B------:R-:W-:Y:S01]  /*1fc30*/  ISETP.GE.AND P0, PT, R203, RZ, PT ;  /* 0x000000ffcb00720c */ /* 0x000fe20003f06270 */
[----:B------:R-:W3:Y:S01]  /*1fc40*/  LDL.LU R191, [R1+0x720] ;  /* 0x0007200001bf7983 */ /* 0x000ee20000300800 */
[----:B------:R-:W-:-:S02]  /*1fc50*/  IMAD.MOV.U32 R203, RZ, RZ, R201 ;  /* 0x000000ffffcb7224 */ /* 0x000fc400078e00c9 */
[----:B------:R-:W-:Y:S02]  /*1fc60*/  IMAD.MOV.U32 R201, RZ, RZ, R199 ;  /* 0x000000ffffc97224 */ /* 0x000fe400078e00c7 */
[----:B------:R-:W-:Y:S01]  /*1fc70*/  @!P4 IMAD.MOV R161, RZ, RZ, -R161 ;  /* 0x000000ffffa1c224 */ /* 0x000fe200078e0aa1 */
[----:B------:R-:W-:Y:S01]  /*1fc80*/  ISETP.GT.U32.AND P4, PT, R2, R165, PT ;  /* 0x000000a50200720c */ /* 0x000fe20003f84070 */
[----:B------:R-:W-:-:S12]  /*1fc90*/  IMAD.HI.U32 R4, R3, R169, RZ ;  /* 0x000000a903047227 */ /* 0x000fd800078e00ff */
[----:B------:R-:W-:-:S05]  /*1fca0*/  @!P4 IMAD.IADD R165, R165, 0x1, -R2 ;  /* 0x00000001a5a5c824 */ /* 0x000fca00078e0a02 */
[----:B------:R-:W-:Y:S01]  /*1fcb0*/  ISETP.GT.U32.AND P4, PT, R2, R165, PT ;  /* 0x000000a50200720c */ /* 0x000fe20003f84070 */
[----:B------:R-:W-:-:S04]  /*1fcc0*/  IMAD.MOV R4, RZ, RZ, -R4 ;  /* 0x000000ffff047224 */ /* 0x000fc800078e0a04 */
[----:B------:R-:W-:Y:S02]  /*1fcd0*/  IMAD R169, R2, R4, R169 ;  /* 0x0000000402a97224 */ /* 0x000fe400078e02a9 */
[----:B------:R-:W-:-:S06]  /*1fce0*/  IMAD.MOV.U32 R186, RZ, RZ, R171 ;  /* 0x000000ffffba7224 */ /* 0x000fcc00078e00ab */
[----:B------:R-:W-:Y:S01]  /*1fcf0*/  @!P4 IMAD.IADD R165, R165, 0x1, -R2 ;  /* 0x00000001a5a5c824 */ /* 0x000fe200078e0a02 */
[----:B------:R-:W-:Y:S02]  /*1fd00*/  ISETP.GT.U32.AND P4, PT, R2, R169, PT ;  /* 0x000000a90200720c */ /* 0x000fe40003f84070 */
[----:B------:R-:W-:-:S05]  /*1fd10*/  IABS R171, R208 ;  /* 0x000000d000ab7213 */ /* 0x000fca0000000000 */
[----:B------:R-:W-:-:S04]  /*1fd20*/  IMAD.HI.U32 R4, R3, R171, RZ ;  /* 0x000000ab03047227 */ /* 0x000fc800078e00ff */
[----:B----4-:R-:W-:-:S04]  /*1fd30*/  IMAD.MOV.U32 R198, RZ, RZ, R178 ;  /* 0x000000ffffc67224 */ /* 0x010fc800078e00b2 */
[----:B------:R-:W-:Y:S02]  /*1fd40*/  IMAD.MOV.U32 R202, RZ, RZ, R198 ;  /* 0x000000ffffca7224 */ /* 0x000fe400078e00c6 */
[----:B------:R-:W-:Y:S02]  /*1fd50*/  IMAD.MOV.U32 R198, RZ, RZ, R192 ;  /* 0x000000ffffc67224 */ /* 0x000fe400078e00c0 */
[----:B------:R-:W4:Y:S04]  /*1fd60*/  LDL.LU R192, [R1+0x734] ;  /* 0x0007340001c07983 */ /* 0x000f280000300800 */
[----:B------:R-:W3:Y:S01]  /*1fd70*/  LDL.LU R199, [R1+0x710] ;  /* 0x0007100001c77983 */ /* 0x000ee20000300800 */
[----:B------:R-:W-:Y:S02]  /*1fd80*/  @!P4 IMAD.IADD R169, R169, 0x1, -R2 ;  /* 0x00000001a9a9c824 */ /* 0x000fe400078e0a02 */
[----:B------:R-:W-:-:S02]  /*1fd90*/  IMAD.MOV R4, RZ, RZ, -R4 ;  /* 0x000000ffff047224 */ /* 0x000fc400078e0a04 */
[----:B------:R-:W-:Y:S01]  /*1fda0*/  @!P1 IMAD.MOV R165, RZ, RZ, -R165 ;  /* 0x000000ffffa59224 */ /* 0x000fe200078e0aa5 */
[C---:B------:R-:W-:Y:S01]  /*1fdb0*/  ISETP.GT.U32.AND P1, PT, R2.reuse, R169, PT ;  /* 0x000000a90200720c */ /* 0x040fe20003f24070 */
[----:B------:R-:W-:Y:S02]  /*1fdc0*/  IMAD R171, R2, R4, R171 ;  /* 0x0000000402ab7224 */ /* 0x000fe400078e02ab */
[----:B------:R-:W-:-:S03]  /*1fdd0*/  @!P3 IMAD.MOV R167, RZ, RZ, -R167 ;  /* 0x000000ffffa7b224 */ /* 0x000fc600078e0aa7 */
[----:B------:R-:W-:Y:S01]  /*1fde0*/  ISETP.GT.U32.AND P3, PT, R2, R171, PT ;  /* 0x000000ab0200720c */ /* 0x000fe20003f64070 */
[----:B------:R-:W-:Y:S01]  /*1fdf0*/  IMAD.MOV.U32 R178, RZ, RZ, R172 ;  /* 0x000000ffffb27224 */ /* 0x000fe200078e00ac */
[----:B------:R-:W-:-:S05]  /*1fe00*/  IABS R172, R207 ;  /* 0x000000cf00ac7213 */ /* 0x000fca0000000000 */
[----:B------:R-:W-:Y:S01]  /*1fe10*/  @!P1 IMAD.IADD R169, R169, 0x1, -R2 ;  /* 0x00000001a9a99824 */ /* 0x000fe200078e0a02 */
[----:B------:R-:W-:Y:S01]  /*1fe20*/  ISETP.GE.AND P1, PT, R207, RZ, PT ;  /* 0x000000ffcf00720c */ /* 0x000fe20003f26270 */
[----:B------:R-:W-:Y:S02]  /*1fe30*/  IMAD.MOV.U32 R207, RZ, RZ, R202 ;  /* 0x000000ffffcf7224 */ /* 0x000fe400078e00ca */
[----:B------:R-:W-:Y:S02]  /*1fe40*/  IMAD.MOV.U32 R202, RZ, RZ, R200 ;  /* 0x000000ffffca7224 */ /* 0x000fe400078e00c8 */
[----:B------:R-:W-:Y:S02]  /*1fe50*/  IMAD.MOV.U32 R200, RZ, RZ, R187 ;  /* 0x000000ffffc87224 */ /* 0x000fe400078e00bb */
[----:B------:R-:W-:Y:S02]  /*1fe60*/  IMAD.MOV.U32 R187, RZ, RZ, R186 ;  /* 0x000000ffffbb7224 */ /* 0x000fe400078e00ba */
[----:B------:R-:W-:Y:S01]  /*1fe70*/  IMAD.MOV.U32 R186, RZ, RZ, R174 ;  /* 0x000000ffffba7224 */ /* 0x000fe200078e00ae */
[----:B------:R-:W-:Y:S01]  /*1fe80*/  IABS R174, R207 ;  /* 0x000000cf00ae7213 */ /* 0x000fe20000000000 */
[----:B------:R-:W-:Y:S01]  /*1fe90*/  @!P3 IMAD.IADD R171, R171, 0x1, -R2 ;  /* 0x00000001ababb824 */ /* 0x000fe200078e0a02 */
[----:B------:R-:W-:-:S02]  /*1fea0*/  ISETP.GE.AND P3, PT, R207, RZ, PT ;  /* 0x000000ffcf00720c */ /* 0x000fc40003f66270 */
[----:B------:R-:W4:Y:S04]  /*1feb0*/  LDL.LU R207, [R1+0x6dc] ;  /* 0x0006dc0001cf7983 */ /* 0x000f280000300800 */
[----:B------:R-:W4:Y:S01]  /*1fec0*/  LDL.LU R216, [R1+0x6e8] ;  /* 0x0006e80001d87983 */ /* 0x000f220000300800 */
[----:B------:R-:W-:Y:S01]  /*1fed0*/  ISETP.GT.U32.AND P4, PT, R2, R168, PT ;  /* 0x000000a80200720c */ /* 0x000fe20003f84070 */
[----:B------:R-:W-:Y:S02]  /*1fee0*/  IMAD.HI.U32 R8, R3, R172, RZ ;  /* 0x000000ac03087227 */ /* 0x000fe400078e00ff */
[----:B------:R-:W4:Y:S10]  /*1fef0*/  LDL.LU R218, [R1+0x74c] ;  /* 0x00074c0001da7983 */ /* 0x000f340000300800 */
[----:B------:R-:W-:Y:S01]  /*1ff00*/  @!P4 IMAD.IADD R168, R168, 0x1, -R2 ;  /* 0x00000001a8a8c824 */ /* 0x000fe200078e0a02 */
[----:B------:R-:W4:Y:S03]  /*1ff10*/  LDL.LU R228, [R1+0x750] ;  /* 0x0007500001e47983 */ /* 0x000f260000300800 */
[----:B------:R-:W-:Y:S01]  /*1ff20*/  @!P2 IMAD.MOV R168, RZ, RZ, -R168 ;  /* 0x000000ffffa8a224 */ /* 0x000fe200078e0aa8 */
[----:B------:R-:W-:Y:S01]  /*1ff30*/  ISETP.GT.U32.AND P2, PT, R2, R170, PT ;  /* 0x000000aa0200720c */ /* 0x000fe20003f44070 */
[----:B------:R-:W-:-:S02]  /*1ff40*/  IMAD.MOV R8, RZ, RZ, -R8 ;  /* 0x000000ffff087224 */ /* 0x000fc400078e0a08 */
[----:B------:R-:W-:-:S04]  /*1ff50*/  IMAD.HI.U32 R4, R3, R173, RZ ;  /* 0x000000ad03047227 */ /* 0x000fc800078e00ff */
[----:B------:R-:W-:Y:S02]  /*1ff60*/  @!P5 IMAD.MOV R169, RZ, RZ, -R169 ;  /* 0x000000ffffa9d224 */ /* 0x000fe400078e0aa9 */
[----:B------:R-:W-:Y:S01]  /*1ff70*/  IMAD.MOV.U32 R209, RZ, RZ, R201 ;  /* 0x000000ffffd17224 */ /* 0x000fe200078e00c9 */
[----:B------:R-:W-:Y:S01]  /*1ff80*/  ISETP.GE.AND P4, PT, R208, RZ, PT ;  /* 0x000000ffd000720c */ /* 0x000fe20003f86270 */
[----:B------:R-:W-:Y:S01]  /*1ff90*/  IMAD R172, R2, R8, R172 ;  /* 0x0000000802ac7224 */ /* 0x000fe200078e02ac */
[----:B------:R-:W4:Y:S01]  /*1ffa0*/  LDL.LU R227, [R1+0x754] ;  /* 0x0007540001e37983 */ /* 0x000f220000300800 */
[----:B------:R-:W-:Y:S02]  /*1ffb0*/  IMAD.MOV R4, RZ, RZ, -R4 ;  /* 0x000000ffff047224 */ /* 0x000fe400078e0a04 */
[----:B------:R-:W-:Y:S01]  /*1ffc0*/  @!P2 IMAD.IADD R170, R170, 0x1, -R2 ;  /* 0x00000001aaaaa824 */ /* 0x000fe200078e0a02 */
[C---:B------:R-:W-:Y:S01]  /*1ffd0*/  ISETP.GT.U32.AND P2, PT, R2.reuse, R172, PT ;  /* 0x000000ac0200720c */ /* 0x040fe20003f44070 */
[C---:B------:R-:W-:Y:S01]  /*1ffe0*/  IMAD R173, R2.reuse, R4, R173 ;  /* 0x0000000402ad7224 */ /* 0x040fe200078e02ad */
[C---:B------:R-:W-:Y:S01]  /*1fff0*/  ISETP.GT.U32.AND P5, PT, R2.reuse, R171, PT ;  /* 0x000000ab0200720c */ /* 0x040fe20003fa4070 */
[----:B------:R-:W-:Y:S01]  /*20000*/  IMAD.HI.U32 R4, R3, R174, RZ ;  /* 0x000000ae03047227 */ /* 0x000fe200078e00ff */
[----:B------:R-:W4:Y:S03]  /*20010*/  LDL.LU R224, [R1+0x758] ;  /* 0x0007580001e07983 */ /* 0x000f260000300800 */
[----:B------:R-:W-:Y:S01]  /*20020*/  IMAD.MOV R4, RZ, RZ, -R4 ;  /* 0x000000ffff047224 */ /* 0x000fe200078e0a04 */
[----:B------:R-:W4:Y:S03]  /*20030*/  LDL.LU R220, [R1+0x75c] ;  /* 0x00075c0001dc7983 */ /* 0x000f260000300800 */
[----:B------:R-:W-:Y:S01]  /*20040*/  IMAD R174, R2, R4, R174 ;  /* 0x0000000402ae7224 */ /* 0x000fe200078e02ae */
[----:B------:R-:W4:Y:S01]  /*20050*/  LDL.LU R223, [R1+0x760] ;  /* 0x0007600001df7983 */ /* 0x000f220000300800 */
[----:B------:R-:W-:-:S03]  /*20060*/  @!P2 IMAD.IADD R172, R172, 0x1, -R2 ;  /* 0x00000001acaca824 */ /* 0x000fc600078e0a02 */
[C---:B------:R-:W-:Y:S01]  /*20070*/  ISETP.GT.U32.AND P2, PT, R2.reuse, R174, PT ;  /* 0x000000ae0200720c */ /* 0x040fe20003f44070 */
[----:B------:R-:W-:Y:S01]  /*20080*/  @!P6 IMAD.MOV R170, RZ, RZ, -R170 ;  /* 0x000000ffffaae224 */ /* 0x000fe200078e0aaa */
[C---:B------:R-:W-:Y:S01]  /*20090*/  ISETP.GT.U32.AND P6, PT, R2.reuse, R172, PT ;  /* 0x000000ac0200720c */ /* 0x040fe20003fc4070 */
[----:B------:R-:W-:Y:S01]  /*200a0*/  IMAD.MOV.U32 R212, RZ, RZ, R202 ;  /* 0x000000ffffd47224 */ /* 0x000fe200078e00ca */
[----:B------:R-:W4:Y:S01]  /*200b0*/  LDL.LU R226, [R1+0x764] ;  /* 0x0007640001e27983 */ /* 0x000f220000300800 */
[----:B------:R-:W-:Y:S01]  /*200c0*/  @!P5 IMAD.IADD R171, R171, 0x1, -R2 ;  /* 0x00000001ababd824 */ /* 0x000fe200078e0a02 */
[----:B------:R-:W-:Y:S01]  /*200d0*/  ISETP.GT.U32.AND P5, PT, R2, R173, PT ;  /* 0x000000ad0200720c */ /* 0x000fe20003fa4070 */
[----:B------:R-:W-:Y:S01]  /*200e0*/  IMAD.MOV.U32 R202, RZ, RZ, R200 ;  /* 0x000000ffffca7224 */ /* 0x000fe200078e00c8 */
[----:B------:R-:W4:Y:S01]  /*200f0*/  LDL.LU R222, [R1+0x768] ;  /* 0x0007680001de7983 */ /* 0x000f220000300800 */
[----:B------:R-:W-:Y:S02]  /*20100*/  IMAD.MOV.U32 R200, RZ, RZ, R198 ;  /* 0x000000ffffc87224 */ /* 0x000fe400078e00c6 */
[----:B------:R-:W-:Y:S01]  /*20110*/  IMAD.MOV.U32 R198, RZ, RZ, R181 ;  /* 0x000000ffffc67224 */ /* 0x000fe200078e00b5 */
[----:B------:R-:W4:Y:S01]  /*20120*/  LDL.LU R221, [R1+0x76c] ;  /* 0x00076c0001dd7983 */ /* 0x000f220000300800 */
[----:B------:R-:W-:Y:S01]  /*20130*/  IMAD.MOV.U32 R181, RZ, RZ, R178 ;  /* 0x000000ffffb57224 */ /* 0x000fe200078e00b2 */
[----:B------:R-:W-:Y:S01]  /*20140*/  IABS R178, R206 ;  /* 0x000000ce00b27213 */ /* 0x000fe20000000000 */
[----:B------:R-:W-:-:S02]  /*20150*/  @!P2 IMAD.IADD R174, R174, 0x1, -R2 ;  /* 0x00000001aeaea824 */ /* 0x000fc400078e0a02 */
[----:B------:R-:W-:Y:S02]  /*20160*/  IMAD.MOV.U32 R211, RZ, RZ, R203 ;  /* 0x000000ffffd37224 */ /* 0x000fe400078e00cb */
[----:B------:R-:W-:Y:S01]  /*20170*/  IMAD.HI.U32 R4, R3, R178, RZ ;  /* 0x000000b203047227 */ /* 0x000fe200078e00ff */
[----:B------:R-:W-:-:S03]  /*20180*/  ISETP.GT.U32.AND P2, PT, R2, R174, PT ;  /* 0x000000ae0200720c */ /* 0x000fc60003f44070 */
[----:B------:R-:W-:Y:S02]  /*20190*/  IMAD.MOV.U32 R203, RZ, RZ, R176 ;  /* 0x000000ffffcb7224 */ /* 0x000fe400078e00b0 */
[----:B------:R-:W-:Y:S01]  /*201a0*/  @!P4 IMAD.MOV R171, RZ, RZ, -R171 ;  /* 0x000000ffffabc224 */ /* 0x000fe200078e0aab */
[----:B------:R-:W-:Y:S01]  /*201b0*/  ISETP.GE.AND P4, PT, R209, RZ, PT ;  /* 0x000000ffd100720c */ /* 0x000fe20003f86270 */
[--C-:B------:R-:W-:Y:S01]  /*201c0*/  @!P6 IMAD.IADD R172, R172, 0x1, -R2.reuse ;  /* 0x00000001acace824 */ /* 0x100fe200078e0a02 */
[----:B------:R-:W-:Y:S01]  /*201d0*/  IABS R176, R205 ;  /* 0x000000cd00b07213 */ /* 0x000fe20000000000 */
[----:B------:R-:W-:Y:S02]  /*201e0*/  @!P5 IMAD.IADD R173, R173, 0x1, -R2 ;  /* 0x00000001adadd824 */ /* 0x000fe400078e0a02 */
[----:B------:R-:W-:Y:S02]  /*201f0*/  IMAD.MOV R4, RZ, RZ, -R4 ;  /* 0x000000ffff047224 */ /* 0x000fe400078e0a04 */
[----:B------:R-:W-:Y:S01]  /*20200*/  @!P1 IMAD.MOV R172, RZ, RZ, -R172 ;  /* 0x000000ffffac9224 */ /* 0x000fe200078e0aac */
[C---:B------:R-:W-:Y:S01]  /*20210*/  ISETP.GT.U32.AND P5, PT, R2.reuse, R173, PT ;  /* 0x000000ad0200720c */ /* 0x040fe20003fa4070 */
[----:B------:R-:W-:-:S02]  /*20220*/  IMAD R178, R2, R4, R178 ;  /* 0x0000000402b27224 */ /* 0x000fc400078e02b2 */
[----:B------:R-:W-:-:S04]  /*20230*/  IMAD.HI.U32 R9, R3, R176, RZ ;  /* 0x000000b003097227 */ /* 0x000fc800078e00ff */
[----:B------:R-:W-:Y:S01]  /*20240*/  @!P2 IMAD.IADD R174, R174, 0x1, -R2 ;  /* 0x00000001aeaea824 */ /* 0x000fe200078e0a02 */
[----:B------:R-:W-:Y:S01]  /*20250*/  ISETP.GT.U32.AND P2, PT, R2, R178, PT ;  /* 0x000000b20200720c */ /* 0x000fe20003f44070 */
[----:B------:R-:W-:Y:S02]  /*20260*/  IMAD.MOV R9, RZ, RZ, -R9 ;  /* 0x000000ffff097224 */ /* 0x000fe400078e0a09 */
[----:B--2---:R-:W-:Y:S01]  /*20270*/  IMAD.MOV.U32 R208, RZ, RZ, R175 ;  /* 0x000000ffffd07224 */ /* 0x004fe200078e00af */
[----:B------:R-:W-:-:S05]  /*20280*/  IABS R175, R209 ;  /* 0x000000d100af7213 */ /* 0x000fca0000000000 */
[----:B------:R-:W-:-:S04]  /*20290*/  IMAD.HI.U32 R10, R3, R175, RZ ;  /* 0x000000af030a7227 */ /* 0x000fc800078e00ff */
[----:B------:R-:W-:-:S04]  /*202a0*/  IMAD.MOV R10, RZ, RZ, -R10 ;  /* 0x000000ffff0a7224 */ /* 0x000fc800078e0a0a */
[----:B------:R-:W-:Y:S02]  /*202b0*/  IMAD R175, R2, R10, R175 ;  /* 0x0000000a02af7224 */ /* 0x000fe400078e02af */
[----:B------:R-:W-:-:S03]  /*202c0*/  IMAD.MOV.U32 R209, RZ, RZ, R203 ;  /* 0x000000ffffd17224 */ /* 0x000fc600078e00cb */
[C---:B------:R-:W-:Y:S01]  /*202d0*/  ISETP.GT.U32.AND P6, PT, R2.reuse, R175, PT ;  /* 0x000000af0200720c */ /* 0x040fe20003fc4070 */
[----:B------:R-:W-:Y:S02]  /*202e0*/  IMAD.MOV.U32 R203, RZ, RZ, R202 ;  /* 0x000000ffffcb7224 */ /* 0x000fe400078e00ca */
[----:B------:R-:W-:Y:S02]  /*202f0*/  IMAD.MOV.U32 R202, RZ, RZ, R197 ;  /* 0x000000ffffca7224 */ /* 0x000fe400078e00c5 */
[----:B------:R-:W-:Y:S02]  /*20300*/  IMAD.MOV.U32 R197, RZ, RZ, R196 ;  /* 0x000000ffffc57224 */ /* 0x000fe400078e00c4 */
[----:B------:R-:W-:Y:S02]  /*20310*/  IMAD.MOV.U32 R196, RZ, RZ, R194 ;  /* 0x000000ffffc47224 */ /* 0x000fe400078e00c2 */
[----:B------:R-:W-:Y:S02]  /*20320*/  IMAD.MOV.U32 R194, RZ, RZ, R193 ;  /* 0x000000ffffc27224 */ /* 0x000fe400078e00c1 */
[----:B------:R-:W-:-:S02]  /*20330*/  IMAD R176, R2, R9, R176 ;  /* 0x0000000902b07224 */ /* 0x000fc400078e02b0 */
[--C-:B------:R-:W-:Y:S01]  /*20340*/  @!P6 IMAD.IADD R175, R175, 0x1, -R2.reuse ;  /* 0x00000001afafe824 */ /* 0x100fe200078e0a02 */
[----:B------:R-:W-:Y:S01]  /*20350*/  ISETP.GE.AND P6, PT, R204, RZ, PT ;  /* 0x000000ffcc00720c */ /* 0x000fe20003fc6270 */
[--C-:B------:R-:W-:Y:S01]  /*20360*/  @!P5 IMAD.IADD R173, R173, 0x1, -R2.reuse ;  /* 0x00000001adadd824 */ /* 0x100fe200078e0a02 */
[----:B------:R-:W-:Y:S01]  /*20370*/  ISETP.GT.U32.AND P5, PT, R2, R176, PT ;  /* 0x000000b00200720c */ /* 0x000fe20003fa4070 */
[----:B------:R-:W-:Y:S02]  /*20380*/  @!P2 IMAD.IADD R178, R178, 0x1, -R2 ;  /* 0x00000001b2b2a824 */ /* 0x000fe400078e0a02 */
[----:B------:R-:W-:Y:S01]  /*20390*/  @!P0 IMAD.MOV R173, RZ, RZ, -R173 ;  /* 0x000000ffffad8224 */ /* 0x000fe200078e0aad */
[----:B------:R-:W-:Y:S01]  /*203a0*/  ISETP.GE.AND P0, PT, R205, RZ, PT ;  /* 0x000000ffcd00720c */ /* 0x000fe20003f06270 */
[----:B------:R-:W-:-:S08]  /*203b0*/  IMAD.MOV.U32 R205, RZ, RZ, R200 ;  /* 0x000000ffffcd7224 */ /* 0x000fd000078e00c8 */
[----:B------:R-:W-:Y:S02]  /*203c0*/  @!P5 IMAD.IADD R176, R176, 0x1, -R2 ;  /* 0x00000001b0b0d824 */ /* 0x000fe400078e0a02 */
[----:B------:R-:W-:Y:S01]  /*203d0*/  IMAD.MOV.U32 R200, RZ, RZ, R198 ;  /* 0x000000ffffc87224 */ /* 0x000fe200078e00c6 */
[----:B------:R-:W-:Y:S01]  /*203e0*/  ISETP.GT.U32.AND P5, PT, R2, R175, PT ;  /* 0x000000af0200720c */ /* 0x000fe20003fa4070 */
[----:B------:R-:W-:-:S04]  /*203f0*/  IMAD.MOV.U32 R198, RZ, RZ, R181 ;  /* 0x000000ffffc67224 */ /* 0x000fc800078e00b5 */
[----:B------:R-:W-:Y:S02]  /*20400*/  IMAD.MOV.U32 R210, RZ, RZ, R198 ;  /* 0x000000ffffd27224 */ /* 0x000fe400078e00c6 */
[----:B------:R-:W-:Y:S01]  /*20410*/  IMAD.MOV.U32 R198, RZ, RZ, R196 ;  /* 0x000000ffffc67224 */ /* 0x000fe200078e00c4 */
[----:B------:R-:W-:Y:S01]  /*20420*/  IABS R181, R209 ;  /* 0x000000d100b57213 */ /* 0x000fe20000000000 */
[----:B---3--:R-:W-:Y:S02]  /*20430*/  IMAD.MOV.U32 R201, RZ, RZ, R199 ;  /* 0x000000ffffc97224 */ /* 0x008fe400078e00c7 */
[----:B------:R-:W-:Y:S02]  /*20440*/  IMAD.MOV.U32 R199, RZ, RZ, R188 ;  /* 0x000000ffffc77224 */ /* 0x000fe400078e00bc */
[----:B------:R-:W-:Y:S02]  /*20450*/  IMAD.MOV.U32 R188, RZ, RZ, R180 ;  /* 0x000000ffffbc7224 */ /* 0x000fe400078e00b4 */
[----:B------:R-:W-:Y:S01]  /*20460*/  IMAD.MOV.U32 R180, RZ, RZ, R177 ;  /* 0x000000ffffb47224 */ /* 0x000fe200078e00b1 */
[----:B------:R-:W-:-:S05]  /*20470*/  IABS R177, R204 ;  /* 0x000000cc00b17213 */ /* 0x000fca0000000000 */
[----:B------:R-:W-:-:S04]  /*20480*/  IMAD.HI.U32 R8, R3, R177, RZ ;  /* 0x000000b103087227 */ /* 0x000fc800078e00ff */
[----:B------:R-:W-:-:S04]  /*20490*/  IMAD.MOV R8, RZ, RZ, -R8 ;  /* 0x000000ffff087224 */ /* 0x000fc800078e0a08 */
[----:B------:R-:W-:Y:S02]  /*204a0*/  IMAD R177, R2, R8, R177 ;  /* 0x0000000802b17224 */ /* 0x000fe400078e02b1 */
[----:B----4-:R-:W-:-:S03]  /*204b0*/  IMAD.MOV.U32 R193, RZ, RZ, R192 ;  /* 0x000000ffffc17224 */ /* 0x010fc600078e00c0 */
[----:B------:R-:W-:Y:S01]  /*204c0*/  ISETP.GT.U32.AND P1, PT, R2, R177, PT ;  /* 0x000000b10200720c */ /* 0x000fe20003f24070 */
[----:B------:R-:W-:Y:S02]  /*204d0*/  IMAD.MOV.U32 R192, RZ, RZ, R191 ;  /* 0x000000ffffc07224 */ /* 0x000fe400078e00bf */
[----:B------:R-:W-:Y:S01]  /*204e0*/  IMAD.MOV.U32 R191, RZ, RZ, R179 ;  /* 0x000000ffffbf7224 */ /* 0x000fe200078e00b3 */
[----:B------:R-:W-:Y:S01]  /*204f0*/  IABS R179, R212 ;  /* 0x000000d400b37213 */ /* 0x000fe20000000000 */
[----:B------:R-:W-:Y:S02]  /*20500*/  IMAD.MOV.U32 R204, RZ, RZ, R201 ;  /* 0x000000ffffcc7224 */ /* 0x000fe400078e00c9 */
[----:B------:R-:W-:Y:S02]  /*20510*/  IMAD.MOV.U32 R201, RZ, RZ, R199 ;  /* 0x000000ffffc97224 */ /* 0x000fe400078e00c7 */
[----:B------:R-:W-:-:S04]  /*20520*/  IMAD.HI.U32 R4, R3, R179, RZ ;  /* 0x000000b303047227 */ /* 0x000fc800078e00ff */
[----:B------:R-:W-:Y:S02]  /*20530*/  IMAD.MOV.U32 R199, RZ, RZ, R188 ;  /* 0x000000ffffc77224 */ /* 0x000fe400078e00bc */
[----:B------:R-:W-:Y:S01]  /*20540*/  IMAD.MOV.U32 R188, RZ, RZ, R180 ;  /* 0x000000ffffbc7224 */ /* 0x000fe200078e00b4 */
[----:B------:R-:W-:Y:S01]  /*20550*/  IABS R180, R211 ;  /* 0x000000d300b47213 */ /* 0x000fe20000000000 */
[----:B------:R-:W-:Y:S02]  /*20560*/  @!P1 IMAD.IADD R177, R177, 0x1, -R2 ;  /* 0x00000001b1b19824 */ /* 0x000fe400078e0a02 */
[----:B------:R-:W-:-:S03]  /*20570*/  IMAD.MOV R4, RZ, RZ, -R4 ;  /* 0x000000ffff047224 */ /* 0x000fc600078e0a04 */
[C---:B------:R-:W-:Y:S01]  /*20580*/  ISETP.GT.U32.AND P2, PT, R2.reuse, R177, PT ;  /* 0x000000b10200720c */ /* 0x040fe20003f44070 */
[----:B------:R-:W-:Y:S02]  /*20590*/  IMAD R179, R2, R4, R179 ;  /* 0x0000000402b37224 */ /* 0x000fe400078e02b3 */
[----:B------:R-:W-:-:S04]  /*205a0*/  IMAD.HI.U32 R4, R3, R180, RZ ;  /* 0x000000b403047227 */ /* 0x000fc800078e00ff */
[----:B------:R-:W-:-:S04]  /*205b0*/  IMAD.MOV R4, RZ, RZ, -R4 ;  /* 0x000000ffff047224 */ /* 0x000fc800078e0a04 */
[C---:B------:R-:W-:Y:S01]  /*205c0*/  IMAD R180, R2.reuse, R4, R180 ;  /* 0x0000000402b47224 */ /* 0x040fe200078e02b4 */
[----:B------:R-:W-:Y:S01]  /*205d0*/  ISETP.GT.U32.AND P1, PT, R2, R176, PT ;  /* 0x000000b00200720c */ /* 0x000fe20003f24070 */
[----:B------:R-:W-:-:S03]  /*205e0*/  @!P2 IMAD.IADD R177, R177, 0x1, -R2 ;  /* 0x00000001b1b1a824 */ /* 0x000fc600078e0a02 */
[----:B------:R-:W-:Y:S01]  /*205f0*/  ISETP.GT.U32.AND P2, PT, R2, R180, PT ;  /* 0x000000b40200720c */ /* 0x000fe20003f44070 */
[----:B------:R-:W-:Y:S02]  /*20600*/  IMAD.MOV.U32 R196, RZ, RZ, R193 ;  /* 0x000000ffffc47224 */ /* 0x000fe400078e00c1 */
[----:B------:R-:W-:Y:S02]  /*20610*/  IMAD.MOV.U32 R193, RZ, RZ, R191 ;  /* 0x000000ffffc17224 */ /* 0x000fe400078e00bf */
[----:B------:R-:W-:Y:S02]  /*20620*/  IMAD.MOV.U32 R191, RZ, RZ, R189 ;  /* 0x000000ffffbf7224 */ /* 0x000fe400078e00bd */
[----:B------:R-:W-:Y:S01]  /*20630*/  IMAD.MOV.U32 R189, RZ, RZ, R182 ;  /* 0x000000ffffbd7224 */ /* 0x000fe200078e00b6 */
[----:B------:R-:W-:Y:S01]  /*20640*/  IABS R182, R208 ;  /* 0x000000d000b67213 */ /* 0x000fe20000000000 */
[----:B------:R-:W-:Y:S01]  /*20650*/  @!P1 IMAD.IADD R176, R176, 0x1, -R2 ;  /* 0x00000001b0b09824 */ /* 0x000fe200078e0a02 */
[----:B------:R-:W-:-:S03]  /*20660*/  ISETP.GT.U32.AND P1, PT, R2, R179, PT ;  /* 0x000000b30200720c */ /* 0x000fc60003f24070 */
[--C-:B------:R-:W-:Y:S02]  /*20670*/  @!P2 IMAD.IADD R180, R180, 0x1, -R2.reuse ;  /* 0x00000001b4b4a824 */ /* 0x100fe400078e0a02 */
[----:B------:R-:W-:Y:S01]  /*20680*/  @!P5 IMAD.IADD R175, R175, 0x1, -R2 ;  /* 0x00000001afafd824 */ /* 0x000fe200078e0a02 */
[----:B------:R-:W-:Y:S01]  /*20690*/  ISETP.GE.AND P5, PT, R206, RZ, PT ;  /* 0x000000ffce00720c */ /* 0x000fe20003fa6270 */
[----:B------:R-:W-:Y:S01]  /*206a0*/  IMAD.HI.U32 R4, R3, R181, RZ ;  /* 0x000000b503047227 */ /* 0x000fe200078e00ff */
[----:B------:R-:W-:-:S03]  /*206b0*/  ISETP.GT.U32.AND P2, PT, R2, R180, PT ;  /* 0x000000b40200720c */ /* 0x000fc60003f44070 */
[----:B------:R-:W-:-:S04]  /*206c0*/  IMAD.HI.U32 R8, R3, R182, RZ ;  /* 0x000000b603087227 */ /* 0x000fc800078e00ff */
[----:B------:R-:W-:Y:S02]  /*206d0*/  IMAD.MOV.U32 R206, RZ, RZ, R201 ;  /* 0x000000ffffce7224 */ /* 0x000fe400078e00c9 */
[----:B------:R-:W-:Y:S01]  /*206e0*/  @!P3 IMAD.MOV R174, RZ, RZ, -R174 ;  /* 0x000000ffffaeb224 */ /* 0x000fe200078e0aae */
[----:B------:R-:W-:Y:S01]  /*206f0*/  ISETP.GT.U32.AND P3, PT, R2, R178, PT ;  /* 0x000000b20200720c */ /* 0x000fe20003f64070 */
[----:B------:R-:W-:Y:S02]  /*20700*/  IMAD.MOV.U32 R201, RZ, RZ, R200 ;  /* 0x000000ffffc97224 */ /* 0x000fe400078e00c8 */
[----:B------:R-:W-:Y:S02]  /*20710*/  IMAD.MOV.U32 R200, RZ, RZ, R199 ;  /* 0x000000ffffc87224 */ /* 0x000fe400078e00c7 */
[----:B------:R-:W-:Y:S02]  /*20720*/  IMAD.MOV.U32 R199, RZ, RZ, R197 ;  /* 0x000000ffffc77224 */ /* 0x000fe400078e00c5 */
[----:B------:R-:W-:-:S02]  /*20730*/  IMAD.MOV R4, RZ, RZ, -R4 ;  /* 0x000000ffff047224 */ /* 0x000fc400078e0a04 */
[----:B------:R-:W-:Y:S02]  /*20740*/  IMAD.MOV R8, RZ, RZ, -R8 ;  /* 0x000000ffff087224 */ /* 0x000fe400078e0a08 */
[----:B------:R-:W-:Y:S02]  /*20750*/  IMAD.MOV.U32 R197, RZ, RZ, R194 ;  /* 0x000000ffffc57224 */ /* 0x000fe400078e00c2 */
[----:B------:R-:W-:Y:S02]  /*20760*/  IMAD.MOV.U32 R194, RZ, RZ, R192 ;  /* 0x000000ffffc27224 */ /* 0x000fe400078e00c0 */
[----:B------:R-:W-:Y:S02]  /*20770*/  IMAD.MOV.U32 R192, RZ, RZ, R190 ;  /* 0x000000ffffc07224 */ /* 0x000fe400078e00be */
[----:B------:R-:W-:Y:S01]  /*20780*/  IMAD.MOV.U32 R190, RZ, RZ, R183 ;  /* 0x000000ffffbe7224 */ /* 0x000fe200078e00b7 */
[----:B------:R-:W-:Y:S01]  /*20790*/  IABS R183, R207 ;  /* 0x000000cf00b77213 */ /* 0x000fe20000000000 */
[----:B------:R-:W-:-:S02]  /*207a0*/  @!P1 IMAD.IADD R179, R179, 0x1, -R2 ;  /* 0x00000001b3b39824 */ /* 0x000fc400078e0a02 */
[C---:B------:R-:W-:Y:S02]  /*207b0*/  IMAD R181, R2.reuse, R4, R181 ;  /* 0x0000000402b57224 */ /* 0x040fe400078e02b5 */
[C---:B------:R-:W-:Y:S02]  /*207c0*/  IMAD R182, R2.reuse, R8, R182 ;  /* 0x0000000802b67224 */ /* 0x040fe400078e02b6 */
[----:B------:R-:W-:Y:S01]  /*207d0*/  @!P4 IMAD.MOV R175, RZ, RZ, -R175 ;  /* 0x000000ffffafc224 */ /* 0x000fe200078e0aaf */
[C---:B------:R-:W-:Y:S01]  /*207e0*/  ISETP.GT.U32.AND P4, PT, R2.reuse, R179, PT ;  /* 0x000000b30200720c */ /* 0x040fe20003f84070 */
[----:B------:R-:W-:Y:S01]  /*207f0*/  @!P0 IMAD.MOV R176, RZ, RZ, -R176 ;  /* 0x000000ffffb08224 */ /* 0x000fe200078e0ab0 */
[----:B------:R-:W-:Y:S01]  /*20800*/  ISETP.GT.U32.AND P0, PT, R2, R181, PT ;  /* 0x000000b50200720c */ /* 0x000fe20003f04070 */
[----:B------:R-:W-:Y:S01]  /*20810*/  @!P2 IMAD.IADD R180, R180, 0x1, -R2 ;  /* 0x00000001b4b4a824 */ /* 0x000fe200078e0a02 */
[----:B------:R-:W-:Y:S01]  /*20820*/  ISETP.GT.U32.AND P2, PT, R2, R182, PT ;  /* 0x000000b60200720c */ /* 0x000fe20003f44070 */
[----:B------:R-:W-:-:S04]  /*20830*/  IMAD.HI.U32 R4, R3, R183, RZ ;  /* 0x000000b703047227 */ /* 0x000fc800078e00ff */
[----:B------:R-:W-:Y:S01]  /*20840*/  @!P3 IMAD.IADD R178, R178, 0x1, -R2 ;  /* 0x00000001b2b2b824 */ /* 0x000fe200078e0a02 */
[----:B------:R-:W-:Y:S01]  /*20850*/  ISETP.GE.AND P3, PT, R212, RZ, PT ;  /* 0x000000ffd400720c */ /* 0x000fe20003f66270 */
[----:B------:R-:W-:-:S04]  /*20860*/  IMAD.MOV R4, RZ, RZ, -R4 ;  /* 0x000000ffff047224 */ /* 0x000fc800078e0a04 */
[----:B------:R-:W-:Y:S01]  /*20870*/  IMAD R183, R2, R4, R183 ;  /* 0x0000000402b77224 */ /* 0x000fe200078e02b7 */
[----:B------:R-:W-:Y:S01]  /*20880*/  IABS R4, R206 ;  /* 0x000000ce00047213 */ /* 0x000fe20000000000 */
[--C-:B------:R-:W-:Y:S02]  /*20890*/  @!P4 IMAD.IADD R179, R179, 0x1, -R2.reuse ;  /* 0x00000001b3b3c824 */ /* 0x100fe400078e0a02 */
[--C-:B------:R-:W-:Y:S02]  /*208a0*/  @!P0 IMAD.IADD R181, R181, 0x1, -R2.reuse ;  /* 0x00000001b5b58824 */ /* 0x100fe400078e0a02 */
[----:B------:R-:W-:Y:S02]  /*208b0*/  @!P2 IMAD.IADD R182, R182, 0x1, -R2 ;  /* 0x00000001b6b6a824 */ /* 0x000fe400078e0a02 */
[----:B------:R-:W-:Y:S02]  /*208c0*/  IMAD.MOV.U32 R8, RZ, RZ, R4 ;  /* 0x000000ffff087224 */ /* 0x000fe400078e0004 */
[----:B------:R-:W-:Y:S01]  /*208d0*/  @!P3 IMAD.MOV R179, RZ, RZ, -R179 ;  /* 0x000000ffffb3b224 */ /* 0x000fe200078e0ab3 */
[C---:B------:R-:W-:Y:S01]  /*208e0*/  ISETP.GT.U32.AND P3, PT, R2.reuse, R181, PT ;  /* 0x000000b50200720c */ /* 0x040fe20003f64070 */
[----:B------:R-:W-:Y:S01]  /*208f0*/  IMAD.MOV.U32 R214, RZ, RZ, R200 ;  /* 0x000000ffffd67224 */ /* 0x000fe200078e00c8 */
[----:B------:R-:W-:Y:S01]  /*20900*/  ISETP.GT.U32.AND P2, PT, R2, R182, PT ;  /* 0x000000b60200720c */ /* 0x000fe20003f44070 */
[----:B------:R-:W-:-:S02]  /*20910*/  IMAD.MOV.U32 R200, RZ, RZ, R184 ;  /* 0x000000ffffc87224 */ /* 0x000fc400078e00b8 */
[----:B------:R-:W-:-:S04]  /*20920*/  IMAD.HI.U32 R184, R3, R8, RZ ;  /* 0x0000000803b87227 */ /* 0x000fc800078e00ff */
[----:B------:R-:W-:Y:S01]  /*20930*/  IMAD.MOV R184, RZ, RZ, -R184 ;  /* 0x000000ffffb87224 */ /* 0x000fe200078e0ab8 */
[----:B------:R-:W-:-:S03]  /*20940*/  IABS R4, R204 ;  /* 0x000000cc00047213 */ /* 0x000fc60000000000 */
[C---:B------:R-:W-:Y:S01]  /*20950*/  IMAD R184, R2.reuse, R184, R8 ;  /* 0x000000b802b87224 */ /* 0x040fe200078e0208 */
[----:B------:R-:W-:Y:S01]  /*20960*/  ISETP.GE.AND P1, PT, R211, RZ, PT ;  /* 0x000000ffd300720c */ /* 0x000fe20003f26270 */
[--C-:B------:R-:W-:Y:S01]  /*20970*/  @!P3 IMAD.IADD R181, R181, 0x1, -R2.reuse ;  /* 0x00000001b5b5b824 */ /* 0x100fe200078e0a02 */
[----:B------:R-:W-:Y:S01]  /*20980*/  ISETP.GT.U32.AND P3, PT, R2, R183, PT ;  /* 0x000000b70200720c */ /* 0x000fe20003f64070 */
[----:B------:R-:W-:Y:S01]  /*20990*/  @!P2 IMAD.IADD R182, R182, 0x1, -R2 ;  /* 0x00000001b6b6a824 */ /* 0x000fe200078e0a02 */
[----:B------:R-:W-:Y:S01]  /*209a0*/  ISETP.GT.U32.AND P2, PT, R2, R184, PT ;  /* 0x000000b80200720c */ /* 0x000fe20003f44070 */
[----:B------:R-:W-:Y:S01]  /*209b0*/  @!P6 IMAD.MOV R177, RZ, RZ, -R177 ;  /* 0x000000ffffb1e224 */ /* 0x000fe200078e0ab1 */
[----:B------:R-:W-:Y:S01]  /*209c0*/  ISETP.GE.AND P6, PT, R209, RZ, PT ;  /* 0x000000ffd100720c */ /* 0x000fe20003fc6270 */
[----:B------:R-:W-:Y:S02]  /*209d0*/  IMAD.MOV.U32 R10, RZ, RZ, R4 ;  /* 0x000000ffff0a7224 */ /* 0x000fe400078e0004 */
[----:B------:R-:W-:Y:S01]  /*209e0*/  @!P5 IMAD.MOV R178, RZ, RZ, -R178 ;  /* 0x000000ffffb2d224 */ /* 0x000fe200078e0ab2 */
[----:B------:R-:W-:Y:S01]  /*209f0*/  ISETP.GE.AND P5, PT, R208, RZ, PT ;  /* 0x000000ffd000720c */ /* 0x000fe20003fa6270 */
[----:B------:R-:W-:-:S02]  /*20a00*/  IMAD.MOV.U32 R209, RZ, RZ, R201 ;  /* 0x000000ffffd17224 */ /* 0x000fc400078e00c9 */
[----:B------:R-:W-:Y:S02]  /*20a10*/  IMAD.MOV.U32 R201, RZ, RZ, R185 ;  /* 0x000000ffffc97224 */ /* 0x000fe400078e00b9 */
[----:B------:R-:W-:-:S04]  /*20a20*/  IMAD.HI.U32 R185, R3, R10, RZ ;  /* 0x0000000a03b97227 */ /* 0x000fc800078e00ff */
[----:B------:R-:W-:Y:S02]  /*20a30*/  IMAD.MOV.U32 R215, RZ, RZ, R210 ;  /* 0x000000ffffd77224 */ /* 0x000fe400078e00d2 */
[----:B------:R-:W-:Y:S02]  /*20a40*/  IMAD.MOV R185, RZ, RZ, -R185 ;  /* 0x000000ffffb97224 */ /* 0x000fe400078e0ab9 */
[----:B------:R-:W-:Y:S01]  /*20a50*/  @!P1 IMAD.MOV R180, RZ, RZ, -R180 ;  /* 0x000000ffffb49224 */ /* 0x000fe200078e0ab4 */
[----:B------:R-:W-:Y:S01]  /*20a60*/  ISETP.GE.AND P1, PT, R204, RZ, PT ;  /* 0x000000ffcc00720c */ /* 0x000fe20003f26270 */
[----:B------:R-:W-:Y:S02]  /*20a70*/  IMAD.MOV.U32 R212, RZ, RZ, R203 ;  /* 0x000000ffffd47224 */ /* 0x000fe400078e00cb */
[----:B------:R-:W-:Y:S02]  /*20a80*/  IMAD.MOV.U32 R213, RZ, RZ, R202 ;  /* 0x000000ffffd57224 */ /* 0x000fe400078e00ca */
[----:B------:R-:W-:-:S02]  /*20a90*/  IMAD.MOV.U32 R204, RZ, RZ, R195 ;  /* 0x000000ffffcc7224 */ /* 0x000fc400078e00c3 */
[----:B------:R-:W-:Y:S01]  /*20aa0*/  IMAD.MOV.U32 R203, RZ, RZ, R188 ;  /* 0x000000ffffcb7224 */ /* 0x000fe200078e00bc */
[----:B------:R-:W-:Y:S01]  /*20ab0*/  IABS R188, R215 ;  /* 0x000000d700bc7213 */ /* 0x000fe20000000000 */
[----:B------:R-:W-:Y:S01]  /*20ac0*/  IMAD.MOV.U32 R202, RZ, RZ, R187 ;  /* 0x000000ffffca7224 */ /* 0x000fe200078e00bb */
[----:B------:R-:W-:Y:S01]  /*20ad0*/  IABS R187, R216 ;  /* 0x000000d800bb7213 */ /* 0x000fe20000000000 */
[----:B------:R-:W-:Y:S01]  /*20ae0*/  IMAD.MOV.U32 R195, RZ, RZ, R186 ;  /* 0x000000ffffc37224 */ /* 0x000fe200078e00ba */
[----:B------:R-:W-:Y:S01]  /*20af0*/  IABS R186, R205 ;  /* 0x000000cd00ba7213 */ /* 0x000fe20000000000 */
[----:B------:R-:W-:Y:S02]  /*20b00*/  @!P3 IMAD.IADD R183, R183, 0x1, -R2 ;  /* 0x00000001b7b7b824 */ /* 0x000fe400078e0a02 */
[----:B------:R-:W-:Y:S02]  /*20b10*/  IMAD R185, R2, R185, R10 ;  /* 0x000000b902b97224 */ /* 0x000fe400078e020a */
[----:B------:R-:W-:-:S02]  /*20b20*/  @!P2 IMAD.IADD R184, R184, 0x1, -R2 ;  /* 0x00000001b8b8a824 */ /* 0x000fc400078e0a02 */
[----:B------:R-:W-:Y:S01]  /*20b30*/  @!P6 IMAD.MOV R181, RZ, RZ, -R181 ;  /* 0x000000ffffb5e224 */ /* 0x000fe200078e0ab5 */
[C---:B------:R-:W-:Y:S01]  /*20b40*/  ISETP.GT.U32.AND P6, PT, R2.reuse, R183, PT ;  /* 0x000000b70200720c */ /* 0x040fe20003fc4070 */
[----:B------:R-:W-:Y:S01]  /*20b50*/  @!P5 IMAD.MOV R182, RZ, RZ, -R182 ;  /* 0x000000ffffb6d224 */ /* 0x000fe200078e0ab6 */
[C---:B------:R-:W-:Y:S01]  /*20b60*/  ISETP.GT.U32.AND P2, PT, R2.reuse, R184, PT ;  /* 0x000000b80200720c */ /* 0x040fe20003f44070 */
[----:B------:R-:W-:Y:S01]  /*20b70*/  IMAD.HI.U32 R9, R3, R186, RZ ;  /* 0x000000ba03097227 */ /* 0x000fe200078e00ff */
[----:B------:R-:W-:-:S03]  /*20b80*/  ISETP.GT.U32.AND P5, PT, R2, R185, PT ;  /* 0x000000b90200720c */ /* 0x000fc60003fa4070 */
[----:B------:R-:W-:-:S04]  /*20b90*/  IMAD.HI.U32 R8, R3, R187, RZ ;  /* 0x000000bb03087227 */ /* 0x000fc800078e00ff */
[----:B------:R-:W-:-:S04]  /*20ba0*/  IMAD.HI.U32 R4, R3, R188, RZ ;  /* 0x000000bc03047227 */ /* 0x000fc800078e00ff */
[----:B------:R-:W-:Y:S02]  /*20bb0*/  IMAD.MOV R9, RZ, RZ, -R9 ;  /* 0x000000ffff097224 */ /* 0x000fe400078e0a09 */
[----:B------:R-:W-:Y:S02]  /*20bc0*/  IMAD.MOV R8, RZ, RZ, -R8 ;  /* 0x000000ffff087224 */ /* 0x000fe400078e0a08 */
[----:B------:R-:W-:Y:S02]  /*20bd0*/  IMAD.MOV R4, RZ, RZ, -R4 ;  /* 0x000000ffff047224 */ /* 0x000fe400078e0a04 */
[----:B------:R-:W-:Y:S02]  /*20be0*/  IMAD.MOV.U32 R208, RZ, RZ, R204 ;  /* 0x000000ffffd07224 */ /* 0x000fe400078e00cc */
[----:B------:R-:W-:Y:S02]  /*20bf0*/  IMAD.MOV.U32 R204, RZ, RZ, R200 ;  /* 0x000000ffffcc7224 */ /* 0x000fe400078e00c8 */
[----:B------:R-:W-:-:S02]  /*20c00*/  IMAD.MOV.U32 R200, RZ, RZ, R198 ;  /* 0x000000ffffc87224 */ /* 0x000fc400078e00c6 */
[----:B------:R-:W-:Y:S01]  /*20c10*/  IMAD.MOV.U32 R198, RZ, RZ, R189 ;  /* 0x000000ffffc67224 */ /* 0x000fe200078e00bd */
[----:B------:R-:W-:Y:S01]  /*20c20*/  IABS R189, R214 ;  /* 0x000000d600bd7213 */ /* 0x000fe20000000000 */
[C---:B------:R-:W-:Y:S02]  /*20c30*/  IMAD R186, R2.reuse, R9, R186 ;  /* 0x0000000902ba7224 */ /* 0x040fe400078e02ba */
[C---:B------:R-:W-:Y:S02]  /*20c40*/  IMAD R187, R2.reuse, R8, R187 ;  /* 0x0000000802bb7224 */ /* 0x040fe400078e02bb */
[C---:B------:R-:W-:Y:S02]  /*20c50*/  IMAD R188, R2.reuse, R4, R188 ;  /* 0x0000000402bc7224 */ /* 0x040fe400078e02bc */
[--C-:B------:R-:W-:Y:S01]  /*20c60*/  @!P6 IMAD.IADD R183, R183, 0x1, -R2.reuse ;  /* 0x00000001b7b7e824 */ /* 0x100fe200078e0a02 */
[----:B------:R-:W-:Y:S01]  /*20c70*/  ISETP.GT.U32.AND P6, PT, R2, R186, PT ;  /* 0x000000ba0200720c */ /* 0x000fe20003fc4070 */
[--C-:B------:R-:W-:Y:S01]  /*20c80*/  @!P2 IMAD.IADD R184, R184, 0x1, -R2.reuse ;  /* 0x00000001b8b8a824 */ /* 0x100fe200078e0a02 */
[C---:B------:R-:W-:Y:S01]  /*20c90*/  ISETP.GT.U32.AND P2, PT, R2.reuse, R187, PT ;  /* 0x000000bb0200720c */ /* 0x040fe20003f44070 */
[----:B------:R-:W-:Y:S01]  /*20ca0*/  @!P5 IMAD.IADD R185, R185, 0x1, -R2 ;  /* 0x00000001b9b9d824 */ /* 0x000fe200078e0a02 */
[----:B------:R-:W-:Y:S01]  /*20cb0*/  ISETP.GT.U32.AND P5, PT, R2, R188, PT ;  /* 0x000000bc0200720c */ /* 0x000fe20003fa4070 */
[----:B------:R-:W-:Y:S01]  /*20cc0*/  IMAD.HI.U32 R4, R3, R189, RZ ;  /* 0x000000bd03047227 */ /* 0x000fe200078e00ff */
[----:B------:R-:W-:-:S03]  /*20cd0*/  ISETP.GE.AND P0, PT, R206, RZ, PT ;  /* 0x000000ffce00720c */ /* 0x000fc60003f06270 */
[----:B------:R-:W-:Y:S02]  /*20ce0*/  IMAD.MOV R4, RZ, RZ, -R4 ;  /* 0x000000ffff047224 */ /* 0x000fe400078e0a04 */
[----:B------:R-:W-:Y:S01]  /*20cf0*/  IMAD.MOV.U32 R211, RZ, RZ, R202 ;  /* 0x000000ffffd37224 */ /* 0x000fe200078e00ca */
[----:B------:R-:W-:Y:S01]  /*20d00*/  ISETP.GE.AND P4, PT, R207, RZ, PT ;  /* 0x000000ffcf00720c */ /* 0x000fe20003f86270 */
[----:B------:R-:W-:Y:S01]  /*20d10*/  IMAD.MOV.U32 R202, RZ, RZ, R190 ;  /* 0x000000ffffca7224 */ /* 0x000fe200078e00be */
[----:B------:R-:W-:Y:S01]  /*20d20*/  IABS R190, R209 ;  /* 0x000000d100be7213 */ /* 0x000fe20000000000 */
[----:B------:R-:W-:Y:S02]  /*20d30*/  IMAD R189, R2, R4, R189 ;  /* 0x0000000402bd7224 */ /* 0x000fe400078e02bd */
[----:B------:R-:W-:Y:S01]  /*20d40*/  IMAD.MOV.U32 R207, RZ, RZ, R192 ;  /* 0x000000ffffcf7224 */ /* 0x000fe200078e00c0 */
[----:B------:R-:W-:Y:S01]  /*20d50*/  IABS R192, R212 ;  /* 0x000000d400c07213 */ /* 0x000fe20000000000 */
[--C-:B------:R-:W-:Y:S01]  /*20d60*/  @!P6 IMAD.IADD R186, R186, 0x1, -R2.reuse ;  /* 0x00000001babae824 */ /* 0x100fe200078e0a02 */
[C---:B------:R-:W-:Y:S01]  /*20d70*/  ISETP.GT.U32.AND P6, PT, R2.reuse, R189, PT ;  /* 0x000000bd0200720c */ /* 0x040fe20003fc4070 */
[--C-:B------:R-:W-:Y:S01]  /*20d80*/  @!P2 IMAD.IADD R187, R187, 0x1, -R2.reuse ;  /* 0x00000001bbbba824 */ /* 0x100fe200078e0a02 */
[----:B------:R-:W-:Y:S01]  /*20d90*/  ISETP.GT.U32.AND P2, PT, R2, R185, PT ;  /* 0x000000b90200720c */ /* 0x000fe20003f44070 */
[----:B------:R-:W-:-:S02]  /*20da0*/  @!P5 IMAD.IADD R188, R188, 0x1, -R2 ;  /* 0x00000001bcbcd824 */ /* 0x000fc400078e0a02 */
[----:B------:R-:W-:-:S04]  /*20db0*/  IMAD.HI.U32 R9, R3, R190, RZ ;  /* 0x000000be03097227 */ /* 0x000fc800078e00ff */
[----:B------:R-:W-:Y:S01]  /*20dc0*/  @!P0 IMAD.MOV R184, RZ, RZ, -R184 ;  /* 0x000000ffffb88224 */ /* 0x000fe200078e0ab8 */
[----:B------:R-:W-:Y:S01]  /*20dd0*/  ISETP.GT.U32.AND P0, PT, R2, R188, PT ;  /* 0x000000bc0200720c */ /* 0x000fe20003f04070 */
[----:B------:R-:W-:Y:S01]  /*20de0*/  IMAD.MOV.U32 R206, RZ, RZ, R191 ;  /* 0x000000ffffce7224 */ /* 0x000fe200078e00bf */
[----:B------:R-:W-:Y:S01]  /*20df0*/  IABS R191, R213 ;  /* 0x000000d500bf7213 */ /* 0x000fe20000000000 */
[----:B------:R-:W-:Y:S02]  /*20e00*/  IMAD.MOV R9, RZ, RZ, -R9 ;  /* 0x000000ffff097224 */ /* 0x000fe400078e0a09 */
[----:B------:R-:W-:-:S04]  /*20e10*/  IMAD.HI.U32 R4, R3, R192, RZ ;  /* 0x000000c003047227 */ /* 0x000fc800078e00ff */
[C---:B------:R-:W-:Y:S02]  /*20e20*/  IMAD R190, R2.reuse, R9, R190 ;  /* 0x0000000902be7224 */ /* 0x040fe400078e02be */
[----:B------:R-:W-:Y:S02]  /*20e30*/  IMAD.MOV R4, RZ, RZ, -R4 ;  /* 0x000000ffff047224 */ /* 0x000fe400078e0a04 */
[----:B------:R-:W-:Y:S01]  /*20e40*/  @!P4 IMAD.MOV R183, RZ, RZ, -R183 ;  /* 0x000000ffffb7c224 */ /* 0x000fe200078e0ab7 */
[C---:B------:R-:W-:Y:S01]  /*20e50*/  ISETP.GT.U32.AND P4, PT, R2.reuse, R186, PT ;  /* 0x000000ba0200720c */ /* 0x040fe20003f84070 */
[----:B------:R-:W-:Y:S01]  /*20e60*/  IMAD.HI.U32 R8, R3, R191, RZ ;  /* 0x000000bf03087227 */ /* 0x000fe200078e00ff */
[----:B------:R-:W-:-:S03]  /*20e70*/  ISETP.GT.U32.AND P5, PT, R2, R187, PT ;  /* 0x000000bb0200720c */ /* 0x000fc60003fa4070 */
[C---:B------:R-:W-:Y:S02]  /*20e80*/  IMAD R192, R2.reuse, R4, R192 ;  /* 0x0000000402c07224 */ /* 0x040fe400078e02c0 */
[--C-:B------:R-:W-:Y:S02]  /*20e90*/  @!P6 IMAD.IADD R189, R189, 0x1, -R2.reuse ;  /* 0x00000001bdbde824 */ /* 0x100fe400078e0a02 */
[----:B------:R-:W-:Y:S01]  /*20ea0*/  @!P2 IMAD.IADD R185, R185, 0x1, -R2 ;  /* 0x00000001b9b9a824 */ /* 0x000fe200078e0a02 */
[----:B------:R-:W-:Y:S01]  /*20eb0*/  ISETP.GT.U32.AND P2, PT, R2, R190, PT ;  /* 0x000000be0200720c */ /* 0x000fe20003f44070 */
[----:B------:R-:W-:Y:S01]  /*20ec0*/  IMAD.MOV R8, RZ, RZ, -R8 ;  /* 0x000000ffff087224 */ /* 0x000fe200078e0a08 */
[----:B------:R-:W-:Y:S01]  /*20ed0*/  ISETP.GE.AND P3, PT, R205, RZ, PT ;  /* 0x000000ffcd00720c */ /* 0x000fe20003f66270 */
[----:B------:R-:W-:Y:S01]  /*20ee0*/  @!P0 IMAD.IADD R188, R188, 0x1, -R2 ;  /* 0x00000001bcbc8824 */ /* 0x000fe200078e0a02 */
[C---:B------:R-:W-:Y:S01]  /*20ef0*/  ISETP.GT.U32.AND P6, PT, R2.reuse, R189, PT ;  /* 0x000000bd0200720c */ /* 0x040fe20003fc4070 */
[----:B------:R-:W-:Y:S01]  /*20f00*/  IMAD.MOV.U32 R205, RZ, RZ, R201 ;  /* 0x000000ffffcd7224 */ /* 0x000fe200078e00c9 */
[C---:B------:R-:W-:Y:S01]  /*20f10*/  ISETP.GT.U32.AND P0, PT, R2.reuse, R192, PT ;  /* 0x000000c00200720c */ /* 0x040fe20003f04070 */
[----:B------:R-:W-:-:S02]  /*20f20*/  IMAD R191, R2, R8, R191 ;  /* 0x0000000802bf7224 */ /* 0x000fc400078e02bf */
[----:B------:R-:W-:Y:S02]  /*20f30*/  IMAD.MOV.U32 R210, RZ, RZ, R203 ;  /* 0x000000ffffd27224 */ /* 0x000fe400078e00cb */
[----:B------:R-:W-:Y:S02]  /*20f40*/  IMAD.MOV.U32 R201, RZ, RZ, R197 ;  /* 0x000000ffffc97224 */ /* 0x000fe400078e00c5 */
[----:B------:R-:W-:Y:S01]  /*20f50*/  IMAD.MOV.U32 R197, RZ, RZ, R193 ;  /* 0x000000ffffc57224 */ /* 0x000fe200078e00c1 */
[----:B------:R-:W-:Y:S01]  /*20f60*/  IABS R193, R211 ;  /* 0x000000d300c17213 */ /* 0x000fe20000000000 */
[----:B------:R-:W-:Y:S02]  /*20f70*/  IMAD.MOV.U32 R203, RZ, RZ, R196 ;  /* 0x000000ffffcb7224 */ /* 0x000fe400078e00c4 */
[----:B------:R-:W-:Y:S01]  /*20f80*/  @!P4 IMAD.IADD R186, R186, 0x1, -R2 ;  /* 0x00000001babac824 */ /* 0x000fe200078e0a02 */
[----:B------:R-:W-:Y:S01]  /*20f90*/  ISETP.GT.U32.AND P4, PT, R2, R191, PT ;  /* 0x000000bf0200720c */ /* 0x000fe20003f84070 */
[----:B------:R-:W-:Y:S01]  /*20fa0*/  IMAD.MOV.U32 R196, RZ, RZ, R194 ;  /* 0x000000ffffc47224 */ /* 0x000fe200078e00c2 */
[----:B------:R-:W-:Y:S01]  /*20fb0*/  IABS R194, R210 ;  /* 0x000000d200c27213 */ /* 0x000fe20000000000 */
[----:B------:R-:W-:Y:S01]  /*20fc0*/  @!P5 IMAD.IADD R187, R187, 0x1, -R2 ;  /* 0x00000001bbbbd824 */ /* 0x000fe200078e0a02 */
[----:B------:R-:W-:Y:S01]  /*20fd0*/  ISETP.GE.AND P5, PT, R216, RZ, PT ;  /* 0x000000ffd800720c */ /* 0x000fe20003fa6270 */
[----:B------:R-:W-:-:S04]  /*20fe0*/  IMAD.HI.U32 R8, R3, R193, RZ ;  /* 0x000000c103087227 */ /* 0x000fc800078e00ff */
[----:B------:R-:W-:Y:S01]  /*20ff0*/  @!P2 IMAD.IADD R190, R190, 0x1, -R2 ;  /* 0x00000001bebea824 */ /* 0x000fe200078e0a02 */
[----:B------:R-:W-:Y:S01]  /*21000*/  ISETP.GE.AND P2, PT, R214, RZ, PT ;  /* 0x000000ffd600720c */ /* 0x000fe20003f46270 */
[----:B------:R-:W-:-:S04]  /*21010*/  IMAD.HI.U32 R4, R3, R194, RZ ;  /* 0x000000c203047227 */ /* 0x000fc800078e00ff */
[----:B------:R-:W-:Y:S01]  /*21020*/  @!P6 IMAD.IADD R189, R189, 0x1, -R2 ;  /* 0x00000001bdbde824 */ /* 0x000fe200078e0a02 */
[----:B------:R-:W-:Y:S01]  /*21030*/  ISETP.GE.AND P6, PT, R215, RZ, PT ;  /* 0x000000ffd700720c */ /* 0x000fe20003fc6270 */
[----:B------:R-:W-:Y:S02]  /*21040*/  IMAD.MOV R8, RZ, RZ, -R8 ;  /* 0x000000ffff087224 */ /* 0x000fe400078e0a08 */
[----:B------:R-:W-:Y:S01]  /*21050*/  @!P0 IMAD.IADD R192, R192, 0x1, -R2 ;  /* 0x00000001c0c08824 */ /* 0x000fe200078e0a02 */
[C---:B------:R-:W-:Y:S01]  /*21060*/  ISETP.GT.U32.AND P0, PT, R2.reuse, R190, PT ;  /* 0x000000be0200720c */ /* 0x040fe20003f04070 */
[----:B------:R-:W-:Y:S02]  /*21070*/  IMAD.MOV R4, RZ, RZ, -R4 ;  /* 0x000000ffff047224 */ /* 0x000fe400078e0a04 */
[C---:B------:R-:W-:Y:S02]  /*21080*/  IMAD R193, R2.reuse, R8, R193 ;  /* 0x0000000802c17224 */ /* 0x040fe400078e02c1 */
[----:B------:R-:W-:Y:S01]  /*21090*/  @!P4 IMAD.IADD R191, R191, 0x1, -R2 ;  /* 0x00000001bfbfc824 */ /* 0x000fe200078e0a02 */
[----:B------:R-:W-:Y:S01]  /*210a0*/  ISETP.GE.AND P4, PT, R209, RZ, PT ;  /* 0x000000ffd100720c */ /* 0x000fe20003f86270 */
[----:B------:R-:W-:-:S02]  /*210b0*/  IMAD R194, R2, R4, R194 ;  /* 0x0000000402c27224 */ /* 0x000fc400078e02c2 */
[----:B------:R-:W-:Y:S01]  /*210c0*/  @!P3 IMAD.MOV R186, RZ, RZ, -R186 ;  /* 0x000000ffffbab224 */ /* 0x000fe200078e0aba */
[C---:B------:R-:W-:Y:S01]  /*210d0*/  ISETP.GT.U32.AND P3, PT, R2.reuse, R193, PT ;  /* 0x000000c10200720c */ /* 0x040fe20003f64070 */
[----:B------:R-:W-:Y:S02]  /*210e0*/  IMAD.MOV.U32 R209, RZ, RZ, R207 ;  /* 0x000000ffffd17224 */ /* 0x000fe400078e00cf */
        /* <DEDUP_REMOVED lines=8> */
[----:B------:R-:W-:Y:S01]  /*21170*/  @!P6 IMAD.MOV R188, RZ, RZ, -R188 ;  /* 0x000000ffffbce224 */ /* 0x000fe200078e0abc */
[----:B------:R-:W-:Y:S01]  /*21180*/  ISETP.GE.AND P6, PT, R213, RZ, PT ;  /* 0x000000ffd500720c */ /* 0x000fe20003fc6270 */
[----:B------:R-:W-:Y:S01]  /*21190*/  @!P0 IMAD.IADD R190, R190, 0x1, -R2 ;  /* 0x00000001bebe8824 */ /* 0x000fe200078e0a02 */
[----:B------:R-:W-:Y:S01]  /*211a0*/  ISETP.GE.AND P0, PT, R212, RZ, PT ;  /* 0x000000ffd400720c */ /* 0x000fe20003f06270 */
[----:B------:R-:W-:-:S04]  /*211b0*/  IMAD.HI.U32 R4, R3, R195, RZ ;  /* 0x000000c303047227 */ /* 0x000fc800078e00ff */
[----:B------:R-:W-:Y:S02]  /*211c0*/  IMAD.MOV R4, RZ, RZ, -R4 ;  /* 0x000000ffff047224 */ /* 0x000fe400078e0a04 */
[--C-:B------:R-:W-:Y:S02]  /*211d0*/  @!P3 IMAD.IADD R193, R193, 0x1, -R2.reuse ;  /* 0x00000001c1c1b824 */ /* 0x100fe400078e0a02 */
[--C-:B------:R-:W-:Y:S02]  /*211e0*/  @!P1 IMAD.IADD R191, R191, 0x1, -R2.reuse ;  /* 0x00000001bfbf9824 */ /* 0x100fe400078e0a02 */
[--C-:B------:R-:W-:Y:S02]  /*211f0*/  @!P5 IMAD.IADD R192, R192, 0x1, -R2.reuse ;  /* 0x00000001c0c0d824 */ /* 0x100fe400078e0a02 */
[----:B------:R-:W-:Y:S01]  /*21200*/  IMAD R195, R2, R4, R195 ;  /* 0x0000000402c37224 */ /* 0x000fe200078e02c3 */
[----:B------:R-:W-:Y:S01]  /*21210*/  IABS R4, R197 ;  /* 0x000000c500047213 */ /* 0x000fe20000000000 */
[----:B------:R-:W-:Y:S01]  /*21220*/  @!P2 IMAD.IADD R194, R194, 0x1, -R2 ;  /* 0x00000001c2c2a824 */ /* 0x000fe200078e0a02 */
[----:B------:R-:W-:Y:S01]  /*21230*/  ISETP.GT.U32.AND P2, PT, R2, R193, PT ;  /* 0x000000c10200720c */ /* 0x000fe20003f44070 */
[----:B------:R-:W-:Y:S01]  /*21240*/  @!P6 IMAD.MOV R191, RZ, RZ, -R191 ;  /* 0x000000ffffbfe224 */ /* 0x000fe200078e0abf */
[----:B------:R-:W-:Y:S01]  /*21250*/  ISETP.GE.AND P3, PT, R208, RZ, PT ;  /* 0x000000ffd000720c */ /* 0x000fe20003f66270 */
[----:B------:R-:W-:Y:S01]  /*21260*/  @!P0 IMAD.MOV R192, RZ, RZ, -R192 ;  /* 0x000000ffffc08224 */ /* 0x000fe200078e0ac0 */
[----:B------:R-:W-:Y:S01]  /*21270*/  ISETP.GE.AND P6, PT, R197, RZ, PT ;  /* 0x000000ffc500720c */ /* 0x000fe20003fc6270 */
[----:B------:R-:W-:Y:S01]  /*21280*/  IMAD.MOV.U32 R208, RZ, RZ, R207 ;  /* 0x000000ffffd07224 */ /* 0x000fe200078e00cf */
[C---:B------:R-:W-:Y:S01]  /*21290*/  ISETP.GT.U32.AND P0, PT, R2.reuse, R195, PT ;  /* 0x000000c30200720c */ /* 0x040fe20003f04070 */
[----:B------:R-:W-:Y:S01]  /*212a0*/  @!P4 IMAD.MOV R190, RZ, RZ, -R190 ;  /* 0x000000ffffbec224 */ /* 0x000fe200078e0abe */
[----:B------:R-:W-:Y:S01]  /*212b0*/  IABS R197, R209 ;  /* 0x000000d100c57213 */ /* 0x000fe20000000000 */
[----:B------:R-:W-:Y:S01]  /*212c0*/  IMAD.MOV.U32 R207, RZ, RZ, R205 ;  /* 0x000000ffffcf7224 */ /* 0x000fe200078e00cd */
[----:B------:R-:W-:Y:S01]  /*212d0*/  ISETP.GT.U32.AND P4, PT, R2, R194, PT ;  /* 0x000000c20200720c */ /* 0x000fe20003f84070 */
[----:B------:R-:W-:-:S02]  /*212e0*/  IMAD.MOV.U32 R9, RZ, RZ, R4 ;  /* 0x000000ffff097224 */ /* 0x000fc400078e0004 */
[----:B------:R-:W-:Y:S01]  /*212f0*/  IMAD.MOV.U32 R205, RZ, RZ, R203 ;  /* 0x000000ffffcd7224 */ /* 0x000fe200078e00cb */
[----:B------:R-:W-:Y:S01]  /*21300*/  ISETP.GE.AND P1, PT, R211, RZ, PT ;  /* 0x000000ffd300720c */ /* 0x000fe20003f26270 */
[----:B------:R-:W-:Y:S01]  /*21310*/  IMAD.MOV.U32 R203, RZ, RZ, R202 ;  /* 0x000000ffffcb7224 */ /* 0x000fe200078e00ca */
[----:B------:R-:W-:Y:S01]  /*21320*/  ISETP.GE.AND P5, PT, R210, RZ, PT ;  /* 0x000000ffd200720c */ /* 0x000fe20003fa6270 */
[----:B------:R-:W-:Y:S01]  /*21330*/  IMAD.MOV.U32 R202, RZ, RZ, R198 ;  /* 0x000000ffffca7224 */ /* 0x000fe200078e00c6 */
[----:B------:R-:W-:Y:S01]  /*21340*/  IABS R198, R206 ;  /* 0x000000ce00c67213 */ /* 0x000fe20000000000 */
[----:B------:R-:W-:Y:S02]  /*21350*/  IMAD.MOV.U32 R214, RZ, RZ, R196 ;  /* 0x000000ffffd67224 */ /* 0x000fe400078e00c4 */
[----:B------:R-:W-:-:S04]  /*21360*/  IMAD.HI.U32 R196, R3, R9, RZ ;  /* 0x0000000903c47227 */ /* 0x000fc800078e00ff */
[----:B------:R-:W-:-:S04]  /*21370*/  IMAD.HI.U32 R8, R3, R197, RZ ;  /* 0x000000c503087227 */ /* 0x000fc800078e00ff */
[----:B------:R-:W-:Y:S02]  /*21380*/  IMAD.MOV R196, RZ, RZ, -R196 ;  /* 0x000000ffffc47224 */ /* 0x000fe400078e0ac4 */
[----:B------:R-:W-:-:S04]  /*21390*/  IMAD.HI.U32 R4, R3, R198, RZ ;  /* 0x000000c603047227 */ /* 0x000fc800078e00ff */
[----:B------:R-:W-:Y:S02]  /*213a0*/  IMAD.MOV R8, RZ, RZ, -R8 ;  /* 0x000000ffff087224 */ /* 0x000fe400078e0a08 */
[--C-:B------:R-:W-:Y:S01]  /*213b0*/  @!P2 IMAD.IADD R193, R193, 0x1, -R2.reuse ;  /* 0x00000001c1c1a824 */ /* 0x100fe200078e0a02 */
[----:B------:R-:W-:Y:S01]  /*213c0*/  ISETP.GE.AND P2, PT, R209, RZ, PT ;  /* 0x000000ffd100720c */ /* 0x000fe20003f46270 */
[----:B------:R-:W-:Y:S01]  /*213d0*/  IMAD.MOV.U32 R209, RZ, RZ, R199 ;  /* 0x000000ffffd17224 */ /* 0x000fe200078e00c7 */
[----:B------:R-:W-:Y:S01]  /*213e0*/  IABS R199, R204 ;  /* 0x000000cc00c77213 */ /* 0x000fe20000000000 */
[----:B------:R-:W-:Y:S02]  /*213f0*/  IMAD R196, R2, R196, R9 ;  /* 0x000000c402c47224 */ /* 0x000fe400078e0209 */
[--C-:B------:R-:W-:Y:S02]  /*21400*/  @!P0 IMAD.IADD R195, R195, 0x1, -R2.reuse ;  /* 0x00000001c3c38824 */ /* 0x100fe400078e0a02 */
[----:B------:R-:W-:-:S02]  /*21410*/  @!P4 IMAD.IADD R194, R194, 0x1, -R2 ;  /* 0x00000001c2c2c824 */ /* 0x000fc400078e0a02 */
[----:B------:R-:W-:Y:S02]  /*21420*/  IMAD.MOV R4, RZ, RZ, -R4 ;  /* 0x000000ffff047224 */ /* 0x000fe400078e0a04 */
[C---:B------:R-:W-:Y:S01]  /*21430*/  IMAD R197, R2.reuse, R8, R197 ;  /* 0x0000000802c57224 */ /* 0x040fe200078e02c5 */
[C---:B------:R-:W-:Y:S01]  /*21440*/  ISETP.GT.U32.AND P0, PT, R2.reuse, R195, PT ;  /* 0x000000c30200720c */ /* 0x040fe20003f04070 */
[----:B------:R-:W-:Y:S01]  /*21450*/  @!P1 IMAD.MOV R193, RZ, RZ, -R193 ;  /* 0x000000ffffc19224 */ /* 0x000fe200078e0ac1 */
[C---:B------:R-:W-:Y:S01]  /*21460*/  ISETP.GT.U32.AND P1, PT, R2.reuse, R196, PT ;  /* 0x000000c40200720c */ /* 0x040fe20003f24070 */
[C---:B------:R-:W-:Y:S02]  /*21470*/  IMAD R198, R2.reuse, R4, R198 ;  /* 0x0000000402c67224 */ /* 0x040fe400078e02c6 */
[----:B------:R-:W-:Y:S01]  /*21480*/  @!P5 IMAD.MOV R194, RZ, RZ, -R194 ;  /* 0x000000ffffc2d224 */ /* 0x000fe200078e0ac2 */
[----:B------:R-:W-:Y:S01]  /*21490*/  ISETP.GT.U32.AND P5, PT, R2, R197, PT ;  /* 0x000000c50200720c */ /* 0x000fe20003fa4070 */
[----:B------:R-:W-:-:S04]  /*214a0*/  IMAD.HI.U32 R4, R3, R199, RZ ;  /* 0x000000c703047227 */ /* 0x000fc800078e00ff */
[----:B------:R-:W-:Y:S02]  /*214b0*/  IMAD.MOV R4, RZ, RZ, -R4 ;  /* 0x000000ffff047224 */ /* 0x000fe400078e0a04 */
[----:B------:R-:W-:Y:S02]  /*214c0*/  IMAD.MOV.U32 R213, RZ, RZ, R208 ;  /* 0x000000ffffd57224 */ /* 0x000fe400078e00d0 */
[C---:B------:R-:W-:Y:S02]  /*214d0*/  IMAD R199, R2.reuse, R4, R199 ;  /* 0x0000000402c77224 */ /* 0x040fe400078e02c7 */
[--C-:B------:R-:W-:Y:S01]  /*214e0*/  @!P0 IMAD.IADD R195, R195, 0x1, -R2.reuse ;  /* 0x00000001c3c38824 */ /* 0x100fe200078e0a02 */
[----:B------:R-:W-:Y:S01]  /*214f0*/  ISETP.GT.U32.AND P0, PT, R2, R198, PT ;  /* 0x000000c60200720c */ /* 0x000fe20003f04070 */
[--C-:B------:R-:W-:Y:S01]  /*21500*/  @!P1 IMAD.IADD R196, R196, 0x1, -R2.reuse ;  /* 0x00000001c4c49824 */ /* 0x100fe200078e0a02 */
[----:B------:R-:W-:Y:S01]  /*21510*/  ISETP.GT.U32.AND P1, PT, R2, R199, PT ;  /* 0x000000c70200720c */ /* 0x000fe20003f24070 */
[----:B------:R-:W-:Y:S01]  /*21520*/  IMAD.MOV.U32 R210, RZ, RZ, R201 ;  /* 0x000000ffffd27224 */ /* 0x000fe200078e00c9 */
[----:B------:R-:W-:Y:S01]  /*21530*/  IABS R201, R213 ;  /* 0x000000d500c97213 */ /* 0x000fe20000000000 */
[----:B------:R-:W-:-:S02]  /*21540*/  @!P5 IMAD.IADD R197, R197, 0x1, -R2 ;  /* 0x00000001c5c5d824 */ /* 0x000fc400078e0a02 */
[----:B------:R-:W-:Y:S02]  /*21550*/  @!P3 IMAD.MOV R195, RZ, RZ, -R195 ;  /* 0x000000ffffc3b224 */ /* 0x000fe400078e0ac3 */
[----:B------:R-:W-:Y:S01]  /*21560*/  IMAD.HI.U32 R4, R3, R201, RZ ;  /* 0x000000c903047227 */ /* 0x000fe200078e00ff */
[----:B------:R-:W-:-:S03]  /*21570*/  ISETP.GT.U32.AND P3, PT, R2, R197, PT ;  /* 0x000000c50200720c */ /* 0x000fc60003f64070 */
[----:B------:R-:W-:Y:S01]  /*21580*/  IMAD.MOV.U32 R211, RZ, RZ, R200 ;  /* 0x000000ffffd37224 */ /* 0x000fe200078e00c8 */
[----:B------:R-:W-:Y:S01]  /*21590*/  IABS R200, R214 ;  /* 0x000000d600c87213 */ /* 0x000fe20000000000 */
[----:B------:R-:W-:Y:S01]  /*215a0*/  IMAD.MOV R4, RZ, RZ, -R4 ;  /* 0x000000ffff047224 */ /* 0x000fe200078e0a04 */
[----:B------:R-:W-:Y:S01]  /*215b0*/  ISETP.GE.AND P4, PT, R206, RZ, PT ;  /* 0x000000ffce00720c */ /* 0x000fe20003f86270 */
[----:B------:R-:W-:Y:S01]  /*215c0*/  IMAD.MOV.U32 R206, RZ, RZ, R202 ;  /* 0x000000ffffce7224 */ /* 0x000fe200078e00ca */
[----:B------:R-:W-:Y:S01]  /*215d0*/  IABS R202, R207 ;  /* 0x000000cf00ca7213 */ /* 0x000fe20000000000 */
[--C-:B------:R-:W-:Y:S01]  /*215e0*/  @!P0 IMAD.IADD R198, R198, 0x1, -R2.reuse ;  /* 0x00000001c6c68824 */ /* 0x100fe200078e0a02 */
[C---:B------:R-:W-:Y:S01]  /*215f0*/  ISETP.GT.U32.AND P5, PT, R2.reuse, R196, PT ;  /* 0x000000c40200720c */ /* 0x040fe20003fa4070 */
[----:B------:R-:W-:Y:S02]  /*21600*/  @!P1 IMAD.IADD R199, R199, 0x1, -R2 ;  /* 0x00000001c7c79824 */ /* 0x000fe400078e0a02 */
[----:B------:R-:W-:-:S02]  /*21610*/  IMAD R201, R2, R4, R201 ;  /* 0x0000000402c97224 */ /* 0x000fc400078e02c9 */
[----:B------:R-:W-:Y:S01]  /*21620*/  IMAD.HI.U32 R8, R3, R200, RZ ;  /* 0x000000c803087227 */ /* 0x000fe200078e00ff */
[C---:B------:R-:W-:Y:S02]  /*21630*/  ISETP.GT.U32.AND P0, PT, R2.reuse, R198, PT ;  /* 0x000000c60200720c */ /* 0x040fe40003f04070 */
[C---:B------:R-:W-:Y:S01]  /*21640*/  ISETP.GT.U32.AND P1, PT, R2.reuse, R199, PT ;  /* 0x000000c70200720c */ /* 0x040fe20003f24070 */
[----:B------:R-:W-:Y:S01]  /*21650*/  @!P3 IMAD.IADD R197, R197, 0x1, -R2 ;  /* 0x00000001c5c5b824 */ /* 0x000fe200078e0a02 */
[----:B------:R-:W-:Y:S01]  /*21660*/  ISETP.GT.U32.AND P3, PT, R2, R201, PT ;  /* 0x000000c90200720c */ /* 0x000fe20003f64070 */
[----:B------:R-:W-:Y:S02]  /*21670*/  IMAD.MOV R8, RZ, RZ, -R8 ;  /* 0x000000ffff087224 */ /* 0x000fe400078e0a08 */
[----:B------:R-:W-:-:S04]  /*21680*/  IMAD.HI.U32 R4, R3, R202, RZ ;  /* 0x000000ca03047227 */ /* 0x000fc800078e00ff */
[----:B------:R-:W-:Y:S02]  /*21690*/  IMAD R200, R2, R8, R200 ;  /* 0x0000000802c87224 */ /* 0x000fe400078e02c8 */
[----:B------:R-:W-:Y:S02]  /*216a0*/  IMAD.MOV R4, RZ, RZ, -R4 ;  /* 0x000000ffff047224 */ /* 0x000fe400078e0a04 */
[----:B------:R-:W-:Y:S01]  /*216b0*/  @!P5 IMAD.IADD R196, R196, 0x1, -R2 ;  /* 0x00000001c4c4d824 */ /* 0x000fe200078e0a02 */
[C---:B------:R-:W-:Y:S01]  /*216c0*/  ISETP.GT.U32.AND P5, PT, R2.reuse, R200, PT ;  /* 0x000000c80200720c */ /* 0x040fe20003fa4070 */
[----:B------:R-:W-:Y:S02]  /*216d0*/  IMAD R202, R2, R4, R202 ;  /* 0x0000000402ca7224 */ /* 0x000fe400078e02ca */
[----:B------:R-:W-:Y:S01]  /*216e0*/  IMAD.MOV.U32 R208, RZ, RZ, R203 ;  /* 0x000000ffffd07224 */ /* 0x000fe200078e00cb */
[----:B------:R-:W-:Y:S01]  /*216f0*/  IABS R203, R206 ;  /* 0x000000ce00cb7213 */ /* 0x000fe20000000000 */
[--C-:B------:R-:W-:Y:S01]  /*21700*/  @!P0 IMAD.IADD R198, R198, 0x1, -R2.reuse ;  /* 0x00000001c6c68824 */ /* 0x100fe200078e0a02 */
[----:B------:R-:W-:Y:S01]  /*21710*/  ISETP.GE.AND P0, PT, R204, RZ, PT ;  /* 0x000000ffcc00720c */ /* 0x000fe20003f06270 */
[--C-:B------:R-:W-:Y:S01]  /*21720*/  @!P1 IMAD.IADD R199, R199, 0x1, -R2.reuse ;  /* 0x00000001c7c79824 */ /* 0x100fe200078e0a02 */
[----:B------:R-:W-:Y:S01]  /*21730*/  ISETP.GT.U32.AND P1, PT, R2, R202, PT ;  /* 0x000000ca0200720c */ /* 0x000fe20003f24070 */
[----:B------:R-:W-:Y:S01]  /*21740*/  @!P3 IMAD.IADD R201, R201, 0x1, -R2 ;  /* 0x00000001c9c9b824 */ /* 0x000fe200078e0a02 */
[----:B------:R-:W-:Y:S01]  /*21750*/  IABS R204, R208 ;  /* 0x000000d000cc7213 */ /* 0x000fe20000000000 */
[----:B------:R-:W-:-:S04]  /*21760*/  IMAD.HI.U32 R4, R3, R203, RZ ;  /* 0x000000cb03047227 */ /* 0x000fc800078e00ff */
[----:B------:R-:W-:Y:S01]  /*21770*/  @!P6 IMAD.MOV R196, RZ, RZ, -R196 ;  /* 0x000000ffffc4e224 */ /* 0x000fe200078e0ac4 */
[----:B------:R-:W-:Y:S01]  /*21780*/  ISETP.GT.U32.AND P6, PT, R2, R201, PT ;  /* 0x000000c90200720c */ /* 0x000fe20003fc4070 */
[----:B------:R-:W-:Y:S02]  /*21790*/  IMAD.MOV R4, RZ, RZ, -R4 ;  /* 0x000000ffff047224 */ /* 0x000fe400078e0a04 */
[----:B------:R-:W-:-:S04]  /*217a0*/  IMAD.HI.U32 R8, R3, R204, RZ ;  /* 0x000000cc03087227 */ /* 0x000fc800078e00ff */
[----:B------:R-:W-:Y:S02]  /*217b0*/  @!P5 IMAD.IADD R200, R200, 0x1, -R2 ;  /* 0x00000001c8c8d824 */ /* 0x000fe400078e0a02 */
[----:B------:R-:W-:Y:S02]  /*217c0*/  IMAD R203, R2, R4, R203 ;  /* 0x0000000402cb7224 */ /* 0x000fe400078e02cb */
[----:B------:R-:W-:Y:S02]  /*217d0*/  IMAD.MOV R8, RZ, RZ, -R8 ;  /* 0x000000ffff087224 */ /* 0x000fe400078e0a08 */
[----:B------:R-:W-:Y:S01]  /*217e0*/  @!P1 IMAD.IADD R202, R202, 0x1, -R2 ;  /* 0x00000001caca9824 */ /* 0x000fe200078e0a02 */
[C---:B------:R-:W-:Y:S01]  /*217f0*/  ISETP.GT.U32.AND P1, PT, R2.reuse, R200, PT ;  /* 0x000000c80200720c */ /* 0x040fe20003f24070 */
[----:B------:R-:W-:Y:S01]  /*21800*/  @!P0 IMAD.MOV R199, RZ, RZ, -R199 ;  /* 0x000000ffffc78224 */ /* 0x000fe200078e0ac7 */
[C---:B------:R-:W-:Y:S01]  /*21810*/  ISETP.GT.U32.AND P0, PT, R2.reuse, R203, PT ;  /* 0x000000cb0200720c */ /* 0x040fe20003f04070 */
[----:B------:R-:W-:-:S02]  /*21820*/  IMAD R204, R2, R8, R204 ;  /* 0x0000000802cc7224 */ /* 0x000fc400078e02cc */
[----:B------:R-:W-:Y:S02]  /*21830*/  IMAD.MOV.U32 R212, RZ, RZ, R205 ;  /* 0x000000ffffd47224 */ /* 0x000fe400078e00cd */
[----:B------:R-:W-:Y:S01]  /*21840*/  @!P6 IMAD.IADD R201, R201, 0x1, -R2 ;  /* 0x00000001c9c9e824 */ /* 0x000fe200078e0a02 */
[----:B------:R-:W-:Y:S02]  /*21850*/  ISETP.GT.U32.AND P6, PT, R2, R204, PT ;  /* 0x000000cc0200720c */ /* 0x000fe40003fc4070 */
[----:B------:R-:W-:-:S03]  /*21860*/  IABS R205, R212 ;  /* 0x000000d400cd7213 */ /* 0x000fc60000000000 */
[--C-:B------:R-:W-:Y:S02]  /*21870*/  @!P1 IMAD.IADD R200, R200, 0x1, -R2.reuse ;  /* 0x00000001c8c89824 */ /* 0x100fe400078e0a02 */
[----:B------:R-:W-:Y:S01]  /*21880*/  IMAD.HI.U32 R4, R3, R205, RZ ;  /* 0x000000cd03047227 */ /* 0x000fe200078e00ff */
[----:B------:R-:W-:Y:S02]  /*21890*/  ISETP.GE.AND P1, PT, R206, RZ, PT ;  /* 0x000000ffce00720c */ /* 0x000fe40003f26270 */
[----:B------:R-:W-:Y:S01]  /*218a0*/  IABS R206, R211 ;  /* 0x000000d300ce7213 */ /* 0x000fe20000000000 */
[----:B------:R-:W-:Y:S02]  /*218b0*/  @!P0 IMAD.IADD R203, R203, 0x1, -R2 ;  /* 0x00000001cbcb8824 */ /* 0x000fe400078e0a02 */
[----:B------:R-:W-:Y:S02]  /*218c0*/  IMAD.MOV R4, RZ, RZ, -R4 ;  /* 0x000000ffff047224 */ /* 0x000fe400078e0a04 */
[----:B------:R-:W-:Y:S01]  /*218d0*/  @!P6 IMAD.IADD R204, R204, 0x1, -R2 ;  /* 0x00000001cccce824 */ /* 0x000fe200078e0a02 */
[C---:B------:R-:W-:Y:S01]  /*218e0*/  ISETP.GT.U32.AND P6, PT, R2.reuse, R203, PT ;  /* 0x000000cb0200720c */ /* 0x040fe20003fc4070 */
[----:B------:R-:W-:-:S02]  /*218f0*/  IMAD R205, R2, R4, R205 ;  /* 0x0000000402cd7224 */ /* 0x000fc400078e02cd */
[----:B------:R-:W-:-:S04]  /*21900*/  IMAD.HI.U32 R4, R3, R206, RZ ;  /* 0x000000ce03047227 */ /* 0x000fc800078e00ff */
[----:B------:R-:W-:-:S04]  /*21910*/  IMAD.MOV R4, RZ, RZ, -R4 ;  /* 0x000000ffff047224 */ /* 0x000fc800078e0a04 */
[----:B------:R-:W-:Y:S02]  /*21920*/  IMAD R206, R2, R4, R206 ;  /* 0x0000000402ce7224 */ /* 0x000fe400078e02ce */
[----:B------:R-:W-:-:S03]  /*21930*/  @!P6 IMAD.IADD R203, R203, 0x1, -R2 ;  /* 0x00000001cbcbe824 */ /* 0x000fc600078e0a02 */
[----:B------:R-:W-:-:S13]  /*21940*/  ISETP.GT.U32.AND P6, PT, R2, R206, PT ;  /* 0x000000ce0200720c */ /* 0x000fda0003fc4070 */
[----:B------:R-:W-:-:S05]  /*21950*/  @!P6 IMAD.IADD R206, R206, 0x1, -R2 ;  /* 0x00000001cecee824 */ /* 0x000fca00078e0a02 */
[----:B------:R-:W-:Y:S01]  /*21960*/  ISETP.GT.U32.AND P6, PT, R2, R206, PT ;  /* 0x000000ce0200720c */ /* 0x000fe20003fc4070 */
[----:B------:R-:W-:Y:S01]  /*21970*/  @!P4 IMAD.MOV R198, RZ, RZ, -R198 ;  /* 0x000000ffffc6c224 */ /* 0x000fe200078e0ac6 */
[----:B------:R-:W-:Y:S01]  /*21980*/  ISETP.GE.AND P4, PT, R207, RZ, PT ;  /* 0x000000ffcf00720c */ /* 0x000fe20003f86270 */
[----:B------:R-:W-:Y:S01]  /*21990*/  @!P1 IMAD.MOV R203, RZ, RZ, -R203 ;  /* 0x000000ffffcb9224 */ /* 0x000fe200078e0acb */
[----:B------:R-:W-:Y:S02]  /*219a0*/  IABS R207, R209 ;  /* 0x000000d100cf7213 */ /* 0x000fe40000000000 */
[----:B------:R-:W-:Y:S02]  /*219b0*/  ISETP.GE.AND P1, PT, R209, RZ, PT ;  /* 0x000000ffd100720c */ /* 0x000fe40003f26270 */
[----:B------:R-:W-:-:S05]  /*219c0*/  IABS R209, R250 ;  /* 0x000000fa00d17213 */ /* 0x000fca0000000000 */
[----:B------:R-:W-:Y:S01]  /*219d0*/  @!P6 IMAD.IADD R206, R206, 0x1, -R2 ;  /* 0x00000001cecee824 */ /* 0x000fe200078e0a02 */
[----:B------:R-:W-:Y:S02]  /*219e0*/  ISETP.GE.AND P6, PT, R250, RZ, PT ;  /* 0x000000fffa00720c */ /* 0x000fe40003fc6270 */
[----:B------:R-:W2:Y:S01]  /*219f0*/  LDL.LU R250, [R1+0x770] ;  /* 0x0007700001fa7983 */ /* 0x000ea20000300800 */
[----:B------:R-:W-:Y:S01]  /*21a00*/  ISETP.GT.U32.AND P0, PT, R2, R205, PT ;  /* 0x000000cd0200720c */ /* 0x000fe20003f04070 */
[----:B------:R-:W-:-:S04]  /*21a10*/  IMAD.HI.U32 R8, R3, R207, RZ ;  /* 0x000000cf03087227 */ /* 0x000fc800078e00ff */
[----:B------:R-:W-:Y:S01]  /*21a20*/  @!P2 IMAD.MOV R197, RZ, RZ, -R197 ;  /* 0x000000ffffc5a224 */ /* 0x000fe200078e0ac5 */
[C---:B------:R-:W-:Y:S01]  /*21a30*/  ISETP.GT.U32.AND P2, PT, R2.reuse, R202, PT ;  /* 0x000000ca0200720c */ /* 0x040fe20003f44070 */
[----:B------:R-:W-:Y:S01]  /*21a40*/  IMAD.MOV R8, RZ, RZ, -R8 ;  /* 0x000000ffff087224 */ /* 0x000fe200078e0a08 */
[----:B------:R-:W-:Y:S01]  /*21a50*/  ISETP.GE.AND P3, PT, R213, RZ, PT ;  /* 0x000000ffd500720c */ /* 0x000fe20003f66270 */
[----:B------:R-:W3:Y:S04]  /*21a60*/  LDL.LU R225, [R1+0x774] ;  /* 0x0007740001e17983 */ /* 0x000ee80000300800 */
[----:B------:R-:W-:Y:S01]  /*21a70*/  @!P0 IMAD.IADD R205, R205, 0x1, -R2 ;  /* 0x00000001cdcd8824 */ /* 0x000fe200078e0a02 */
[C---:B------:R-:W-:Y:S01]  /*21a80*/  ISETP.GT.U32.AND P0, PT, R2.reuse, R204, PT ;  /* 0x000000cc0200720c */ /* 0x040fe20003f04070 */
[----:B------:R-:W-:-:S04]  /*21a90*/  IMAD R207, R2, R8, R207 ;  /* 0x0000000802cf7224 */ /* 0x000fc800078e02cf */
[----:B------:R-:W-:Y:S01]  /*21aa0*/  @!P2 IMAD.IADD R202, R202, 0x1, -R2 ;  /* 0x00000001cacaa824 */ /* 0x000fe200078e0a02 */
[----:B------:R-:W-:-:S07]  /*21ab0*/  ISETP.GE.AND P2, PT, R208, RZ, PT ;  /* 0x000000ffd000720c */ /* 0x000fce0003f46270 */
[----:B------:R-:W-:Y:S01]  /*21ac0*/  @!P0 IMAD.IADD R204, R204, 0x1, -R2 ;  /* 0x00000001cccc8824 */ /* 0x000fe200078e0a02 */
[----:B------:R-:W-:Y:S02]  /*21ad0*/  ISETP.GT.U32.AND P0, PT, R2, R207, PT ;  /* 0x000000cf0200720c */ /* 0x000fe40003f04070 */
[----:B------:R-:W-:-:S05]  /*21ae0*/  IABS R208, R210 ;  /* 0x000000d200d07213 */ /* 0x000fca0000000000 */
[----:B------:R-:W-:-:S04]  /*21af0*/  IMAD.HI.U32 R4, R3, R208, RZ ;  /* 0x000000d003047227 */ /* 0x000fc800078e00ff */
[----:B------:R-:W-:Y:S02]  /*21b00*/  IMAD.MOV R4, RZ, RZ, -R4 ;  /* 0x000000ffff047224 */ /* 0x000fe400078e0a04 */
[----:B------:R-:W-:Y:S02]  /*21b10*/  @!P0 IMAD.IADD R207, R207, 0x1, -R2 ;  /* 0x00000001cfcf8824 */ /* 0x000fe400078e0a02 */
[----:B------:R-:W-:Y:S01]  /*21b20*/  @!P3 IMAD.MOV R201, RZ, RZ, -R201 ;  /* 0x000000ffffc9b224 */ /* 0x000fe200078e0ac9 */
[C---:B------:R-:W-:Y:S01]  /*21b30*/  ISETP.GT.U32.AND P3, PT, R2.reuse, R205, PT ;  /* 0x000000cd0200720c */ /* 0x040fe20003f64070 */
[C---:B------:R-:W-:Y:S01]  /*21b40*/  IMAD R208, R2.reuse, R4, R208 ;  /* 0x0000000402d07224 */ /* 0x040fe200078e02d0 */
[----:B------:R-:W-:Y:S01]  /*21b50*/  ISETP.GT.U32.AND P0, PT, R2, R207, PT ;  /* 0x000000cf0200720c */ /* 0x000fe20003f04070 */
[----:B------:R-:W-:-:S04]  /*21b60*/  IMAD.HI.U32 R4, R3, R209, RZ ;  /* 0x000000d103047227 */ /* 0x000fc800078e00ff */
[----:B------:R-:W-:Y:S01]  /*21b70*/  @!P2 IMAD.MOV R204, RZ, RZ, -R204 ;  /* 0x000000ffffcca224 */ /* 0x000fe200078e0acc */
[----:B------:R-:W-:Y:S01]  /*21b80*/  ISETP.GE.AND P2, PT, R210, RZ, PT ;  /* 0x000000ffd200720c */ /* 0x000fe20003f46270 */
[----:B------:R-:W-:Y:S01]  /*21b90*/  IMAD.MOV R4, RZ, RZ, -R4 ;  /* 0x000000ffff047224 */ /* 0x000fe200078e0a04 */
[----:B------:R-:W-:Y:S01]  /*21ba0*/  IABS R210, R218 ;  /* 0x000000da00d27213 */ /* 0x000fe20000000000 */
[----:B------:R-:W-:Y:S01]  /*21bb0*/  @!P4 IMAD.MOV R202, RZ, RZ, -R202 ;  /* 0x000000ffffcac224 */ /* 0x000fe200078e0aca */
[----:B------:R-:W-:Y:S01]  /*21bc0*/  ISETP.GE.AND P4, PT, R211, RZ, PT ;  /* 0x000000ffd300720c */ /* 0x000fe20003f86270 */
[----:B------:R-:W-:Y:S01]  /*21bd0*/  IMAD R209, R2, R4, R209 ;  /* 0x0000000402d17224 */ /* 0x000fe200078e02d1 */
[----:B------:R-:W-:Y:S01]  /*21be0*/  IABS R211, R228 ;  /* 0x000000e400d37213 */ /* 0x000fe20000000000 */
[----:B------:R-:W-:-:S04]  /*21bf0*/  IMAD.HI.U32 R8, R3, R210, RZ ;  /* 0x000000d203087227 */ /* 0x000fc800078e00ff */
[--C-:B------:R-:W-:Y:S01]  /*21c00*/  @!P3 IMAD.IADD R205, R205, 0x1, -R2.reuse ;  /* 0x00000001cdcdb824 */ /* 0x100fe200078e0a02 */
[C---:B------:R-:W-:Y:S01]  /*21c10*/  ISETP.GT.U32.AND P3, PT, R2.reuse, R208, PT ;  /* 0x000000d00200720c */ /* 0x040fe20003f64070 */
[----:B------:R-:W-:Y:S01]  /*21c20*/  @!P0 IMAD.IADD R207, R207, 0x1, -R2 ;  /* 0x00000001cfcf8824 */ /* 0x000fe200078e0a02 */
[----:B------:R-:W-:Y:S01]  /*21c30*/  ISETP.GT.U32.AND P0, PT, R2, R209, PT ;  /* 0x000000d10200720c */ /* 0x000fe20003f04070 */
[----:B------:R-:W-:Y:S02]  /*21c40*/  IMAD.MOV R4, RZ, RZ, -R8 ;  /* 0x000000ffff047224 */ /* 0x000fe400078e0a08 */
[----:B------:R-:W-:-:S04]  /*21c50*/  IMAD.HI.U32 R8, R3, R211, RZ ;  /* 0x000000d303087227 */ /* 0x000fc800078e00ff */
[----:B------:R-:W-:Y:S02]  /*21c60*/  IMAD R210, R2, R4, R210 ;  /* 0x0000000402d27224 */ /* 0x000fe400078e02d2 */
[----:B------:R-:W-:Y:S01]  /*21c70*/  IMAD.MOV R4, RZ, RZ, -R8 ;  /* 0x000000ffff047224 */ /* 0x000fe200078e0a08 */
[----:B------:R-:W-:-:S03]  /*21c80*/  IABS R213, R224 ;  /* 0x000000e000d57213 */ /* 0x000fc60000000000 */
[----:B------:R-:W-:Y:S02]  /*21c90*/  IMAD R211, R2, R4, R211 ;  /* 0x0000000402d37224 */ /* 0x000fe400078e02d3 */
[--C-:B------:R-:W-:Y:S02]  /*21ca0*/  @!P3 IMAD.IADD R208, R208, 0x1, -R2.reuse ;  /* 0x00000001d0d0b824 */ /* 0x100fe400078e0a02 */
[----:B------:R-:W-:Y:S01]  /*21cb0*/  @!P0 IMAD.IADD R209, R209, 0x1, -R2 ;  /* 0x00000001d1d18824 */ /* 0x000fe200078e0a02 */
[----:B------:R-:W-:Y:S01]  /*21cc0*/  ISETP.GT.U32.AND P0, PT, R2, R211, PT ;  /* 0x000000d30200720c */ /* 0x000fe20003f04070 */
[----:B------:R-:W-:Y:S01]  /*21cd0*/  IMAD.HI.U32 R4, R3, R213, RZ ;  /* 0x000000d503047227 */ /* 0x000fe200078e00ff */
[----:B------:R-:W-:Y:S02]  /*21ce0*/  ISETP.GE.AND P5, PT, R214, RZ, PT ;  /* 0x000000ffd600720c */ /* 0x000fe40003fa6270 */
[----:B------:R-:W-:Y:S01]  /*21cf0*/  ISETP.GT.U32.AND P3, PT, R2, R208, PT ;  /* 0x000000d00200720c */ /* 0x000fe20003f64070 */
[----:B------:R-:W-:-:S04]  /*21d00*/  IMAD.MOV R4, RZ, RZ, -R4 ;  /* 0x000000ffff047224 */ /* 0x000fc800078e0a04 */
[----:B------:R-:W-:-:S04]  /*21d10*/  IMAD R213, R2, R4, R213 ;  /* 0x0000000402d57224 */ /* 0x000fc800078e02d5 */
[----:B------:R-:W-:Y:S01]  /*21d20*/  @!P0 IMAD.IADD R211, R211, 0x1, -R2 ;  /* 0x00000001d3d38824 */ /* 0x000fe200078e0a02 */
[----:B------:R-:W-:Y:S01]  /*21d30*/  ISETP.GT.U32.AND P0, PT, R2, R213, PT ;  /* 0x000000d50200720c */ /* 0x000fe20003f04070 */
[----:B------:R-:W-:Y:S01]  /*21d40*/  @!P5 IMAD.MOV R200, RZ, RZ, -R200 ;  /* 0x000000ffffc8d224 */ /* 0x000fe200078e0ac8 */
[----:B------:R-:W-:Y:S01]  /*21d50*/  ISETP.GE.AND P5, PT, R212, RZ, PT ;  /* 0x000000ffd400720c */ /* 0x000fe20003fa6270 */
[----:B------:R-:W-:Y:S01]  /*21d60*/  @!P3 IMAD.IADD R208, R208, 0x1, -R2 ;  /* 0x00000001d0d0b824 */ /* 0x000fe200078e0a02 */
[----:B------:R-:W-:Y:S02]  /*21d70*/  IABS R212, R227 ;  /* 0x000000e300d47213 */ /* 0x000fe40000000000 */
[----:B------:R-:W-:-:S03]  /*21d80*/  ISETP.GT.U32.AND P3, PT, R2, R210, PT ;  /* 0x000000d20200720c */ /* 0x000fc60003f64070 */
[----:B------:R-:W-:Y:S01]  /*21d90*/  IMAD.HI.U32 R9, R3, R212, RZ ;  /* 0x000000d403097227 */ /* 0x000fe200078e00ff */
[----:B------:R-:W-:-:S03]  /*21da0*/  IABS R214, R220 ;  /* 0x000000dc00d67213 */ /* 0x000fc60000000000 */
[----:B------:R-:W-:Y:S02]  /*21db0*/  IMAD.MOV R8, RZ, RZ, -R9 ;  /* 0x000000ffff087224 */ /* 0x000fe400078e0a09 */
[----:B------:R-:W-:Y:S01]  /*21dc0*/  @!P0 IMAD.IADD R213, R213, 0x1, -R2 ;  /* 0x00000001d5d58824 */ /* 0x000fe200078e0a02 */
[C---:B------:R-:W-:Y:S01]  /*21dd0*/  ISETP.GT.U32.AND P0, PT, R2.reuse, R209, PT ;  /* 0x000000d10200720c */ /* 0x040fe20003f04070 */
[----:B------:R-:W-:Y:S02]  /*21de0*/  IMAD R212, R2, R8, R212 ;  /* 0x0000000802d47224 */ /* 0x000fe400078e02d4 */
[----:B------:R-:W-:Y:S01]  /*21df0*/  IMAD.HI.U32 R4, R3, R214, RZ ;  /* 0x000000d603047227 */ /* 0x000fe200078e00ff */
[----:B------:R-:W-:-:S03]  /*21e00*/  IABS R215, R223 ;  /* 0x000000df00d77213 */ /* 0x000fc60000000000 */
[----:B------:R-:W-:Y:S01]  /*21e10*/  @!P3 IMAD.IADD R210, R210, 0x1, -R2 ;  /* 0x00000001d2d2b824 */ /* 0x000fe200078e0a02 */
[----:B------:R-:W-:Y:S01]  /*21e20*/  IABS R216, R226 ;  /* 0x000000e200d87213 */ /* 0x000fe20000000000 */
[----:B------:R-:W-:Y:S01]  /*21e30*/  IMAD.MOV R4, RZ, RZ, -R4 ;  /* 0x000000ffff047224 */ /* 0x000fe200078e0a04 */
[C---:B------:R-:W-:Y:S01]  /*21e40*/  ISETP.GT.U32.AND P3, PT, R2.reuse, R212, PT ;  /* 0x000000d40200720c */ /* 0x040fe20003f64070 */
[----:B------:R-:W-:Y:S01]  /*21e50*/  @!P4 IMAD.MOV R206, RZ, RZ, -R206 ;  /* 0x000000ffffcec224 */ /* 0x000fe200078e0ace */
[C---:B------:R-:W-:Y:S01]  /*21e60*/  ISETP.GT.U32.AND P4, PT, R2.reuse, R210, PT ;  /* 0x000000d20200720c */ /* 0x040fe20003f84070 */
[----:B------:R-:W-:Y:S01]  /*21e70*/  @!P1 IMAD.MOV R207, RZ, RZ, -R207 ;  /* 0x000000ffffcf9224 */ /* 0x000fe200078e0acf */
[----:B------:R-:W-:Y:S01]  /*21e80*/  ISETP.GT.U32.AND P1, PT, R2, R211, PT ;  /* 0x000000d30200720c */ /* 0x000fe20003f24070 */
[----:B------:R-:W-:-:S04]  /*21e90*/  IMAD.HI.U32 R8, R3, R215, RZ ;  /* 0x000000d703087227 */ /* 0x000fc800078e00ff */
[----:B------:R-:W-:Y:S02]  /*21ea0*/  IMAD R214, R2, R4, R214 ;  /* 0x0000000402d67224 */ /* 0x000fe400078e02d6 */
[----:B------:R-:W-:Y:S01]  /*21eb0*/  IMAD.HI.U32 R9, R3, R216, RZ ;  /* 0x000000d803097227 */ /* 0x000fe200078e00ff */
[----:B------:R-:W-:-:S03]  /*21ec0*/  IABS R217, R222 ;  /* 0x000000de00d97213 */ /* 0x000fc60000000000 */
[----:B------:R-:W-:Y:S02]  /*21ed0*/  IMAD.MOV R8, RZ, RZ, -R8 ;  /* 0x000000ffff087224 */ /* 0x000fe400078e0a08 */
[----:B------:R-:W-:Y:S01]  /*21ee0*/  @!P0 IMAD.IADD R209, R209, 0x1, -R2 ;  /* 0x00000001d1d18824 */ /* 0x000fe200078e0a02 */
[C---:B------:R-:W-:Y:S01]  /*21ef0*/  ISETP.GT.U32.AND P0, PT, R2.reuse, R214, PT ;  /* 0x000000d60200720c */ /* 0x040fe20003f04070 */
[----:B------:R-:W-:Y:S02]  /*21f00*/  IMAD.MOV R9, RZ, RZ, -R9 ;  /* 0x000000ffff097224 */ /* 0x000fe400078e0a09 */
[C---:B------:R-:W-:Y:S02]  /*21f10*/  IMAD R215, R2.reuse, R8, R215 ;  /* 0x0000000802d77224 */ /* 0x040fe400078e02d7 */
[----:B------:R-:W-:Y:S02]  /*21f20*/  IMAD R216, R2, R9, R216 ;  /* 0x0000000902d87224 */ /* 0x000fe400078e02d8 */
[----:B------:R-:W-:-:S02]  /*21f30*/  @!P3 IMAD.IADD R212, R212, 0x1, -R2 ;  /* 0x00000001d4d4b824 */ /* 0x000fc400078e0a02 */
[----:B------:R-:W-:Y:S01]  /*21f40*/  IMAD.HI.U32 R10, R3, R217, RZ ;  /* 0x000000d9030a7227 */ /* 0x000fe200078e00ff */
[----:B------:R-:W-:-:S03]  /*21f50*/  ISETP.GE.AND P3, PT, R218, RZ, PT ;  /* 0x000000ffda00720c */ /* 0x000fc60003f66270 */
[--C-:B------:R-:W-:Y:S01]  /*21f60*/  @!P4 IMAD.IADD R210, R210, 0x1, -R2.reuse ;  /* 0x00000001d2d2c824 */ /* 0x100fe200078e0a02 */
[C---:B------:R-:W-:Y:S01]  /*21f70*/  ISETP.GT.U32.AND P4, PT, R2.reuse, R215, PT ;  /* 0x000000d70200720c */ /* 0x040fe20003f84070 */
[----:B------:R-:W-:Y:S01]  /*21f80*/  @!P1 IMAD.IADD R211, R211, 0x1, -R2 ;  /* 0x00000001d3d39824 */ /* 0x000fe200078e0a02 */
[C---:B------:R-:W-:Y:S01]  /*21f90*/  ISETP.GT.U32.AND P1, PT, R2.reuse, R216, PT ;  /* 0x000000d80200720c */ /* 0x040fe20003f24070 */
[----:B------:R-:W-:Y:S01]  /*21fa0*/  @!P2 IMAD.MOV R208, RZ, RZ, -R208 ;  /* 0x000000ffffd0a224 */ /* 0x000fe200078e0ad0 */
[----:B------:R-:W-:Y:S01]  /*21fb0*/  ISETP.GT.U32.AND P2, PT, R2, R212, PT ;  /* 0x000000d40200720c */ /* 0x000fe20003f44070 */
[----:B------:R-:W-:Y:S01]  /*21fc0*/  IMAD.MOV R4, RZ, RZ, -R10 ;  /* 0x000000ffff047224 */ /* 0x000fe200078e0a0a */
[----:B------:R-:W-:Y:S01]  /*21fd0*/  IABS R218, R221 ;  /* 0x000000dd00da7213 */ /* 0x000fe20000000000 */
[----:B------:R-:W-:Y:S01]  /*21fe0*/  @!P0 IMAD.IADD R214, R214, 0x1, -R2 ;  /* 0x00000001d6d68824 */ /* 0x000fe200078e0a02 */
[----:B------:R-:W-:Y:S01]  /*21ff0*/  ISETP.GE.AND P0, PT, R227, RZ, PT ;  /* 0x000000ffe300720c */ /* 0x000fe20003f06270 */
[----:B------:R-:W-:-:S02]  /*22000*/  IMAD R217, R2, R4, R217 ;  /* 0x0000000402d97224 */ /* 0x000fc400078e02d9 */
[----:B------:R-:W-:-:S04]  /*22010*/  IMAD.HI.U32 R4, R3, R218, RZ ;  /* 0x000000da03047227 */ /* 0x000fc800078e00ff */
[----:B------:R-:W-:Y:S01]  /*22020*/  @!P5 IMAD.MOV R205, RZ, RZ, -R205 ;  /* 0x000000ffffcdd224 */ /* 0x000fe200078e0acd */
[----:B------:R-:W-:Y:S01]  /*22030*/  ISETP.GT.U32.AND P5, PT, R2, R213, PT ;  /* 0x000000d50200720c */ /* 0x000fe20003fa4070 */
[----:B------:R-:W-:Y:S02]  /*22040*/  IMAD.MOV R4, RZ, RZ, -R4 ;  /* 0x000000ffff047224 */ /* 0x000fe400078e0a04 */
[--C-:B------:R-:W-:Y:S01]  /*22050*/  @!P4 IMAD.IADD R215, R215, 0x1, -R2.reuse ;  /* 0x00000001d7d7c824 */ /* 0x100fe200078e0a02 */
[----:B------:R-:W-:Y:S01]  /*22060*/  ISETP.GE.AND P4, PT, R224, RZ, PT ;  /* 0x000000ffe000720c */ /* 0x000fe20003f86270 */
[--C-:B------:R-:W-:Y:S01]  /*22070*/  @!P1 IMAD.IADD R216, R216, 0x1, -R2.reuse ;  /* 0x00000001d8d89824 */ /* 0x100fe200078e0a02 */
[----:B------:R-:W4:Y:S01]  /*22080*/  LDL.LU R224, [R1+0x778] ;  /* 0x0007780001e07983 */ /* 0x000f220000300800 */
[----:B------:R-:W-:Y:S02]  /*22090*/  @!P2 IMAD.IADD R212, R212, 0x1, -R2 ;  /* 0x00000001d4d4a824 */ /* 0x000fe400078e0a02 */
[----:B------:R-:W-:-:S02]  /*220a0*/  IMAD R218, R2, R4, R218 ;  /* 0x0000000402da7224 */ /* 0x000fc400078e02da */
[----:B------:R-:W-:Y:S01]  /*220b0*/  @!P6 IMAD.MOV R209, RZ, RZ, -R209 ;  /* 0x000000ffffd1e224 */ /* 0x000fe200078e0ad1 */
[C---:B------:R-:W-:Y:S01]  /*220c0*/  ISETP.GT.U32.AND P6, PT, R2.reuse, R216, PT ;  /* 0x000000d80200720c */ /* 0x040fe20003fc4070 */
[----:B------:R-:W-:Y:S01]  /*220d0*/  @!P0 IMAD.MOV R212, RZ, RZ, -R212 ;  /* 0x000000ffffd48224 */ /* 0x000fe200078e0ad4 */
[----:B------:R-:W-:Y:S01]  /*220e0*/  ISETP.GT.U32.AND P0, PT, R2, R218, PT ;  /* 0x000000da0200720c */ /* 0x000fe20003f04070 */
[----:B------:R-:W-:-:S04]  /*220f0*/  @!P5 IMAD.IADD R213, R213, 0x1, -R2 ;  /* 0x00000001d5d5d824 */ /* 0x000fc800078e0a02 */
[----:B------:R-:W-:Y:S01]  /*22100*/  @!P4 IMAD.MOV R213, RZ, RZ, -R213 ;  /* 0x000000ffffd5c224 */ /* 0x000fe200078e0ad5 */
[----:B------:R-:W-:Y:S02]  /*22110*/  ISETP.GE.AND P4, PT, R223, RZ, PT ;  /* 0x000000ffdf00720c */ /* 0x000fe40003f86270 */
[----:B------:R-:W3:Y:S03]  /*22120*/  LDL.LU R223, [R1+0x79c] ;  /* 0x00079c0001df7983 */ /* 0x000ee60000300800 */
[--C-:B------:R-:W-:Y:S01]  /*22130*/  @!P6 IMAD.IADD R216, R216, 0x1, -R2.reuse ;  /* 0x00000001d8d8e824 */ /* 0x100fe200078e0a02 */
[----:B------:R-:W-:Y:S01]  /*22140*/  ISETP.GE.AND P6, PT, R222, RZ, PT ;  /* 0x000000ffde00720c */ /* 0x000fe20003fc6270 */
[----:B------:R-:W-:Y:S01]  /*22150*/  @!P0 IMAD.IADD R218, R218, 0x1, -R2 ;  /* 0x00000001dada8824 */ /* 0x000fe200078e0a02 */
[----:B------:R-:W4:Y:S01]  /*22160*/  LDL.LU R222, [R1+0x7a4] ;  /* 0x0007a40001de7983 */ /* 0x000f220000300800 */
[----:B--2---:R-:W-:-:S02]  /*22170*/  IABS R219, R250 ;  /* 0x000000fa00db7213 */ /* 0x004fc40000000000 */
[----:B------:R-:W-:Y:S02]  /*22180*/  ISETP.GE.AND P0, PT, R250, RZ, PT ;  /* 0x000000fffa00720c */ /* 0x000fe40003f06270 */
[----:B------:R-:W2:Y:S01]  /*22190*/  LDL.LU R250, [R1+0x7ac] ;  /* 0x0007ac0001fa7983 */ /* 0x000ea20000300800 */
[----:B------:R-:W-:-:S03]  /*221a0*/  ISETP.GE.AND P2, PT, R228, RZ, PT ;  /* 0x000000ffe400720c */ /* 0x000fc60003f46270 */
[----:B------:R-:W4:Y:S01]  /*221b0*/  LDL.LU R228, [R1+0x77c] ;  /* 0x00077c0001e47983 */ /* 0x000f220000300800 */
[----:B------:R-:W-:-:S03]  /*221c0*/  ISETP.GT.U32.AND P5, PT, R2, R217, PT ;  /* 0x000000d90200720c */ /* 0x000fc60003fa4070 */
[----:B------:R-:W4:Y:S01]  /*221d0*/  LDL.LU R234, [R1+0x780] ;  /* 0x0007800001ea7983 */ /* 0x000f220000300800 */
[----:B------:R-:W-:-:S03]  /*221e0*/  IMAD.HI.U32 R8, R3, R219, RZ ;  /* 0x000000db03087227 */ /* 0x000fc600078e00ff */
[----:B------:R-:W4:Y:S06]  /*221f0*/  LDL.LU R233, [R1+0x784] ;  /* 0x0007840001e97983 */ /* 0x000f2c0000300800 */
[----:B------:R-:W-:Y:S01]  /*22200*/  @!P5 IMAD.IADD R217, R217, 0x1, -R2 ;  /* 0x00000001d9d9d824 */ /* 0x000fe200078e0a02 */
[C---:B------:R-:W-:Y:S01]  /*22210*/  ISETP.GT.U32.AND P5, PT, R2.reuse, R214, PT ;  /* 0x000000d60200720c */ /* 0x040fe20003fa4070 */
[----:B------:R-:W-:Y:S01]  /*22220*/  IMAD.MOV R8, RZ, RZ, -R8 ;  /* 0x000000ffff087224 */ /* 0x000fe200078e0a08 */
[----:B------:R-:W4:Y:S03]  /*22230*/  LDL.LU R232, [R1+0x788] ;  /* 0x0007880001e87983 */ /* 0x000f260000300800 */
[----:B------:R-:W-:-:S02]  /*22240*/  IMAD R219, R2, R8, R219 ;  /* 0x0000000802db7224 */ /* 0x000fc400078e02db */
[----:B------:R-:W-:Y:S01]  /*22250*/  @!P3 IMAD.MOV R210, RZ, RZ, -R210 ;  /* 0x000000ffffd2b224 */ /* 0x000fe200078e0ad2 */
[----:B------:R-:W-:-:S05]  /*22260*/  ISETP.GT.U32.AND P3, PT, R2, R215, PT ;  /* 0x000000d70200720c */ /* 0x000fca0003f64070 */
[----:B------:R-:W-:Y:S01]  /*22270*/  @!P5 IMAD.IADD R214, R214, 0x1, -R2 ;  /* 0x00000001d6d6d824 */ /* 0x000fe200078e0a02 */
[----:B------:R-:W-:-:S07]  /*22280*/  ISETP.GT.U32.AND P5, PT, R2, R219, PT ;  /* 0x000000db0200720c */ /* 0x000fce0003fa4070 */
[----:B------:R-:W-:-:S06]  /*22290*/  @!P3 IMAD.IADD R215, R215, 0x1, -R2 ;  /* 0x00000001d7d7b824 */ /* 0x000fcc00078e0a02 */
[----:B------:R-:W-:Y:S02]  /*222a0*/  @!P5 IMAD.IADD R219, R219, 0x1, -R2 ;  /* 0x00000001dbdbd824 */ /* 0x000fe400078e0a02 */
[----:B------:R-:W-:-:S03]  /*222b0*/  @!P4 IMAD.MOV R215, RZ, RZ, -R215 ;  /* 0x000000ffffd7c224 */ /* 0x000fc600078e0ad7 */
[----:B------:R-:W-:-:S13]  /*222c0*/  ISETP.GT.U32.AND P4, PT, R2, R219, PT ;  /* 0x000000db0200720c */ /* 0x000fda0003f84070 */
[----:B------:R-:W-:-:S04]  /*222d0*/  @!P4 IMAD.IADD R219, R219, 0x1, -R2 ;  /* 0x00000001dbdbc824 */ /* 0x000fc800078e0a02 */
[----:B------:R-:W-:Y:S01]  /*222e0*/  @!P0 IMAD.MOV R219, RZ, RZ, -R219 ;  /* 0x000000ffffdb8224 */ /* 0x000fe200078e0adb */
[----:B---3--:R-:W-:-:S05]  /*222f0*/  IABS R8, R223 ;  /* 0x000000df00087213 */ /* 0x008fca0000000000 */
[----:B------:R-:W-:Y:S01]  /*22300*/  IMAD.MOV.U32 R9, RZ, RZ, R8 ;  /* 0x000000ffff097224 */ /* 0x000fe200078e0008 */
[----:B--2---:R-:W-:Y:S02]  /*22310*/  IABS R8, R250 ;  /* 0x000000fa00087213 */ /* 0x004fe40000000000 */
[----:B------:R-:W-:Y:S02]  /*22320*/  ISETP.GE.AND P0, PT, R250, RZ, PT ;  /* 0x000000fffa00720c */ /* 0x000fe40003f06270 */
[----:B------:R-:W2:Y:S01]  /*22330*/  LDL.LU R250, [R1+0x78c] ;  /* 0x00078c0001fa7983 */ /* 0x000ea20000300800 */
[----:B------:R-:W-:Y:S01]  /*22340*/  @!P2 IMAD.MOV R211, RZ, RZ, -R211 ;  /* 0x000000ffffd3a224 */ /* 0x000fe200078e0ad3 */
[----:B------:R-:W-:Y:S02]  /*22350*/  ISETP.GT.U32.AND P2, PT, R2, R217, PT ;  /* 0x000000d90200720c */ /* 0x000fe40003f44070 */
[----:B------:R-:W-:Y:S01]  /*22360*/  ISETP.GE.AND P1, PT, R220, RZ, PT ;  /* 0x000000ffdc00720c */ /* 0x000fe20003f26270 */
[----:B------:R-:W3:Y:S01]  /*22370*/  LDL.LU R236, [R1+0x790] ;  /* 0x0007900001ec7983 */ /* 0x000ee20000300800 */
[----:B------:R-:W-:-:S02]  /*22380*/  IABS R220, R225 ;  /* 0x000000e100dc7213 */ /* 0x000fc40000000000 */
[----:B------:R-:W-:Y:S01]  /*22390*/  ISETP.GE.AND P3, PT, R226, RZ, PT ;  /* 0x000000ffe200720c */ /* 0x000fe20003f66270 */
[----:B------:R-:W3:Y:S02]  /*223a0*/  LDL.LU R235, [R1+0x794] ;  /* 0x0007940001eb7983 */ /* 0x000ee40000300800 */
[----:B------:R-:W-:-:S04]  /*223b0*/  IMAD.HI.U32 R4, R3, R220, RZ ;  /* 0x000000dc03047227 */ /* 0x000fc800078e00ff */
[----:B------:R-:W-:Y:S01]  /*223c0*/  @!P2 IMAD.IADD R217, R217, 0x1, -R2 ;  /* 0x00000001d9d9a824 */ /* 0x000fe200078e0a02 */
[----:B------:R-:W-:Y:S01]  /*223d0*/  ISETP.GE.AND P2, PT, R221, RZ, PT ;  /* 0x000000ffdd00720c */ /* 0x000fe20003f46270 */
[----:B------:R-:W-:Y:S01]  /*223e0*/  @!P1 IMAD.MOV R214, RZ, RZ, -R214 ;  /* 0x000000ffffd69224 */ /* 0x000fe200078e0ad6 */
[----:B----4-:R-:W-:Y:S01]  /*223f0*/  IABS R221, R224 ;  /* 0x000000e000dd7213 */ /* 0x010fe20000000000 */
[----:B------:R-:W-:Y:S01]  /*22400*/  IMAD.MOV R4, RZ, RZ, -R4 ;  /* 0x000000ffff047224 */ /* 0x000fe200078e0a04 */
[----:B------:R-:W-:-:S03]  /*22410*/  ISETP.GT.U32.AND P1, PT, R2, R218, PT ;  /* 0x000000da0200720c */ /* 0x000fc60003f24070 */
[----:B------:R-:W-:Y:S02]  /*22420*/  IMAD R220, R2, R4, R220 ;  /* 0x0000000402dc7224 */ /* 0x000fe400078e02dc */
[----:B------:R-:W-:-:S04]  /*22430*/  IMAD.HI.U32 R4, R3, R221, RZ ;  /* 0x000000dd03047227 */ /* 0x000fc800078e00ff */
[----:B------:R-:W-:Y:S01]  /*22440*/  IMAD.MOV R4, RZ, RZ, -R4 ;  /* 0x000000ffff047224 */ /* 0x000fe200078e0a04 */
[----:B------:R-:W-:-:S03]  /*22450*/  ISETP.GT.U32.AND P5, PT, R2, R220, PT ;  /* 0x000000dc0200720c */ /* 0x000fc60003fa4070 */
[----:B------:R-:W-:Y:S02]  /*22460*/  @!P1 IMAD.IADD R218, R218, 0x1, -R2 ;  /* 0x00000001dada9824 */ /* 0x000fe400078e0a02 */
[----:B------:R-:W-:Y:S02]  /*22470*/  IMAD R221, R2, R4, R221 ;  /* 0x0000000402dd7224 */ /* 0x000fe400078e02dd */
[----:B------:R-:W-:-:S03]  /*22480*/  @!P2 IMAD.MOV R218, RZ, RZ, -R218 ;  /* 0x000000ffffdaa224 */ /* 0x000fc600078e0ada */
[----:B------:R-:W-:-:S03]  /*22490*/  ISETP.GT.U32.AND P2, PT, R2, R221, PT ;  /* 0x000000dd0200720c */ /* 0x000fc60003f44070 */
[----:B------:R-:W-:Y:S01]  /*224a0*/  @!P5 IMAD.IADD R220, R220, 0x1, -R2 ;  /* 0x00000001dcdcd824 */ /* 0x000fe200078e0a02 */
[----:B------:R-:W-:Y:S01]  /*224b0*/  IABS R4, R222 ;  /* 0x000000de00047213 */ /* 0x000fe20000000000 */
[----:B------:R-:W-:-:S03]  /*224c0*/  @!P3 IMAD.MOV R216, RZ, RZ, -R216 ;  /* 0x000000ffffd8b224 */ /* 0x000fc600078e0ad8 */
[----:B------:R-:W-:Y:S01]  /*224d0*/  ISETP.GT.U32.AND P5, PT, R2, R220, PT ;  /* 0x000000dc0200720c */ /* 0x000fe20003fa4070 */
[----:B------:R-:W-:-:S04]  /*224e0*/  @!P6 IMAD.MOV R217, RZ, RZ, -R217 ;  /* 0x000000ffffd9e224 */ /* 0x000fc800078e0ad9 */
[----:B------:R-:W-:Y:S01]  /*224f0*/  @!P2 IMAD.IADD R221, R221, 0x1, -R2 ;  /* 0x00000001dddda824 */ /* 0x000fe200078e0a02 */
[----:B------:R-:W-:Y:S02]  /*22500*/  ISETP.GE.AND P3, PT, R225, RZ, PT ;  /* 0x000000ffe100720c */ /* 0x000fe40003f66270 */
[----:B------:R-:W-:Y:S01]  /*22510*/  ISETP.GE.AND P6, PT, R224, RZ, PT ;  /* 0x000000ffe000720c */ /* 0x000fe20003fc6270 */
[C---:B------:R-:W-:Y:S01]  /*22520*/  IMAD.HI.U32 R224, R3.reuse, R8, RZ ;  /* 0x0000000803e07227 */ /* 0x040fe200078e00ff */
[----:B------:R-:W-:Y:S02]  /*22530*/  IABS R225, R228 ;  /* 0x000000e400e17213 */ /* 0x000fe40000000000 */
[----:B------:R-:W-:Y:S01]  /*22540*/  ISETP.GT.U32.AND P2, PT, R2, R221, PT ;  /* 0x000000dd0200720c */ /* 0x000fe20003f44070 */
[----:B------:R-:W-:Y:S02]  /*22550*/  IMAD.MOV.U32 R10, RZ, RZ, R4 ;  /* 0x000000ffff0a7224 */ /* 0x000fe400078e0004 */
[----:B------:R-:W-:-:S04]  /*22560*/  IMAD.HI.U32 R4, R3, R225, RZ ;  /* 0x000000e103047227 */ /* 0x000fc800078e00ff */
[----:B------:R-:W-:Y:S02]  /*22570*/  IMAD.MOV R224, RZ, RZ, -R224 ;  /* 0x000000ffffe07224 */ /* 0x000fe400078e0ae0 */
[----:B------:R-:W-:Y:S02]  /*22580*/  @!P5 IMAD.IADD R220, R220, 0x1, -R2 ;  /* 0x00000001dcdcd824 */ /* 0x000fe400078e0a02 */
[----:B------:R-:W-:Y:S02]  /*22590*/  IMAD.MOV R4, RZ, RZ, -R4 ;  /* 0x000000ffff047224 */ /* 0x000fe400078e0a04 */
[C---:B------:R-:W-:Y:S02]  /*225a0*/  IMAD R224, R2.reuse, R224, R8 ;  /* 0x000000e002e07224 */ /* 0x040fe400078e0208 */
[----:B------:R-:W-:Y:S02]  /*225b0*/  IMAD R225, R2, R4, R225 ;  /* 0x0000000402e17224 */ /* 0x000fe400078e02e1 */
[----:B------:R-:W-:-:S02]  /*225c0*/  @!P2 IMAD.IADD R221, R221, 0x1, -R2 ;  /* 0x00000001dddda824 */ /* 0x000fc400078e0a02 */
[----:B------:R-:W-:Y:S01]  /*225d0*/  @!P3 IMAD.MOV R220, RZ, RZ, -R220 ;  /* 0x000000ffffdcb224 */ /* 0x000fe200078e0adc */
[C---:B------:R-:W-:Y:S01]  /*225e0*/  ISETP.GT.U32.AND P3, PT, R2.reuse, R224, PT ;  /* 0x000000e00200720c */ /* 0x040fe20003f64070 */
[----:B------:R-:W-:Y:S01]  /*225f0*/  @!P6 IMAD.MOV R221, RZ, RZ, -R221 ;  /* 0x000000ffffdde224 */ /* 0x000fe200078e0add */
[----:B------:R-:W-:Y:S02]  /*22600*/  ISETP.GT.U32.AND P6, PT, R2, R225, PT ;  /* 0x000000e10200720c */ /* 0x000fe40003fc4070 */
[----:B------:R-:W-:Y:S01]  /*22610*/  ISETP.GE.AND P4, PT, R222, RZ, PT ;  /* 0x000000ffde00720c */ /* 0x000fe20003f86270 */
[----:B------:R-:W-:Y:S01]  /*22620*/  IMAD.HI.U32 R222, R3, R9, RZ ;  /* 0x0000000903de7227 */ /* 0x000fe200078e00ff */
[----:B------:R-:W-:-:S03]  /*22630*/  ISETP.GE.AND P1, PT, R223, RZ, PT ;  /* 0x000000ffdf00720c */ /* 0x000fc60003f26270 */
[----:B------:R-:W-:Y:S02]  /*22640*/  IMAD.MOV R222, RZ, RZ, -R222 ;  /* 0x000000ffffde7224 */ /* 0x000fe400078e0ade */
[----:B------:R-:W-:-:S04]  /*22650*/  IMAD.HI.U32 R223, R3, R10, RZ ;  /* 0x0000000a03df7227 */ /* 0x000fc800078e00ff */
[--C-:B------:R-:W-:Y:S02]  /*22660*/  @!P3 IMAD.IADD R224, R224, 0x1, -R2.reuse ;  /* 0x00000001e0e0b824 */ /* 0x100fe400078e0a02 */
[----:B------:R-:W-:Y:S02]  /*22670*/  @!P6 IMAD.IADD R225, R225, 0x1, -R2 ;  /* 0x00000001e1e1e824 */ /* 0x000fe400078e0a02 */
[C---:B------:R-:W-:Y:S01]  /*22680*/  IMAD R222, R2.reuse, R222, R9 ;  /* 0x000000de02de7224 */ /* 0x040fe200078e0209 */
[C---:B------:R-:W-:Y:S01]  /*22690*/  ISETP.GT.U32.AND P6, PT, R2.reuse, R224, PT ;  /* 0x000000e00200720c */ /* 0x040fe20003fc4070 */
[----:B------:R-:W-:Y:S01]  /*226a0*/  IMAD.MOV R223, RZ, RZ, -R223 ;  /* 0x000000ffffdf7224 */ /* 0x000fe200078e0adf */
[----:B------:R-:W-:Y:S02]  /*226b0*/  IABS R226, R234 ;  /* 0x000000ea00e27213 */ /* 0x000fe40000000000 */
[C---:B------:R-:W-:Y:S01]  /*226c0*/  ISETP.GT.U32.AND P5, PT, R2.reuse, R222, PT ;  /* 0x000000de0200720c */ /* 0x040fe20003fa4070 */
[----:B------:R-:W-:-:S02]  /*226d0*/  IMAD R223, R2, R223, R10 ;  /* 0x000000df02df7224 */ /* 0x000fc400078e020a */
[----:B------:R-:W-:-:S03]  /*226e0*/  IMAD.HI.U32 R4, R3, R226, RZ ;  /* 0x000000e203047227 */ /* 0x000fc600078e00ff */
[----:B------:R-:W-:Y:S01]  /*226f0*/  ISETP.GT.U32.AND P2, PT, R2, R223, PT ;  /* 0x000000df0200720c */ /* 0x000fe20003f44070 */
[----:B------:R-:W-:Y:S02]  /*22700*/  IMAD.MOV R4, RZ, RZ, -R4 ;  /* 0x000000ffff047224 */ /* 0x000fe400078e0a04 */
[--C-:B------:R-:W-:Y:S01]  /*22710*/  @!P6 IMAD.IADD R224, R224, 0x1, -R2.reuse ;  /* 0x00000001e0e0e824 */ /* 0x100fe200078e0a02 */
[----:B------:R-:W-:Y:S02]  /*22720*/  ISETP.GE.AND P6, PT, R234, RZ, PT ;  /* 0x000000ffea00720c */ /* 0x000fe40003fc6270 */
[----:B------:R-:W4:Y:S01]  /*22730*/  LDL.LU R234, [R1+0x798] ;  /* 0x0007980001ea7983 */ /* 0x000f220000300800 */
[----:B------:R-:W-:Y:S02]  /*22740*/  @!P5 IMAD.IADD R222, R222, 0x1, -R2 ;  /* 0x00000001deded824 */ /* 0x000fe400078e0a02 */
[C---:B------:R-:W-:Y:S01]  /*22750*/  IMAD R226, R2.reuse, R4, R226 ;  /* 0x0000000402e27224 */ /* 0x040fe200078e02e2 */
[----:B------:R-:W4:Y:S02]  /*22760*/  LDL.LU R239, [R1+0x7a0] ;  /* 0x0007a00001ef7983 */ /* 0x000f240000300800 */
[C---:B------:R-:W-:Y:S01]  /*22770*/  ISETP.GT.U32.AND P5, PT, R2.reuse, R222, PT ;  /* 0x000000de0200720c */ /* 0x040fe20003fa4070 */
[--C-:B------:R-:W-:Y:S01]  /*22780*/  @!P2 IMAD.IADD R223, R223, 0x1, -R2.reuse ;  /* 0x00000001dfdfa824 */ /* 0x100fe200078e0a02 */
[----:B------:R-:W-:Y:S01]  /*22790*/  ISETP.GT.U32.AND P2, PT, R2, R226, PT ;  /* 0x000000e20200720c */ /* 0x000fe20003f44070 */
[----:B------:R-:W4:Y:S04]  /*227a0*/  LDL.LU R237, [R1+0x7a8] ;  /* 0x0007a80001ed7983 */ /* 0x000f280000300800 */
[----:B------:R-:W4:Y:S06]  /*227b0*/  LDL.LU R238, [R1+0x7b0] ;  /* 0x0007b00001ee7983 */ /* 0x000f2c0000300800 */
[----:B------:R-:W-:-:S02]  /*227c0*/  @!P5 IMAD.IADD R222, R222, 0x1, -R2 ;  /* 0x00000001deded824 */ /* 0x000fc400078e0a02 */
[----:B------:R-:W-:Y:S02]  /*227d0*/  @!P2 IMAD.IADD R226, R226, 0x1, -R2 ;  /* 0x00000001e2e2a824 */ /* 0x000fe400078e0a02 */
[----:B------:R-:W-:-:S03]  /*227e0*/  @!P1 IMAD.MOV R222, RZ, RZ, -R222 ;  /* 0x000000ffffde9224 */ /* 0x000fc600078e0ade */
[----:B------:R-:W-:-:S13]  /*227f0*/  ISETP.GT.U32.AND P1, PT, R2, R226, PT ;  /* 0x000000e20200720c */ /* 0x000fda0003f24070 */
[----:B------:R-:W-:-:S04]  /*22800*/  @!P1 IMAD.IADD R226, R226, 0x1, -R2 ;  /* 0x00000001e2e29824 */ /* 0x000fc800078e0a02 */
[----:B------:R-:W-:Y:S01]  /*22810*/  @!P6 IMAD.MOV R226, RZ, RZ, -R226 ;  /* 0x000000ffffe2e224 */ /* 0x000fe200078e0ae2 */
[----:B--2---:R-:W-:Y:S02]  /*22820*/  IABS R229, R250 ;  /* 0x000000fa00e57213 */ /* 0x004fe40000000000 */
[----:B------:R-:W-:Y:S02]  /*22830*/  ISETP.GE.AND P6, PT, R250, RZ, PT ;  /* 0x000000fffa00720c */ /* 0x000fe40003fc6270 */
[----:B------:R-:W2:Y:S01]  /*22840*/  LDL.LU R250, [R1+0x7b4] ;  /* 0x0007b40001fa7983 */ /* 0x000ea20000300800 */
[----:B------:R-:W-:Y:S02]  /*22850*/  IABS R227, R233 ;  /* 0x000000e900e37213 */ /* 0x000fe40000000000 */
[----:B------:R-:W-:Y:S01]  /*22860*/  ISETP.GE.AND P5, PT, R228, RZ, PT ;  /* 0x000000ffe400720c */ /* 0x000fe20003fa6270 */
[----:B------:R-:W2:Y:S02]  /*22870*/  LDL.LU R240, [R1+0x7b8] ;  /* 0x0007b80001f07983 */ /* 0x000ea40000300800 */
[----:B------:R-:W-:Y:S01]  /*22880*/  IMAD.HI.U32 R8, R3, R227, RZ ;  /* 0x000000e303087227 */ /* 0x000fe200078e00ff */
[----:B------:R-:W-:Y:S01]  /*22890*/  IABS R228, R232 ;  /* 0x000000e800e47213 */ /* 0x000fe20000000000 */
[----:B------:R-:W2:Y:S02]  /*228a0*/  LDL.LU R241, [R1+0x7bc] ;  /* 0x0007bc0001f17983 */ /* 0x000ea40000300800 */
[----:B------:R-:W-:Y:S01]  /*228b0*/  IMAD.MOV R4, RZ, RZ, -R8 ;  /* 0x000000ffff047224 */ /* 0x000fe200078e0a08 */
[C---:B------:R-:W-:Y:S01]  /*228c0*/  ISETP.GT.U32.AND P2, PT, R2.reuse, R225, PT ;  /* 0x000000e10200720c */ /* 0x040fe20003f44070 */
[----:B------:R-:W2:Y:S01]  /*228d0*/  LDL.LU R245, [R1+0x7c0] ;  /* 0x0007c00001f57983 */ /* 0x000ea20000300800 */
[C---:B------:R-:W-:Y:S01]  /*228e0*/  ISETP.GT.U32.AND P3, PT, R2.reuse, R223, PT ;  /* 0x000000df0200720c */ /* 0x040fe20003f64070 */
[----:B------:R-:W-:-:S02]  /*228f0*/  IMAD R227, R2, R4, R227 ;  /* 0x0000000402e37224 */ /* 0x000fc400078e02e3 */
[----:B------:R-:W-:Y:S01]  /*22900*/  IMAD.HI.U32 R4, R3, R228, RZ ;  /* 0x000000e403047227 */ /* 0x000fe200078e00ff */
[----:B---3--:R-:W-:Y:S01]  /*22910*/  IABS R230, R236 ;  /* 0x000000ec00e67213 */ /* 0x008fe20000000000 */
[----:B------:R-:W3:Y:S02]  /*22920*/  LDL.LU R244, [R1+0x7c4] ;  /* 0x0007c40001f47983 */ /* 0x000ee40000300800 */
[----:B------:R-:W-:-:S04]  /*22930*/  IMAD.MOV R4, RZ, RZ, -R4 ;  /* 0x000000ffff047224 */ /* 0x000fc800078e0a04 */
[C---:B------:R-:W-:Y:S02]  /*22940*/  IMAD R228, R2.reuse, R4, R228 ;  /* 0x0000000402e47224 */ /* 0x040fe400078e02e4 */
[--C-:B------:R-:W-:Y:S02]  /*22950*/  @!P2 IMAD.IADD R225, R225, 0x1, -R2.reuse ;  /* 0x00000001e1e1a824 */ /* 0x100fe400078e0a02 */
[----:B------:R-:W-:Y:S01]  /*22960*/  @!P3 IMAD.IADD R223, R223, 0x1, -R2 ;  /* 0x00000001dfdfb824 */ /* 0x000fe200078e0a02 */
[C---:B------:R-:W-:Y:S02]  /*22970*/  ISETP.GT.U32.AND P2, PT, R2.reuse, R228, PT ;  /* 0x000000e40200720c */ /* 0x040fe40003f44070 */
[----:B------:R-:W-:Y:S01]  /*22980*/  ISETP.GT.U32.AND P3, PT, R2, R227, PT ;  /* 0x000000e30200720c */ /* 0x000fe20003f64070 */
[----:B------:R-:W-:-:S04]  /*22990*/  IMAD.HI.U32 R8, R3, R230, RZ ;  /* 0x000000e603087227 */ /* 0x000fc800078e00ff */
[----:B------:R-:W-:Y:S01]  /*229a0*/  IMAD.MOV R8, RZ, RZ, -R8 ;  /* 0x000000ffff087224 */ /* 0x000fe200078e0a08 */
[----:B------:R-:W-:Y:S01]  /*229b0*/  IABS R231, R235 ;  /* 0x000000eb00e77213 */ /* 0x000fe20000000000 */
[----:B------:R-:W-:-:S04]  /*229c0*/  IMAD.HI.U32 R4, R3, R229, RZ ;  /* 0x000000e503047227 */ /* 0x000fc800078e00ff */
[--C-:B------:R-:W-:Y:S02]  /*229d0*/  @!P2 IMAD.IADD R228, R228, 0x1, -R2.reuse ;  /* 0x00000001e4e4a824 */ /* 0x100fe400078e0a02 */
[----:B------:R-:W-:Y:S02]  /*229e0*/  @!P3 IMAD.IADD R227, R227, 0x1, -R2 ;  /* 0x00000001e3e3b824 */ /* 0x000fe400078e0a02 */
[C---:B------:R-:W-:Y:S02]  /*229f0*/  IMAD R230, R2.reuse, R8, R230 ;  /* 0x0000000802e67224 */ /* 0x040fe400078e02e6 */
[----:B------:R-:W-:Y:S01]  /*22a00*/  @!P4 IMAD.MOV R223, RZ, RZ, -R223 ;  /* 0x000000ffffdfc224 */ /* 0x000fe200078e0adf */
[C---:B------:R-:W-:Y:S01]  /*22a10*/  ISETP.GT.U32.AND P4, PT, R2.reuse, R228, PT ;  /* 0x000000e40200720c */ /* 0x040fe20003f84070 */
[----:B------:R-:W-:Y:S01]  /*22a20*/  IMAD.MOV R4, RZ, RZ, -R4 ;  /* 0x000000ffff047224 */ /* 0x000fe200078e0a04 */
[C---:B------:R-:W-:Y:S01]  /*22a30*/  ISETP.GT.U32.AND P2, PT, R2.reuse, R227, PT ;  /* 0x000000e30200720c */ /* 0x040fe20003f44070 */
[----:B------:R-:W-:Y:S01]  /*22a40*/  @!P5 IMAD.MOV R225, RZ, RZ, -R225 ;  /* 0x000000ffffe1d224 */ /* 0x000fe200078e0ae1 */
[----:B------:R-:W-:Y:S01]  /*22a50*/  ISETP.GT.U32.AND P5, PT, R2, R230, PT ;  /* 0x000000e60200720c */ /* 0x000fe20003fa4070 */
[----:B------:R-:W-:Y:S01]  /*22a60*/  IMAD.HI.U32 R9, R3, R231, RZ ;  /* 0x000000e703097227 */ /* 0x000fe200078e00ff */
[----:B------:R-:W-:-:S02]  /*22a70*/  ISETP.GE.AND P3, PT, R232, RZ, PT ;  /* 0x000000ffe800720c */ /* 0x000fc40003f66270 */
[----:B------:R-:W-:Y:S01]  /*22a80*/  ISETP.GE.AND P1, PT, R233, RZ, PT ;  /* 0x000000ffe900720c */ /* 0x000fe20003f26270 */
[----:B------:R-:W-:Y:S02]  /*22a90*/  IMAD R229, R2, R4, R229 ;  /* 0x0000000402e57224 */ /* 0x000fe400078e02e5 */
[----:B------:R-:W-:-:S04]  /*22aa0*/  IMAD.MOV R4, RZ, RZ, -R9 ;  /* 0x000000ffff047224 */ /* 0x000fc800078e0a09 */
[----:B------:R-:W-:Y:S02]  /*22ab0*/  IMAD R231, R2, R4, R231 ;  /* 0x0000000402e77224 */ /* 0x000fe400078e02e7 */
[--C-:B------:R-:W-:Y:S02]  /*22ac0*/  @!P4 IMAD.IADD R228, R228, 0x1, -R2.reuse ;  /* 0x00000001e4e4c824 */ /* 0x100fe400078e0a02 */
[--C-:B------:R-:W-:Y:S02]  /*22ad0*/  @!P2 IMAD.IADD R227, R227, 0x1, -R2.reuse ;  /* 0x00000001e3e3a824 */ /* 0x100fe400078e0a02 */
[----:B------:R-:W-:Y:S02]  /*22ae0*/  @!P5 IMAD.IADD R230, R230, 0x1, -R2 ;  /* 0x00000001e6e6d824 */ /* 0x000fe400078e0a02 */
[----:B------:R-:W-:Y:S02]  /*22af0*/  @!P3 IMAD.MOV R228, RZ, RZ, -R228 ;  /* 0x000000ffffe4b224 */ /* 0x000fe400078e0ae4 */
[----:B------:R-:W-:Y:S01]  /*22b00*/  @!P1 IMAD.MOV R227, RZ, RZ, -R227 ;  /* 0x000000ffffe39224 */ /* 0x000fe200078e0ae3 */
[----:B------:R-:W-:-:S02]  /*22b10*/  ISETP.GT.U32.AND P1, PT, R2, R230, PT ;  /* 0x000000e60200720c */ /* 0x000fc40003f24070 */
[----:B------:R-:W-:Y:S02]  /*22b20*/  ISETP.GE.AND P4, PT, R236, RZ, PT ;  /* 0x000000ffec00720c */ /* 0x000fe40003f86270 */
[----:B----4-:R-:W-:Y:S02]  /*22b30*/  IABS R232, R234 ;  /* 0x000000ea00e87213 */ /* 0x010fe40000000000 */
[----:B------:R-:W-:-:S03]  /*22b40*/  IABS R233, R239 ;  /* 0x000000ef00e97213 */ /* 0x000fc60000000000 */
[----:B------:R-:W-:-:S04]  /*22b50*/  IMAD.HI.U32 R4, R3, R232, RZ ;  /* 0x000000e803047227 */ /* 0x000fc800078e00ff */
[----:B------:R-:W-:Y:S02]  /*22b60*/  IMAD.MOV R4, RZ, RZ, -R4 ;  /* 0x000000ffff047224 */ /* 0x000fe400078e0a04 */
[----:B------:R-:W-:Y:S01]  /*22b70*/  IMAD.HI.U32 R8, R3, R233, RZ ;  /* 0x000000e903087227 */ /* 0x000fe200078e00ff */
[----:B------:R-:W-:Y:S02]  /*22b80*/  ISETP.GE.AND P3, PT, R234, RZ, PT ;  /* 0x000000ffea00720c */ /* 0x000fe40003f66270 */
[----:B------:R-:W-:Y:S01]  /*22b90*/  IABS R234, R237 ;  /* 0x000000ed00ea7213 */ /* 0x000fe20000000000 */
[----:B------:R-:W-:Y:S02]  /*22ba0*/  IMAD R232, R2, R4, R232 ;  /* 0x0000000402e87224 */ /* 0x000fe400078e02e8 */
[----:B------:R-:W-:-:S04]  /*22bb0*/  IMAD.MOV R4, RZ, RZ, -R8 ;  /* 0x000000ffff047224 */ /* 0x000fc800078e0a08 */
[----:B------:R-:W-:Y:S02]  /*22bc0*/  IMAD R233, R2, R4, R233 ;  /* 0x0000000402e97224 */ /* 0x000fe400078e02e9 */
[----:B------:R-:W-:-:S04]  /*22bd0*/  IMAD.HI.U32 R4, R3, R234, RZ ;  /* 0x000000ea03047227 */ /* 0x000fc800078e00ff */
[----:B------:R-:W-:Y:S02]  /*22be0*/  IMAD.MOV R4, RZ, RZ, -R4 ;  /* 0x000000ffff047224 */ /* 0x000fe400078e0a04 */
[----:B------:R-:W-:Y:S02]  /*22bf0*/  @!P1 IMAD.IADD R230, R230, 0x1, -R2 ;  /* 0x00000001e6e69824 */ /* 0x000fe400078e0a02 */
[----:B------:R-:W-:Y:S02]  /*22c00*/  IMAD R234, R2, R4, R234 ;  /* 0x0000000402ea7224 */ /* 0x000fe400078e02ea */
[----:B------:R-:W-:-:S03]  /*22c10*/  @!P4 IMAD.MOV R230, RZ, RZ, -R230 ;  /* 0x000000ffffe6c224 */ /* 0x000fc600078e0ae6 */
[----:B------:R-:W-:-:S13]  /*22c20*/  ISETP.GT.U32.AND P4, PT, R2, R234, PT ;  /* 0x000000ea0200720c */ /* 0x000fda0003f84070 */
[----:B------:R-:W-:Y:S01]  /*22c30*/  @!P4 IMAD.IADD R234, R234, 0x1, -R2 ;  /* 0x00000001eaeac824 */ /* 0x000fe200078e0a02 */
[----:B--2---:R-:W-:Y:S02]  /*22c40*/  IABS R236, R250 ;  /* 0x000000fa00ec7213 */ /* 0x004fe40000000000 */
[----:B------:R-:W-:Y:S02]  /*22c50*/  ISETP.GE.AND P4, PT, R250, RZ, PT ;  /* 0x000000fffa00720c */ /* 0x000fe40003f86270 */
[----:B------:R-:W2:Y:S04]  /*22c60*/  LDL.LU R250, [R1+0x7c8] ;  /* 0x0007c80001fa7983 */ /* 0x000ea80000300800 */
[----:B------:R-:W4:Y:S04]  /*22c70*/  LDL.LU R21, [R1+0x7cc] ;  /* 0x0007cc0001157983 */ /* 0x000f280000300800 */
        /* <DEDUP_REMOVED lines=12> */
[----:B------:R-:W4:Y:S01]  /*22d40*/  LDL.LU R7, [R1+0x800] ;  /* 0x0008000001077983 */ /* 0x000f220000300800 */
[----:B------:R-:W-:Y:S01]  /*22d50*/  @!P0 IMAD.MOV R224, RZ, RZ, -R224 ;  /* 0x000000ffffe08224 */ /* 0x000fe200078e0ae0 */
[----:B------:R-:W-:-:S02]  /*22d60*/  ISETP.GT.U32.AND P0, PT, R2, R229, PT ;  /* 0x000000e50200720c */ /* 0x000fc40003f04070 */
[C---:B------:R-:W-:Y:S02]  /*22d70*/  ISETP.GT.U32.AND P2, PT, R2.reuse, R231, PT ;  /* 0x000000e70200720c */ /* 0x040fe40003f44070 */
[C---:B------:R-:W-:Y:S01]  /*22d80*/  ISETP.GT.U32.AND P1, PT, R2.reuse, R233, PT ;  /* 0x000000e90200720c */ /* 0x040fe20003f24070 */
[----:B------:R-:W-:Y:S01]  /*22d90*/  IMAD.HI.U32 R9, R3, R236, RZ ;  /* 0x000000ec03097227 */ /* 0x000fe200078e00ff */
[----:B------:R-:W4:Y:S07]  /*22da0*/  LDL.LU R34, [R1+0x5c8] ;  /* 0x0005c80001227983 */ /* 0x000f2e0000300800 */
[--C-:B------:R-:W-:Y:S01]  /*22db0*/  @!P0 IMAD.IADD R229, R229, 0x1, -R2.reuse ;  /* 0x00000001e5e58824 */ /* 0x100fe200078e0a02 */
[----:B------:R-:W4:Y:S04]  /*22dc0*/  LDL.LU R33, [R1+0x5c4] ;  /* 0x0005c40001217983 */ /* 0x000f280000300800 */
[C---:B------:R-:W-:Y:S01]  /*22dd0*/  ISETP.GT.U32.AND P5, PT, R2.reuse, R229, PT ;  /* 0x000000e50200720c */ /* 0x040fe20003fa4070 */
[--C-:B------:R-:W-:Y:S01]  /*22de0*/  @!P2 IMAD.IADD R231, R231, 0x1, -R2.reuse ;  /* 0x00000001e7e7a824 */ /* 0x100fe200078e0a02 */
[----:B------:R-:W-:Y:S01]  /*22df0*/  ISETP.GE.AND P0, PT, R235, RZ, PT ;  /* 0x000000ffeb00720c */ /* 0x000fe20003f06270 */
[--C-:B------:R-:W-:Y:S01]  /*22e00*/  @!P1 IMAD.IADD R233, R233, 0x1, -R2.reuse ;  /* 0x00000001e9e99824 */ /* 0x100fe200078e0a02 */
[----:B------:R-:W-:Y:S01]  /*22e10*/  IABS R235, R238 ;  /* 0x000000ee00eb7213 */ /* 0x000fe20000000000 */
[----:B------:R-:W-:Y:S01]  /*22e20*/  IMAD.MOV R4, RZ, RZ, -R9 ;  /* 0x000000ffff047224 */ /* 0x000fe200078e0a09 */
[C---:B------:R-:W-:Y:S01]  /*22e30*/  ISETP.GT.U32.AND P2, PT, R2.reuse, R231, PT ;  /* 0x000000e70200720c */ /* 0x040fe20003f44070 */
[----:B------:R-:W4:Y:S06]  /*22e40*/  LDL.LU R32, [R1+0x5ac] ;  /* 0x0005ac0001207983 */ /* 0x000f2c0000300800 */
[----:B------:R-:W-:Y:S01]  /*22e50*/  @!P5 IMAD.IADD R229, R229, 0x1, -R2 ;  /* 0x00000001e5e5d824 */ /* 0x000fe200078e0a02 */
[C---:B------:R-:W-:Y:S01]  /*22e60*/  ISETP.GT.U32.AND P5, PT, R2.reuse, R232, PT ;  /* 0x000000e80200720c */ /* 0x040fe20003fa4070 */
[----:B------:R-:W-:Y:S01]  /*22e70*/  IMAD.HI.U32 R8, R3, R235, RZ ;  /* 0x000000eb03087227 */ /* 0x000fe200078e00ff */
[----:B------:R-:W-:Y:S01]  /*22e80*/  ISETP.GT.U32.AND P1, PT, R2, R233, PT ;  /* 0x000000e90200720c */ /* 0x000fe20003f24070 */
[----:B------:R-:W4:Y:S02]  /*22e90*/  LDL.LU R31, [R1+0x5a8] ;  /* 0x0005a800011f7983 */ /* 0x000f240000300800 */
[----:B------:R-:W-:-:S02]  /*22ea0*/  IMAD.MOV R8, RZ, RZ, -R8 ;  /* 0x000000ffff087224 */ /* 0x000fc400078e0a08 */
[----:B------:R-:W-:Y:S01]  /*22eb0*/  @!P2 IMAD.IADD R231, R231, 0x1, -R2 ;  /* 0x00000001e7e7a824 */ /* 0x000fe200078e0a02 */
[----:B------:R-:W4:Y:S01]  /*22ec0*/  LDL.LU R30, [R1+0x5a4] ;  /* 0x0005a400011e7983 */ /* 0x000f220000300800 */
[C---:B------:R-:W-:Y:S02]  /*22ed0*/  IMAD R235, R2.reuse, R8, R235 ;  /* 0x0000000802eb7224 */ /* 0x040fe400078e02eb */
[----:B------:R-:W-:Y:S02]  /*22ee0*/  IMAD R236, R2, R4, R236 ;  /* 0x0000000402ec7224 */ /* 0x000fe400078e02ec */
[--C-:B------:R-:W-:Y:S02]  /*22ef0*/  @!P5 IMAD.IADD R232, R232, 0x1, -R2.reuse ;  /* 0x00000001e8e8d824 */ /* 0x100fe400078e0a02 */
[----:B------:R-:W-:Y:S02]  /*22f00*/  @!P6 IMAD.MOV R229, RZ, RZ, -R229 ;  /* 0x000000ffffe5e224 */ /* 0x000fe400078e0ae5 */
[----:B------:R-:W-:Y:S01]  /*22f10*/  @!P1 IMAD.IADD R233, R233, 0x1, -R2 ;  /* 0x00000001e9e99824 */ /* 0x000fe200078e0a02 */
[C---:B------:R-:W-:Y:S01]  /*22f20*/  ISETP.GT.U32.AND P6, PT, R2.reuse, R232, PT ;  /* 0x000000e80200720c */ /* 0x040fe20003fc4070 */
[----:B------:R-:W-:Y:S01]  /*22f30*/  @!P0 IMAD.MOV R231, RZ, RZ, -R231 ;  /* 0x000000ffffe78224 */ /* 0x000fe200078e0ae7 */
[C---:B------:R-:W-:Y:S01]  /*22f40*/  ISETP.GT.U32.AND P0, PT, R2.reuse, R235, PT ;  /* 0x000000eb0200720c */ /* 0x040fe20003f04070 */
[----:B------:R-:W4:Y:S01]  /*22f50*/  LDL.LU R29, [R1+0x5a0] ;  /* 0x0005a000011d7983 */ /* 0x000f220000300800 */
[----:B------:R-:W-:-:S02]  /*22f60*/  ISETP.GT.U32.AND P1, PT, R2, R236, PT ;  /* 0x000000ec0200720c */ /* 0x000fc40003f24070 */
[----:B------:R-:W-:Y:S01]  /*22f70*/  ISETP.GE.AND P5, PT, R237, RZ, PT ;  /* 0x000000ffed00720c */ /* 0x000fe20003fa6270 */
[----:B------:R-:W4:Y:S01]  /*22f80*/  LDL.LU R28, [R1+0x598] ;  /* 0x00059800011c7983 */ /* 0x000f220000300800 */
[----:B------:R-:W-:Y:S02]  /*22f90*/  IABS R237, R240 ;  /* 0x000000f000ed7213 */ /* 0x000fe40000000000 */
[----:B------:R-:W-:Y:S01]  /*22fa0*/  ISETP.GE.AND P2, PT, R239, RZ, PT ;  /* 0x000000ffef00720c */ /* 0x000fe20003f46270 */
[----:B------:R-:W4:Y:S02]  /*22fb0*/  LDL.LU R27, [R1+0x58c] ;  /* 0x00058c00011b7983 */ /* 0x000f240000300800 */
[--C-:B------:R-:W-:Y:S01]  /*22fc0*/  @!P6 IMAD.IADD R232, R232, 0x1, -R2.reuse ;  /* 0x00000001e8e8e824 */ /* 0x100fe200078e0a02 */
[----:B------:R-:W-:Y:S01]  /*22fd0*/  ISETP.GE.AND P6, PT, R238, RZ, PT ;  /* 0x000000ffee00720c */ /* 0x000fe20003fc6270 */
[--C-:B------:R-:W-:Y:S01]  /*22fe0*/  @!P0 IMAD.IADD R235, R235, 0x1, -R2.reuse ;  /* 0x00000001ebeb8824 */ /* 0x100fe200078e0a02 */
[----:B------:R-:W-:Y:S01]  /*22ff0*/  IABS R238, R241 ;  /* 0x000000f100ee7213 */ /* 0x000fe20000000000 */
[----:B------:R-:W-:Y:S01]  /*23000*/  @!P1 IMAD.IADD R236, R236, 0x1, -R2 ;  /* 0x00000001ecec9824 */ /* 0x000fe200078e0a02 */
[C---:B------:R-:W-:Y:S01]  /*23010*/  ISETP.GT.U32.AND P0, PT, R2.reuse, R234, PT ;  /* 0x000000ea0200720c */ /* 0x040fe20003f04070 */
[----:B------:R-:W-:Y:S01]  /*23020*/  IMAD.HI.U32 R4, R3, R237, RZ ;  /* 0x000000ed03047227 */ /* 0x000fe200078e00ff */
[----:B------:R-:W-:Y:S01]  /*23030*/  IABS R239, R245 ;  /* 0x000000f500ef7213 */ /* 0x000fe20000000000 */
[----:B------:R-:W4:Y:S02]  /*23040*/  LDL.LU R26, [R1+0x588] ;  /* 0x00058800011a7983 */ /* 0x000f240000300800 */
[----:B------:R-:W-:Y:S01]  /*23050*/  @!P3 IMAD.MOV R232, RZ, RZ, -R232 ;  /* 0x000000ffffe8b224 */ /* 0x000fe200078e0ae8 */
[----:B------:R-:W-:Y:S01]  /*23060*/  ISETP.GT.U32.AND P3, PT, R2, R236, PT ;  /* 0x000000ec0200720c */ /* 0x000fe20003f64070 */
[----:B------:R-:W-:-:S02]  /*23070*/  IMAD.MOV R4, RZ, RZ, -R4 ;  /* 0x000000ffff047224 */ /* 0x000fc400078e0a04 */
[----:B------:R-:W-:-:S04]  /*23080*/  IMAD.HI.U32 R8, R3, R238, RZ ;  /* 0x000000ee03087227 */ /* 0x000fc800078e00ff */
[----:B------:R-:W-:Y:S01]  /*23090*/  @!P2 IMAD.MOV R233, RZ, RZ, -R233 ;  /* 0x000000ffffe9a224 */ /* 0x000fe200078e0ae9 */
[C---:B------:R-:W-:Y:S01]  /*230a0*/  ISETP.GT.U32.AND P1, PT, R2.reuse, R235, PT ;  /* 0x000000eb0200720c */ /* 0x040fe20003f24070 */
[----:B------:R-:W-:Y:S01]  /*230b0*/  IMAD R237, R2, R4, R237 ;  /* 0x0000000402ed7224 */ /* 0x000fe200078e02ed */
[----:B------:R-:W4:Y:S01]  /*230c0*/  LDL.LU R25, [R1+0x584] ;  /* 0x0005840001197983 */ /* 0x000f220000300800 */
[----:B------:R-:W-:Y:S01]  /*230d0*/  IMAD.MOV R4, RZ, RZ, -R8 ;  /* 0x000000ffff047224 */ /* 0x000fe200078e0a08 */
[----:B------:R-:W-:Y:S01]  /*230e0*/  ISETP.GE.AND P2, PT, R240, RZ, PT ;  /* 0x000000fff000720c */ /* 0x000fe20003f46270 */
[----:B------:R-:W-:Y:S01]  /*230f0*/  @!P0 IMAD.IADD R234, R234, 0x1, -R2 ;  /* 0x00000001eaea8824 */ /* 0x000fe200078e0a02 */
[----:B---3--:R-:W-:Y:S01]  /*23100*/  IABS R240, R244 ;  /* 0x000000f400f07213 */ /* 0x008fe20000000000 */
[C---:B------:R-:W-:Y:S01]  /*23110*/  IMAD R238, R2.reuse, R4, R238 ;  /* 0x0000000402ee7224 */ /* 0x040fe200078e02ee */
[----:B------:R-:W-:Y:S01]  /*23120*/  ISETP.GT.U32.AND P0, PT, R2, R237, PT ;  /* 0x000000ed0200720c */ /* 0x000fe20003f04070 */
[----:B------:R-:W-:-:S04]  /*23130*/  IMAD.HI.U32 R9, R3, R239, RZ ;  /* 0x000000ef03097227 */ /* 0x000fc800078e00ff */
[----:B------:R-:W-:Y:S01]  /*23140*/  @!P3 IMAD.IADD R236, R236, 0x1, -R2 ;  /* 0x00000001ececb824 */ /* 0x000fe200078e0a02 */
[----:B------:R-:W-:Y:S01]  /*23150*/  ISETP.GT.U32.AND P3, PT, R2, R238, PT ;  /* 0x000000ee0200720c */ /* 0x000fe20003f64070 */
[----:B------:R-:W-:Y:S02]  /*23160*/  IMAD.MOV R8, RZ, RZ, -R9 ;  /* 0x000000ffff087224 */ /* 0x000fe400078e0a09 */
[----:B------:R-:W-:-:S04]  /*23170*/  IMAD.HI.U32 R4, R3, R240, RZ ;  /* 0x000000f003047227 */ /* 0x000fc800078e00ff */
[C---:B------:R-:W-:Y:S02]  /*23180*/  IMAD R239, R2.reuse, R8, R239 ;  /* 0x0000000802ef7224 */ /* 0x040fe400078e02ef */
[----:B------:R-:W-:Y:S02]  /*23190*/  IMAD.MOV R4, RZ, RZ, -R4 ;  /* 0x000000ffff047224 */ /* 0x000fe400078e0a04 */
[----:B------:R-:W-:Y:S01]  /*231a0*/  @!P0 IMAD.IADD R237, R237, 0x1, -R2 ;  /* 0x00000001eded8824 */ /* 0x000fe200078e0a02 */
[C---:B------:R-:W-:Y:S01]  /*231b0*/  ISETP.GT.U32.AND P0, PT, R2.reuse, R239, PT ;  /* 0x000000ef0200720c */ /* 0x040fe20003f04070 */
[----:B------:R-:W-:Y:S02]  /*231c0*/  IMAD R240, R2, R4, R240 ;  /* 0x0000000402f07224 */ /* 0x000fe400078e02f0 */
[----:B------:R-:W-:-:S03]  /*231d0*/  @!P3 IMAD.IADD R238, R238, 0x1, -R2 ;  /* 0x00000001eeeeb824 */ /* 0x000fc600078e0a02 */
[----:B------:R-:W-:Y:S01]  /*231e0*/  ISETP.GT.U32.AND P3, PT, R2, R240, PT ;  /* 0x000000f00200720c */ /* 0x000fe20003f64070 */
[----:B------:R-:W-:Y:S01]  /*231f0*/  @!P1 IMAD.IADD R235, R235, 0x1, -R2 ;  /* 0x00000001ebeb9824 */ /* 0x000fe200078e0a02 */
[----:B------:R-:W-:Y:S01]  /*23200*/  ISETP.GE.AND P1, PT, R241, RZ, PT ;  /* 0x000000fff100720c */ /* 0x000fe20003f26270 */
[----:B------:R-:W-:-:S04]  /*23210*/  @!P4 IMAD.MOV R236, RZ, RZ, -R236 ;  /* 0x000000ffffecc224 */ /* 0x000fc800078e0aec */
[----:B------:R-:W-:-:S05]  /*23220*/  @!P0 IMAD.IADD R239, R239, 0x1, -R2 ;  /* 0x00000001efef8824 */ /* 0x000fca00078e0a02 */
[----:B------:R-:W-:Y:S01]  /*23230*/  ISETP.GT.U32.AND P4, PT, R2, R239, PT ;  /* 0x000000ef0200720c */ /* 0x000fe20003f84070 */
[----:B------:R-:W-:-:S05]  /*23240*/  @!P3 IMAD.IADD R240, R240, 0x1, -R2 ;  /* 0x00000001f0f0b824 */ /* 0x000fca00078e0a02 */
[C---:B------:R-:W-:Y:S01]  /*23250*/  ISETP.GT.U32.AND P3, PT, R2.reuse, R240, PT ;  /* 0x000000f00200720c */ /* 0x040fe20003f64070 */
[----:B------:R-:W-:Y:S01]  /*23260*/  @!P5 IMAD.MOV R234, RZ, RZ, -R234 ;  /* 0x000000ffffead224 */ /* 0x000fe200078e0aea */
[----:B------:R-:W-:-:S05]  /*23270*/  ISETP.GT.U32.AND P5, PT, R2, R237, PT ;  /* 0x000000ed0200720c */ /* 0x000fca0003fa4070 */
[----:B------:R-:W-:-:S06]  /*23280*/  @!P4 IMAD.IADD R239, R239, 0x1, -R2 ;  /* 0x00000001efefc824 */ /* 0x000fcc00078e0a02 */
[--C-:B------:R-:W-:Y:S02]  /*23290*/  @!P3 IMAD.IADD R240, R240, 0x1, -R2.reuse ;  /* 0x00000001f0f0b824 */ /* 0x100fe400078e0a02 */
[----:B------:R-:W-:Y:S01]  /*232a0*/  @!P5 IMAD.IADD R237, R237, 0x1, -R2 ;  /* 0x00000001ededd824 */ /* 0x000fe200078e0a02 */
[----:B------:R-:W-:Y:S01]  /*232b0*/  ISETP.GE.AND P5, PT, R244, RZ, PT ;  /* 0x000000fff400720c */ /* 0x000fe20003fa6270 */
[----:B------:R-:W-:Y:S01]  /*232c0*/  @!P6 IMAD.MOV R235, RZ, RZ, -R235 ;  /* 0x000000ffffebe224 */ /* 0x000fe200078e0aeb */
[----:B------:R-:W-:Y:S01]  /*232d0*/  ISETP.GE.AND P6, PT, R245, RZ, PT ;  /* 0x000000fff500720c */ /* 0x000fe20003fc6270 */
[----:B------:R-:W-:Y:S01]  /*232e0*/  @!P2 IMAD.MOV R237, RZ, RZ, -R237 ;  /* 0x000000ffffeda224 */ /* 0x000fe200078e0aed */
[----:B------:R-:W-:Y:S02]  /*232f0*/  ISETP.GT.U32.AND P0, PT, R2, R238, PT ;  /* 0x000000ee0200720c */ /* 0x000fe40003f04070 */
[----:B--2---:R-:W-:Y:S02]  /*23300*/  IABS R241, R250 ;  /* 0x000000fa00f17213 */ /* 0x004fe40000000000 */
[----:B----4-:R-:W-:-:S03]  /*23310*/  IABS R242, R21 ;  /* 0x0000001500f27213 */ /* 0x010fc60000000000 */
[----:B------:R-:W-:-:S04]  /*23320*/  IMAD.HI.U32 R4, R3, R241, RZ ;  /* 0x000000f103047227 */ /* 0x000fc800078e00ff */
[----:B------:R-:W-:Y:S02]  /*23330*/  IMAD.MOV R4, RZ, RZ, -R4 ;  /* 0x000000ffff047224 */ /* 0x000fe400078e0a04 */
[----:B------:R-:W-:-:S04]  /*23340*/  IMAD.HI.U32 R9, R3, R242, RZ ;  /* 0x000000f203097227 */ /* 0x000fc800078e00ff */
[----:B------:R-:W-:Y:S02]  /*23350*/  IMAD R241, R2, R4, R241 ;  /* 0x0000000402f17224 */ /* 0x000fe400078e02f1 */
[----:B------:R-:W-:-:S03]  /*23360*/  IMAD.MOV R4, RZ, RZ, -R9 ;  /* 0x000000ffff047224 */ /* 0x000fc600078e0a09 */
[C---:B------:R-:W-:Y:S01]  /*23370*/  ISETP.GT.U32.AND P4, PT, R2.reuse, R241, PT ;  /* 0x000000f10200720c */ /* 0x040fe20003f84070 */
[----:B------:R-:W-:-:S05]  /*23380*/  IMAD R242, R2, R4, R242 ;  /* 0x0000000402f27224 */ /* 0x000fca00078e02f2 */
[----:B------:R-:W-:Y:S02]  /*23390*/  ISETP.GT.U32.AND P3, PT, R2, R242, PT ;  /* 0x000000f20200720c */ /* 0x000fe40003f64070 */
[----:B------:R-:W-:-:S05]  /*233a0*/  IABS R244, R19 ;  /* 0x0000001300f47213 */ /* 0x000fca0000000000 */
[----:B------:R-:W-:Y:S01]  /*233b0*/  @!P4 IMAD.IADD R241, R241, 0x1, -R2 ;  /* 0x00000001f1f1c824 */ /* 0x000fe200078e0a02 */
[----:B------:R-:W-:Y:S01]  /*233c0*/  IABS R243, R20 ;  /* 0x0000001400f37213 */ /* 0x000fe20000000000 */
[----:B------:R-:W-:-:S04]  /*233d0*/  IMAD.HI.U32 R4, R3, R244, RZ ;  /* 0x000000f403047227 */ /* 0x000fc800078e00ff */
[----:B------:R-:W-:Y:S01]  /*233e0*/  @!P3 IMAD.IADD R242, R242, 0x1, -R2 ;  /* 0x00000001f2f2b824 */ /* 0x000fe200078e0a02 */
[----:B------:R-:W-:Y:S01]  /*233f0*/  ISETP.GT.U32.AND P3, PT, R2, R241, PT ;  /* 0x000000f10200720c */ /* 0x000fe20003f64070 */
[----:B------:R-:W-:Y:S01]  /*23400*/  IMAD.HI.U32 R8, R3, R243, RZ ;  /* 0x000000f303087227 */ /* 0x000fe200078e00ff */
[----:B------:R-:W-:-:S03]  /*23410*/  IABS R245, R18 ;  /* 0x0000001200f57213 */ /* 0x000fc60000000000 */
[----:B------:R-:W-:Y:S01]  /*23420*/  IMAD.MOV R10, RZ, RZ, -R4 ;  /* 0x000000ffff0a7224 */ /* 0x000fe200078e0a04 */
[----:B------:R-:W-:Y:S01]  /*23430*/  IABS R246, R17 ;  /* 0x0000001100f67213 */ /* 0x000fe20000000000 */
[----:B------:R-:W-:Y:S01]  /*23440*/  IMAD.MOV R8, RZ, RZ, -R8 ;  /* 0x000000ffff087224 */ /* 0x000fe200078e0a08 */
[----:B------:R-:W-:Y:S01]  /*23450*/  IABS R247, R16 ;  /* 0x0000001000f77213 */ /* 0x000fe20000000000 */
[C---:B------:R-:W-:Y:S02]  /*23460*/  IMAD R244, R2.reuse, R10, R244 ;  /* 0x0000000a02f47224 */ /* 0x040fe400078e02f4 */
[----:B------:R-:W-:Y:S02]  /*23470*/  IMAD R243, R2, R8, R243 ;  /* 0x0000000802f37224 */ /* 0x000fe400078e02f3 */
[----:B------:R-:W-:-:S04]  /*23480*/  IMAD.HI.U32 R8, R3, R245, RZ ;  /* 0x000000f503087227 */ /* 0x000fc800078e00ff */
[----:B------:R-:W-:Y:S01]  /*23490*/  @!P3 IMAD.IADD R241, R241, 0x1, -R2 ;  /* 0x00000001f1f1b824 */ /* 0x000fe200078e0a02 */
[----:B------:R-:W-:Y:S01]  /*234a0*/  ISETP.GT.U32.AND P3, PT, R2, R244, PT ;  /* 0x000000f40200720c */ /* 0x000fe20003f64070 */
[----:B------:R-:W-:-:S04]  /*234b0*/  IMAD.HI.U32 R9, R3, R246, RZ ;  /* 0x000000f603097227 */ /* 0x000fc800078e00ff */
[----:B------:R-:W-:Y:S01]  /*234c0*/  IMAD.HI.U32 R11, R3, R247, RZ ;  /* 0x000000f7030b7227 */ /* 0x000fe200078e00ff */
[----:B------:R-:W-:-:S03]  /*234d0*/  ISETP.GT.U32.AND P4, PT, R2, R243, PT ;  /* 0x000000f30200720c */ /* 0x000fc60003f84070 */
[----:B------:R-:W-:Y:S02]  /*234e0*/  IMAD.MOV R4, RZ, RZ, -R8 ;  /* 0x000000ffff047224 */ /* 0x000fe400078e0a08 */
[----:B------:R-:W-:Y:S02]  /*234f0*/  IMAD.MOV R8, RZ, RZ, -R9 ;  /* 0x000000ffff087224 */ /* 0x000fe400078e0a09 */
[----:B------:R-:W-:Y:S01]  /*23500*/  IMAD.MOV R9, RZ, RZ, -R11 ;  /* 0x000000ffff097224 */ /* 0x000fe200078e0a0b */
[----:B------:R-:W-:-:S03]  /*23510*/  IABS R248, R15 ;  /* 0x0000000f00f87213 */ /* 0x000fc60000000000 */
[----:B------:R-:W-:Y:S02]  /*23520*/  IMAD R247, R2, R9, R247 ;  /* 0x0000000902f77224 */ /* 0x000fe400078e02f7 */
[----:B------:R-:W-:Y:S02]  /*23530*/  @!P3 IMAD.IADD R244, R244, 0x1, -R2 ;  /* 0x00000001f4f4b824 */ /* 0x000fe400078e0a02 */
[C---:B------:R-:W-:Y:S01]  /*23540*/  IMAD R245, R2.reuse, R4, R245 ;  /* 0x0000000402f57224 */ /* 0x040fe200078e02f5 */
[----:B------:R-:W-:Y:S01]  /*23550*/  ISETP.GT.U32.AND P3, PT, R2, R247, PT ;  /* 0x000000f70200720c */ /* 0x000fe20003f64070 */
[----:B------:R-:W-:-:S04]  /*23560*/  IMAD.HI.U32 R4, R3, R248, RZ ;  /* 0x000000f803047227 */ /* 0x000fc800078e00ff */
[----:B------:R-:W-:Y:S02]  /*23570*/  @!P4 IMAD.IADD R243, R243, 0x1, -R2 ;  /* 0x00000001f3f3c824 */ /* 0x000fe400078e0a02 */
[----:B------:R-:W-:Y:S01]  /*23580*/  IMAD.MOV R4, RZ, RZ, -R4 ;  /* 0x000000ffff047224 */ /* 0x000fe200078e0a04 */
[C---:B------:R-:W-:Y:S02]  /*23590*/  ISETP.GT.U32.AND P2, PT, R2.reuse, R242, PT ;  /* 0x000000f20200720c */ /* 0x040fe40003f44070 */
[C---:B------:R-:W-:Y:S01]  /*235a0*/  ISETP.GT.U32.AND P4, PT, R2.reuse, R243, PT ;  /* 0x000000f30200720c */ /* 0x040fe20003f84070 */
[C---:B------:R-:W-:Y:S01]  /*235b0*/  IMAD R248, R2.reuse, R4, R248 ;  /* 0x0000000402f87224 */ /* 0x040fe200078e02f8 */
[----:B------:R-:W-:Y:S01]  /*235c0*/  IABS R249, R14 ;  /* 0x0000000e00f97213 */ /* 0x000fe20000000000 */
[----:B------:R-:W-:Y:S02]  /*235d0*/  @!P3 IMAD.IADD R247, R247, 0x1, -R2 ;  /* 0x00000001f7f7b824 */ /* 0x000fe400078e0a02 */
[C---:B------:R-:W-:Y:S01]  /*235e0*/  IMAD R246, R2.reuse, R8, R246 ;  /* 0x0000000802f67224 */ /* 0x040fe200078e02f6 */
[----:B------:R-:W-:Y:S01]  /*235f0*/  ISETP.GT.U32.AND P3, PT, R2, R248, PT ;  /* 0x000000f80200720c */ /* 0x000fe20003f64070 */
[----:B------:R-:W-:-:S04]  /*23600*/  IMAD.HI.U32 R8, R3, R249, RZ ;  /* 0x000000f903087227 */ /* 0x000fc800078e00ff */
[----:B------:R-:W-:Y:S02]  /*23610*/  IMAD.MOV R8, RZ, RZ, -R8 ;  /* 0x000000ffff087224 */ /* 0x000fe400078e0a08 */
[--C-:B------:R-:W-:Y:S01]  /*23620*/  @!P4 IMAD.IADD R243, R243, 0x1, -R2.reuse ;  /* 0x00000001f3f3c824 */ /* 0x100fe200078e0a02 */
[----:B------:R-:W-:Y:S01]  /*23630*/  ISETP.GT.U32.AND P4, PT, R2, R246, PT ;  /* 0x000000f60200720c */ /* 0x000fe20003f84070 */
[--C-:B------:R-:W-:Y:S01]  /*23640*/  @!P0 IMAD.IADD R238, R238, 0x1, -R2.reuse ;  /* 0x00000001eeee8824 */ /* 0x100fe200078e0a02 */
[----:B------:R-:W-:Y:S01]  /*23650*/  ISETP.GE.AND P0, PT, R250, RZ, PT ;  /* 0x000000fffa00720c */ /* 0x000fe20003f06270 */
[--C-:B------:R-:W-:Y:S01]  /*23660*/  @!P2 IMAD.IADD R242, R242, 0x1, -R2.reuse ;  /* 0x00000001f2f2a824 */ /* 0x100fe200078e0a02 */
[----:B------:R-:W-:Y:S01]  /*23670*/  IABS R11, R12 ;  /* 0x0000000c000b7213 */ /* 0x000fe20000000000 */
[C---:B------:R-:W-:Y:S01]  /*23680*/  IMAD R249, R2.reuse, R8, R249 ;  /* 0x0000000802f97224 */ /* 0x040fe200078e02f9 */
[----:B------:R-:W-:Y:S02]  /*23690*/  ISETP.GT.U32.AND P2, PT, R2, R245, PT ;  /* 0x000000f50200720c */ /* 0x000fe40003f44070 */
[----:B------:R-:W-:Y:S01]  /*236a0*/  IABS R250, R13 ;  /* 0x0000000d00fa7213 */ /* 0x000fe20000000000 */
[----:B------:R-:W-:Y:S01]  /*236b0*/  @!P3 IMAD.IADD R248, R248, 0x1, -R2 ;  /* 0x00000001f8f8b824 */ /* 0x000fe200078e0a02 */
[----:B------:R-:W-:Y:S01]  /*236c0*/  ISETP.GT.U32.AND P3, PT, R2, R249, PT ;  /* 0x000000f90200720c */ /* 0x000fe20003f64070 */
[----:B------:R-:W-:-:S04]  /*236d0*/  IMAD.HI.U32 R10, R3, R11, RZ ;  /* 0x0000000b030a7227 */ /* 0x000fc800078e00ff */
[----:B------:R-:W-:-:S04]  /*236e0*/  IMAD.HI.U32 R9, R3, R250, RZ ;  /* 0x000000fa03097227 */ /* 0x000fc800078e00ff */
[----:B------:R-:W-:Y:S02]  /*236f0*/  IMAD.MOV R10, RZ, RZ, -R10 ;  /* 0x000000ffff0a7224 */ /* 0x000fe400078e0a0a */
[----:B------:R-:W-:Y:S02]  /*23700*/  IMAD.MOV R9, RZ, RZ, -R9 ;  /* 0x000000ffff097224 */ /* 0x000fe400078e0a09 */
[--C-:B------:R-:W-:Y:S01]  /*23710*/  @!P4 IMAD.IADD R246, R246, 0x1, -R2.reuse ;  /* 0x00000001f6f6c824 */ /* 0x100fe200078e0a02 */
[----:B------:R-:W-:Y:S01]  /*23720*/  ISETP.GE.AND P4, PT, R20, RZ, PT ;  /* 0x000000ff1400720c */ /* 0x000fe20003f86270 */
[----:B------:R-:W-:Y:S02]  /*23730*/  @!P2 IMAD.IADD R245, R245, 0x1, -R2 ;  /* 0x00000001f5f5a824 */ /* 0x000fe400078e0a02 */
[C---:B------:R-:W-:Y:S01]  /*23740*/  IMAD R11, R2.reuse, R10, R11 ;  /* 0x0000000a020b7224 */ /* 0x040fe200078e020b */
[----:B------:R-:W-:Y:S01]  /*23750*/  IABS R10, R251 ;  /* 0x000000fb000a7213 */ /* 0x000fe20000000000 */
[C---:B------:R-:W-:Y:S01]  /*23760*/  IMAD R250, R2.reuse, R9, R250 ;  /* 0x0000000902fa7224 */ /* 0x040fe200078e02fa */
[----:B------:R-:W-:Y:S01]  /*23770*/  IABS R9, R0 ;  /* 0x0000000000097213 */ /* 0x000fe20000000000 */
[----:B------:R-:W-:Y:S01]  /*23780*/  @!P1 IMAD.MOV R238, RZ, RZ, -R238 ;  /* 0x000000ffffee9224 */ /* 0x000fe200078e0aee */
[C---:B------:R-:W-:Y:S01]  /*23790*/  ISETP.GT.U32.AND P1, PT, R2.reuse, R244, PT ;  /* 0x000000f40200720c */ /* 0x040fe20003f24070 */
[----:B------:R-:W-:Y:S01]  /*237a0*/  @!P3 IMAD.IADD R249, R249, 0x1, -R2 ;  /* 0x00000001f9f9b824 */ /* 0x000fe200078e0a02 */
[C---:B------:R-:W-:Y:S01]  /*237b0*/  ISETP.GT.U32.AND P3, PT, R2.reuse, R245, PT ;  /* 0x000000f50200720c */ /* 0x040fe20003f64070 */
[----:B------:R-:W-:Y:S01]  /*237c0*/  @!P5 IMAD.MOV R240, RZ, RZ, -R240 ;  /* 0x000000fffff0d224 */ /* 0x000fe200078e0af0 */
[----:B------:R-:W-:Y:S01]  /*237d0*/  ISETP.GT.U32.AND P5, PT, R2, R246, PT ;  /* 0x000000f60200720c */ /* 0x000fe20003fa4070 */
[----:B------:R-:W-:Y:S01]  /*237e0*/  IMAD.HI.U32 R24, R3, R10, RZ ;  /* 0x0000000a03187227 */ /* 0x000fe200078e00ff */
[----:B------:R-:W-:-:S03]  /*237f0*/  IABS R8, R252 ;  /* 0x000000fc00087213 */ /* 0x000fc60000000000 */
[----:B------:R-:W-:Y:S01]  /*23800*/  IMAD.HI.U32 R23, R3, R9, RZ ;  /* 0x0000000903177227 */ /* 0x000fe200078e00ff */
[----:B------:R-:W-:-:S03]  /*23810*/  ISETP.GE.AND P2, PT, R21, RZ, PT ;  /* 0x000000ff1500720c */ /* 0x000fc60003f46270 */
[----:B------:R-:W-:Y:S02]  /*23820*/  IMAD.MOV R24, RZ, RZ, -R24 ;  /* 0x000000ffff187224 */ /* 0x000fe400078e0a18 */
[----:B------:R-:W-:Y:S02]  /*23830*/  IMAD.MOV R23, RZ, RZ, -R23 ;  /* 0x000000ffff177224 */ /* 0x000fe400078e0a17 */
[----:B------:R-:W-:Y:S01]  /*23840*/  @!P0 IMAD.MOV R241, RZ, RZ, -R241 ;  /* 0x000000fffff18224 */ /* 0x000fe200078e0af1 */
[----:B------:R-:W-:Y:S01]  /*23850*/  ISETP.GT.U32.AND P0, PT, R2, R247, PT ;  /* 0x000000f70200720c */ /* 0x000fe20003f04070 */
[----:B------:R-:W-:-:S04]  /*23860*/  IMAD.HI.U32 R22, R3, R8, RZ ;  /* 0x0000000803167227 */ /* 0x000fc800078e00ff */
[----:B------:R-:W-:Y:S01]  /*23870*/  @!P4 IMAD.MOV R243, RZ, RZ, -R243 ;  /* 0x000000fffff3c224 */ /* 0x000fe200078e0af3 */
[C---:B------:R-:W-:Y:S01]  /*23880*/  ISETP.GT.U32.AND P4, PT, R2.reuse, R250, PT ;  /* 0x000000fa0200720c */ /* 0x040fe20003f84070 */
[C---:B------:R-:W-:Y:S02]  /*23890*/  IMAD R10, R2.reuse, R24, R10 ;  /* 0x00000018020a7224 */ /* 0x040fe400078e020a */
[----:B------:R-:W-:Y:S01]  /*238a0*/  IMAD R9, R2, R23, R9 ;  /* 0x0000001702097224 */ /* 0x000fe200078e0209 */
[----:B------:R-:W-:Y:S01]  /*238b0*/  IABS R4, R6 ;  /* 0x0000000600047213 */ /* 0x000fe20000000000 */
[----:B------:R-:W-:Y:S01]  /*238c0*/  IMAD.MOV R22, RZ, RZ, -R22 ;  /* 0x000000ffff167224 */ /* 0x000fe200078e0a16 */
[----:B------:R-:W-:Y:S01]  /*238d0*/  IABS R20, R7 ;  /* 0x0000000700147213 */ /* 0x000fe20000000000 */
[--C-:B------:R-:W-:Y:S01]  /*238e0*/  @!P1 IMAD.IADD R244, R244, 0x1, -R2.reuse ;  /* 0x00000001f4f49824 */ /* 0x100fe200078e0a02 */
[C---:B------:R-:W-:Y:S01]  /*238f0*/  ISETP.GT.U32.AND P1, PT, R2.reuse, R11, PT ;  /* 0x0000000b0200720c */ /* 0x040fe20003f24070 */
[--C-:B------:R-:W-:Y:S01]  /*23900*/  @!P3 IMAD.IADD R245, R245, 0x1, -R2.reuse ;  /* 0x00000001f5f5b824 */ /* 0x100fe200078e0a02 */
[----:B------:R-:W-:Y:S01]  /*23910*/  ISETP.GT.U32.AND P3, PT, R2, R10, PT ;  /* 0x0000000a0200720c */ /* 0x000fe20003f64070 */
[----:B------:R-:W-:Y:S01]  /*23920*/  @!P5 IMAD.IADD R246, R246, 0x1, -R2 ;  /* 0x00000001f6f6d824 */ /* 0x000fe200078e0a02 */
[C---:B------:R-:W-:Y:S01]  /*23930*/  ISETP.GT.U32.AND P5, PT, R2.reuse, R9, PT ;  /* 0x000000090200720c */ /* 0x040fe20003fa4070 */
[C---:B------:R-:W-:Y:S01]  /*23940*/  IMAD R8, R2.reuse, R22, R8 ;  /* 0x0000001602087224 */ /* 0x040fe200078e0208 */
[----:B------:R-:W2:Y:S01]  /*23950*/  LDL.LU R24, [R1+0x57c] ;  /* 0x00057c0001187983 */ /* 0x000ea20000300800 */
[----:B------:R-:W-:Y:S01]  /*23960*/  @!P2 IMAD.MOV R242, RZ, RZ, -R242 ;  /* 0x000000fffff2a224 */ /* 0x000fe200078e0af2 */
[C---:B------:R-:W-:Y:S01]  /*23970*/  ISETP.GT.U32.AND P2, PT, R2.reuse, R248, PT ;  /* 0x000000f80200720c */ /* 0x040fe20003f44070 */
[--C-:B------:R-:W-:Y:S01]  /*23980*/  @!P0 IMAD.IADD R247, R247, 0x1, -R2.reuse ;  /* 0x00000001f7f78824 */ /* 0x100fe200078e0a02 */
[----:B------:R-:W-:Y:S01]  /*23990*/  ISETP.GT.U32.AND P0, PT, R2, R8, PT ;  /* 0x000000080200720c */ /* 0x000fe20003f04070 */
[----:B------:R-:W-:Y:S01]  /*239a0*/  IMAD.HI.U32 R21, R3, R4, RZ ;  /* 0x0000000403157227 */ /* 0x000fe200078e00ff */
[----:B------:R-:W3:Y:S03]  /*239b0*/  LDL.LU R23, [R1+0x578] ;  /* 0x0005780001177983 */ /* 0x000ee60000300800 */
[----:B------:R-:W-:Y:S01]  /*239c0*/  @!P4 IMAD.IADD R250, R250, 0x1, -R2 ;  /* 0x00000001fafac824 */ /* 0x000fe200078e0a02 */
[----:B------:R-:W-:Y:S01]  /*239d0*/  ISETP.GE.AND P4, PT, R19, RZ, PT ;  /* 0x000000ff1300720c */ /* 0x000fe20003f86270 */
[----:B------:R-:W-:Y:S01]  /*239e0*/  @!P6 IMAD.MOV R239, RZ, RZ, -R239 ;  /* 0x000000ffffefe224 */ /* 0x000fe200078e0aef */
[----:B------:R-:W-:Y:S01]  /*239f0*/  ISETP.GT.U32.AND P6, PT, R2, R249, PT ;  /* 0x000000f90200720c */ /* 0x000fe20003fc4070 */
[----:B------:R-:W-:Y:S01]  /*23a00*/  IMAD.MOV R21, RZ, RZ, -R21 ;  /* 0x000000ffff157224 */ /* 0x000fe200078e0a15 */
[----:B------:R-:W4:Y:S01]  /*23a10*/  LDL.LU R22, [R1+0x570] ;  /* 0x0005700001167983 */ /* 0x000f220000300800 */
[----:B------:R-:W-:-:S04]  /*23a20*/  IMAD.HI.U32 R3, R3, R20, RZ ;  /* 0x0000001403037227 */ /* 0x000fc800078e00ff */
[--C-:B------:R-:W-:Y:S01]  /*23a30*/  @!P1 IMAD.IADD R11, R11, 0x1, -R2.reuse ;  /* 0x000000010b0b9824 */ /* 0x100fe200078e0a02 */
[----:B------:R-:W-:Y:S01]  /*23a40*/  ISETP.GE.AND P1, PT, R18, RZ, PT ;  /* 0x000000ff1200720c */ /* 0x000fe20003f26270 */
[--C-:B------:R-:W-:Y:S01]  /*23a50*/  @!P3 IMAD.IADD R10, R10, 0x1, -R2.reuse ;  /* 0x000000010a0ab824 */ /* 0x100fe200078e0a02 */
[----:B------:R-:W-:Y:S01]  /*23a60*/  ISETP.GE.AND P3, PT, R17, RZ, PT ;  /* 0x000000ff1100720c */ /* 0x000fe20003f66270 */
[----:B------:R-:W-:Y:S01]  /*23a70*/  @!P5 IMAD.IADD R9, R9, 0x1, -R2 ;  /* 0x000000010909d824 */ /* 0x000fe200078e0a02 */
[----:B------:R-:W-:Y:S01]  /*23a80*/  ISETP.GE.AND P5, PT, R16, RZ, PT ;  /* 0x000000ff1000720c */ /* 0x000fe20003fa6270 */
[----:B------:R-:W-:Y:S02]  /*23a90*/  IMAD R4, R2, R21, R4 ;  /* 0x0000001502047224 */ /* 0x000fe400078e0204 */
[----:B------:R-:W-:Y:S01]  /*23aa0*/  IMAD.MOV R3, RZ, RZ, -R3 ;  /* 0x000000ffff037224 */ /* 0x000fe200078e0a03 */
[----:B------:R-:W4:Y:S01]  /*23ab0*/  LDL.LU R21, [R1+0x56c] ;  /* 0x00056c0001157983 */ /* 0x000f220000300800 */
[----:B------:R-:W-:Y:S01]  /*23ac0*/  @!P2 IMAD.IADD R248, R248, 0x1, -R2 ;  /* 0x00000001f8f8a824 */ /* 0x000fe200078e0a02 */
[C---:B------:R-:W-:Y:S01]  /*23ad0*/  ISETP.GT.U32.AND P2, PT, R2.reuse, R4, PT ;  /* 0x000000040200720c */ /* 0x040fe20003f44070 */
[----:B------:R-:W-:-:S02]  /*23ae0*/  IMAD R3, R2, R3, R20 ;  /* 0x0000000302037224 */ /* 0x000fc400078e0214 */
[----:B------:R-:W-:Y:S01]  /*23af0*/  @!P0 IMAD.IADD R8, R8, 0x1, -R2 ;  /* 0x0000000108088824 */ /* 0x000fe200078e0a02 */
[----:B------:R-:W-:Y:S01]  /*23b00*/  ISETP.GE.AND P0, PT, R15, RZ, PT ;  /* 0x000000ff0f00720c */ /* 0x000fe20003f06270 */
[----:B------:R-:W-:Y:S01]  /*23b10*/  @!P4 IMAD.MOV R244, RZ, RZ, -R244 ;  /* 0x000000fffff4c224 */ /* 0x000fe200078e0af4 */
[C---:B------:R-:W-:Y:S01]  /*23b20*/  ISETP.GT.U32.AND P4, PT, R2.reuse, R250, PT ;  /* 0x000000fa0200720c */ /* 0x040fe20003f84070 */
[----:B------:R-:W-:Y:S01]  /*23b30*/  @!P6 IMAD.IADD R249, R249, 0x1, -R2 ;  /* 0x00000001f9f9e824 */ /* 0x000fe200078e0a02 */
[C---:B------:R-:W-:Y:S01]  /*23b40*/  ISETP.GT.U32.AND P6, PT, R2.reuse, R3, PT ;  /* 0x000000030200720c */ /* 0x040fe20003fc4070 */
[----:B------:R-:W4:Y:S01]  /*23b50*/  LDL.LU R20, [R1+0x564] ;  /* 0x0005640001147983 */ /* 0x000f220000300800 */
[----:B------:R-:W-:Y:S01]  /*23b60*/  @!P1 IMAD.MOV R245, RZ, RZ, -R245 ;  /* 0x000000fffff59224 */ /* 0x000fe200078e0af5 */
[C---:B------:R-:W-:Y:S01]  /*23b70*/  ISETP.GT.U32.AND P1, PT, R2.reuse, R11, PT ;  /* 0x0000000b0200720c */ /* 0x040fe20003f24070 */
[----:B------:R-:W-:Y:S01]  /*23b80*/  @!P3 IMAD.MOV R246, RZ, RZ, -R246 ;  /* 0x000000fffff6b224 */ /* 0x000fe200078e0af6 */
[----:B------:R-:W4:Y:S01]  /*23b90*/  LDL.LU R19, [R1+0x560] ;  /* 0x0005600001137983 */ /* 0x000f220000300800 */
[C---:B------:R-:W-:Y:S01]  /*23ba0*/  ISETP.GT.U32.AND P3, PT, R2.reuse, R10, PT ;  /* 0x0000000a0200720c */ /* 0x040fe20003f64070 */
[----:B------:R-:W-:Y:S01]  /*23bb0*/  @!P5 IMAD.MOV R247, RZ, RZ, -R247 ;  /* 0x000000fffff7d224 */ /* 0x000fe200078e0af7 */
[----:B------:R-:W-:Y:S01]  /*23bc0*/  ISETP.GT.U32.AND P5, PT, R2, R9, PT ;  /* 0x000000090200720c */ /* 0x000fe20003fa4070 */
[----:B------:R-:W4:Y:S01]  /*23bd0*/  LDL.LU R18, [R1+0x55c] ;  /* 0x00055c0001127983 */ /* 0x000f220000300800 */
[----:B------:R-:W-:-:S03]  /*23be0*/  @!P2 IMAD.IADD R4, R4, 0x1, -R2 ;  /* 0x000000010404a824 */ /* 0x000fc600078e0a02 */
[----:B------:R-:W4:Y:S01]  /*23bf0*/  LDL.LU R17, [R1+0x550] ;  /* 0x0005500001117983 */ /* 0x000f220000300800 */
[----:B------:R-:W-:-:S03]  /*23c00*/  @!P0 IMAD.MOV R248, RZ, RZ, -R248 ;  /* 0x000000fffff88224 */ /* 0x000fc600078e0af8 */
[----:B------:R-:W4:Y:S01]  /*23c10*/  LDL.LU R16, [R1+0x54c] ;  /* 0x00054c0001107983 */ /* 0x000f220000300800 */
[----:B------:R-:W-:Y:S01]  /*23c20*/  ISETP.GT.U32.AND P0, PT, R2, R8, PT ;  /* 0x000000080200720c */ /* 0x000fe20003f04070 */
[--C-:B------:R-:W-:Y:S01]  /*23c30*/  @!P4 IMAD.IADD R250, R250, 0x1, -R2.reuse ;  /* 0x00000001fafac824 */ /* 0x100fe200078e0a02 */
[----:B------:R-:W-:Y:S01]  /*23c40*/  ISETP.GE.AND P2, PT, R14, RZ, PT ;  /* 0x000000ff0e00720c */ /* 0x000fe20003f46270 */
[----:B------:R-:W4:Y:S01]  /*23c50*/  LDL.LU R15, [R1+0x544] ;  /* 0x00054400010f7983 */ /* 0x000f220000300800 */
[----:B------:R-:W-:Y:S01]  /*23c60*/  ISETP.GE.AND P4, PT, R13, RZ, PT ;  /* 0x000000ff0d00720c */ /* 0x000fe20003f86270 */
[--C-:B------:R-:W-:Y:S02]  /*23c70*/  @!P6 IMAD.IADD R3, R3, 0x1, -R2.reuse ;  /* 0x000000010303e824 */ /* 0x100fe400078e0a02 */
[----:B------:R-:W4:Y:S01]  /*23c80*/  LDL.LU R14, [R1+0x538] ;  /* 0x00053800010e7983 */ /* 0x000f220000300800 */
[----:B------:R-:W-:Y:S01]  /*23c90*/  ISETP.GT.U32.AND P6, PT, R2, R4, PT ;  /* 0x000000040200720c */ /* 0x000fe20003fc4070 */
[----:B------:R-:W-:-:S02]  /*23ca0*/  @!P1 IMAD.IADD R11, R11, 0x1, -R2 ;  /* 0x000000010b0b9824 */ /* 0x000fc400078e0a02 */
[----:B------:R-:W4:Y:S01]  /*23cb0*/  LDL.LU R13, [R1+0x534] ;  /* 0x00053400010d7983 */ /* 0x000f220000300800 */
[----:B------:R-:W-:Y:S01]  /*23cc0*/  ISETP.GE.AND P1, PT, R12, RZ, PT ;  /* 0x000000ff0c00720c */ /* 0x000fe20003f26270 */
[--C-:B------:R-:W-:Y:S01]  /*23cd0*/  @!P3 IMAD.IADD R10, R10, 0x1, -R2.reuse ;  /* 0x000000010a0ab824 */ /* 0x100fe200078e0a02 */
[----:B------:R-:W-:Y:S01]  /*23ce0*/  ISETP.GE.AND P3, PT, R251, RZ, PT ;  /* 0x000000fffb00720c */ /* 0x000fe20003f66270 */
[----:B------:R-:W-:Y:S01]  /*23cf0*/  @!P5 IMAD.IADD R9, R9, 0x1, -R2 ;  /* 0x000000010909d824 */ /* 0x000fe200078e0a02 */
[----:B------:R-:W4:Y:S01]  /*23d00*/  LDL.LU R12, [R1+0x528] ;  /* 0x00052800010c7983 */ /* 0x000f220000300800 */
[----:B------:R-:W-:-:S03]  /*23d10*/  ISETP.GE.AND P5, PT, R252, RZ, PT ;  /* 0x000000fffc00720c */ /* 0x000fc60003fa6270 */
[----:B------:R-:W4:Y:S04]  /*23d20*/  LDL.LU R251, [R1+0x520] ;  /* 0x0005200001fb7983 */ /* 0x000f280000300800 */
[----:B------:R-:W4:Y:S01]  /*23d30*/  LDL.LU R252, [R1+0x518] ;  /* 0x0005180001fc7983 */ /* 0x000f220000300800 */
[--C-:B------:R-:W-:Y:S01]  /*23d40*/  @!P0 IMAD.IADD R8, R8, 0x1, -R2.reuse ;  /* 0x0000000108088824 */ /* 0x100fe200078e0a02 */
[----:B------:R-:W-:Y:S02]  /*23d50*/  ISETP.GE.AND P0, PT, R6, RZ, PT ;  /* 0x000000ff0600720c */ /* 0x000fe40003f06270 */
[----:B------:R-:W4:Y:S01]  /*23d60*/  LDL.LU R6, [R1+0x514] ;  /* 0x0005140001067983 */ /* 0x000f220000300800 */
[----:B------:R-:W-:Y:S01]  /*23d70*/  @!P6 IMAD.IADD R4, R4, 0x1, -R2 ;  /* 0x000000010404e824 */ /* 0x000fe200078e0a02 */
[----:B------:R-:W-:-:S02]  /*23d80*/  ISETP.GE.AND P6, PT, R7, RZ, PT ;  /* 0x000000ff0700720c */ /* 0x000fc40003fc6270 */
[----:B------:R-:W4:Y:S01]  /*23d90*/  LDL.LU R7, [R1+0x510] ;  /* 0x0005100001077983 */ /* 0x000f220000300800 */
[----:B------:R-:W-:Y:S01]  /*23da0*/  @!P2 IMAD.MOV R249, RZ, RZ, -R249 ;  /* 0x000000fffff9a224 */ /* 0x000fe200078e0af9 */
[----:B------:R-:W-:Y:S01]  /*23db0*/  ISETP.GT.U32.AND P2, PT, R2, R3, PT ;  /* 0x000000030200720c */ /* 0x000fe20003f44070 */
[----:B------:R-:W-:Y:S01]  /*23dc0*/  @!P4 IMAD.MOV R250, RZ, RZ, -R250 ;  /* 0x000000fffffac224 */ /* 0x000fe200078e0afa */
[----:B------:R-:W-:Y:S01]  /*23dd0*/  ISETP.GE.AND P4, PT, R0, RZ, PT ;  /* 0x000000ff0000720c */ /* 0x000fe20003f86270 */
[----:B------:R0:W-:Y:S10]  /*23de0*/  STL [R1+0x2b3c], R0 ;  /* 0x002b3c0001007387 */ /* 0x0001f40000100800 */
[----:B------:R-:W-:Y:S01]  /*23df0*/  @!P2 IMAD.IADD R3, R3, 0x1, -R2 ;  /* 0x000000010303a824 */ /* 0x000fe200078e0a02 */
[----:B------:R-:W-:-:S02]  /*23e00*/  ISETP.NE.AND P2, PT, R5, RZ, PT ;  /* 0x000000ff0500720c */ /* 0x000fc40003f45270 */
[----:B------:R-:W-:-:S04]  /*23e10*/  LOP3.LUT R5, RZ, R5, RZ, 0x33, !PT ;  /* 0x00000005ff057212 */ /* 0x000fc800078e33ff */
[C---:B0-----:R-:W-:Y:S02]  /*23e20*/  SEL R0, R5.reuse, R34, !P2 ;  /* 0x0000002205007207 */ /* 0x041fe40005000000 */
[C---:B------:R-:W-:Y:S02]  /*23e30*/  SEL R2, R5.reuse, R33, !P2 ;  /* 0x0000002105027207 */ /* 0x040fe40005000000 */
[C---:B------:R-:W-:Y:S01]  /*23e40*/  SEL R32, R5.reuse, R32, !P2 ;  /* 0x0000002005207207 */ /* 0x040fe20005000000 */
[----:B------:R0:W-:Y:S01]  /*23e50*/  STL [R1+0x3b8], R0 ;  /* 0x0003b80001007387 */ /* 0x0001e20000100800 */
[----:B------:R-:W-:-:S03]  /*23e60*/  SEL R29, R5, R29, !P2 ;  /* 0x0000001d051d7207 */ /* 0x000fc60005000000 */
[----:B------:R1:W-:Y:S01]  /*23e70*/  STL [R1+0x3bc], R2 ;  /* 0x0003bc0201007387 */ /* 0x0003e20000100800 */
[----:B0-----:R-:W-:-:S03]  /*23e80*/  SEL R0, R5, R31, !P2 ;  /* 0x0000001f05007207 */ /* 0x001fc60005000000 */
[----:B------:R-:W-:Y:S01]  /*23e90*/  STL [R1+0x3c0], R32 ;  /* 0x0003c02001007387 */ /* 0x000fe20000100800 */
[----:B-1----:R-:W-:-:S03]  /*23ea0*/  SEL R2, R5, R30, !P2 ;  /* 0x0000001e05027207 */ /* 0x002fc60005000000 */
[----:B------:R0:W-:Y:S01]  /*23eb0*/  STL [R1+0x3c4], R0 ;  /* 0x0003c40001007387 */ /* 0x0001e20000100800 */
[----:B------:R-:W-:-:S03]  /*23ec0*/  SEL R26, R5, R26, !P2 ;  /* 0x0000001a051a7207 */ /* 0x000fc60005000000 */
[----:B------:R1:W-:Y:S01]  /*23ed0*/  STL [R1+0x3c8], R2 ;  /* 0x0003c80201007387 */ /* 0x0003e20000100800 */
[----:B0-----:R-:W-:-:S03]  /*23ee0*/  SEL R0, R5, R28, !P2 ;  /* 0x0000001c05007207 */ /* 0x001fc60005000000 */
[----:B------:R-:W-:Y:S01]  /*23ef0*/  STL [R1+0x3cc], R29 ;  /* 0x0003cc1d01007387 */ /* 0x000fe20000100800 */
[----:B-1----:R-:W-:-:S03]  /*23f00*/  SEL R2, R5, R27, !P2 ;  /* 0x0000001b05027207 */ /* 0x002fc60005000000 */
[----:B------:R0:W-:Y:S04]  /*23f10*/  STL [R1+0x3d0], R0 ;  /* 0x0003d00001007387 */ /* 0x0001e80000100800 */
[----:B------:R2:W-:Y:S01]  /*23f20*/  STL [R1+0x3d4], R2 ;  /* 0x0003d40201007387 */ /* 0x0005e20000100800 */
[----:B0-----:R-:W-:-:S03]  /*23f30*/  SEL R0, R5, R25, !P2 ;  /* 0x0000001905007207 */ /* 0x001fc60005000000 */
[----:B------:R-:W-:Y:S04]  /*23f40*/  STL [R1+0x3d8], R26 ;  /* 0x0003d81a01007387 */ /* 0x000fe80000100800 */
[----:B------:R4:W-:Y:S01]  /*23f50*/  STL [R1+0x3dc], R0 ;  /* 0x0003dc0001007387 */ /* 0x0009e20000100800 */
[C---:B--2---:R-:W-:Y:S02]  /*23f60*/  SEL R2, R5.reuse, R24, !P2 ;  /* 0x0000001805027207 */ /* 0x044fe40005000000 */
[----:B---3--:R-:W-:-:S03]  /*23f70*/  SEL R23, R5, R23, !P2 ;  /* 0x0000001705177207 */ /* 0x008fc60005000000 */
[----:B------:R0:W-:Y:S01]  /*23f80*/  STL [R1+0x3e0], R2 ;  /* 0x0003e00201007387 */ /* 0x0001e20000100800 */
[----:B----4-:R-:W-:-:S03]  /*23f90*/  SEL R0, R5, R22, !P2 ;  /* 0x0000001605007207 */ /* 0x010fc60005000000 */
[----:B------:R-:W-:Y:S04]  /*23fa0*/  STL [R1+0x3e4], R23 ;  /* 0x0003e41701007387 */ /* 0x000fe80000100800 */
[----:B------:R1:W-:Y:S01]  /*23fb0*/  STL [R1+0x3e8], R0 ;  /* 0x0003e80001007387 */ /* 0x0003e20000100800 */
[----:B0-----:R-:W-:-:S05]  /*23fc0*/  SEL R2, R5, R21, !P2 ;  /* 0x0000001505027207 */ /* 0x001fca0005000000 */
[----:B------:R0:W-:Y:S01]  /*23fd0*/  STL [R1+0x3ec], R2 ;  /* 0x0003ec0201007387 */ /* 0x0001e20000100800 */
[C---:B------:R-:W-:Y:S02]  /*23fe0*/  SEL R20, R5.reuse, R20, !P2 ;  /* 0x0000001405147207 */ /* 0x040fe40005000000 */
[----:B-1----:R-:W-:-:S03]  /*23ff0*/  SEL R0, R5, R19, !P2 ;  /* 0x0000001305007207 */ /* 0x002fc60005000000 */
[----:B------:R-:W-:Y:S01]  /*24000*/  STL [R1+0x3f0], R20 ;  /* 0x0003f01401007387 */ /* 0x000fe20000100800 */
[----:B0-----:R-:W-:-:S03]  /*24010*/  SEL R2, R5, R18, !P2 ;  /* 0x0000001205027207 */ /* 0x001fc60005000000 */
        /* <DEDUP_REMOVED lines=20> */
[----:B0-----:R-:W2:Y:S04]  /*24160*/  LDL.LU R0, [R1+0x424] ;  /* 0x0004240001007983 */ /* 0x001ea80000300800 */
[----:B------:R0:W-:Y:S04]  /*24170*/  STL [R1+0x41c], R2 ;  /* 0x00041c0201007387 */ /* 0x0001e80000100800 */
[----:B0-----:R-:W3:Y:S04]  /*24180*/  LDL.LU R2, [R1+0x428] ;  /* 0x0004280001027983 */ /* 0x001ee80000300800 */
[----:B------:R0:W-:Y:S04]  /*24190*/  STL [R1+0x420], R6 ;  /* 0x0004200601007387 */ /* 0x0001e80000100800 */
        /* <DEDUP_REMOVED lines=27> */
[----:B0-----:R-:W4:Y:S04]  /*24350*/  LDL.LU R6, [R1+0x49c] ;  /* 0x00049c0001067983 */ /* 0x001f280000300800 */
[----:B------:R-:W4:Y:S01]  /*24360*/  LDL.LU R7, [R1+0x4a0] ;  /* 0x0004a00001077983 */ /* 0x000f220000300800 */
[----:B--2---:R-:W-:-:S05]  /*24370*/  SEL R0, R5, R0, !P2 ;  /* 0x0000000005007207 */ /* 0x004fca0005000000 */
[----:B------:R3:W-:Y:S02]  /*24380*/  STL [R1+0x424], R0 ;  /* 0x0004240001007387 */ /* 0x0007e40000100800 */
[----:B---3--:R-:W-:-:S05]  /*24390*/  SEL R0, R5, R2, !P2 ;  /* 0x0000000205007207 */ /* 0x008fca0005000000 */
[----:B------:R0:W-:Y:S01]  /*243a0*/  STL [R1+0x428], R0 ;  /* 0x0004280001007387 */ /* 0x0001e20000100800 */
[C---:B----4-:R-:W-:Y:S02]  /*243b0*/  SEL R2, R5.reuse, R36, !P2 ;  /* 0x0000002405027207 */ /* 0x050fe40005000000 */
[----:B------:R-:W-:-:S03]  /*243c0*/  SEL R35, R5, R35, !P2 ;  /* 0x0000002305237207 */ /* 0x000fc60005000000 */
[----:B------:R1:W-:Y:S01]  /*243d0*/  STL [R1+0x42c], R2 ;  /* 0x00042c0201007387 */ /* 0x0003e20000100800 */
[----:B0-----:R-:W-:-:S03]  /*243e0*/  SEL R0, R5, R34, !P2 ;  /* 0x0000002205007207 */ /* 0x001fc60005000000 */
[----:B------:R-:W-:Y:S04]  /*243f0*/  STL [R1+0x430], R35 ;  /* 0x0004302301007387 */ /* 0x000fe80000100800 */
[----:B------:R0:W-:Y:S01]  /*24400*/  STL [R1+0x434], R0 ;  /* 0x0004340001007387 */ /* 0x0001e20000100800 */
[C---:B-1----:R-:W-:Y:S02]  /*24410*/  SEL R2, R5.reuse, R33, !P2 ;  /* 0x0000002105027207 */ /* 0x042fe40005000000 */
[----:B------:R-:W-:-:S03]  /*24420*/  SEL R32, R5, R32, !P2 ;  /* 0x0000002005207207 */ /* 0x000fc60005000000 */
[----:B------:R1:W-:Y:S01]  /*24430*/  STL [R1+0x438], R2 ;  /* 0x0004380201007387 */ /* 0x0003e20000100800 */
[----:B0-----:R-:W-:-:S03]  /*24440*/  SEL R0, R5, R31, !P2 ;  /* 0x0000001f05007207 */ /* 0x001fc60005000000 */
[----:B------:R-:W-:Y:S01]  /*24450*/  STL [R1+0x43c], R32 ;  /* 0x00043c2001007387 */ /* 0x000fe20000100800 */
[----:B------:R-:W-:-:S03]  /*24460*/  SEL R29, R5, R29, !P2 ;  /* 0x0000001d051d7207 */ /* 0x000fc60005000000 */
[----:B------:R0:W-:Y:S01]  /*24470*/  STL [R1+0x440], R0 ;  /* 0x0004400001007387 */ /* 0x0001e20000100800 */
[----:B-1----:R-:W-:-:S05]  /*24480*/  SEL R2, R5, R30, !P2 ;  /* 0x0000001e05027207 */ /* 0x002fca0005000000 */
        /* <DEDUP_REMOVED lines=17> */
[C---:B-1----:R-:W-:Y:S02]  /*245a0*/  SEL R2, R5.reuse, R21, !P2 ;  /* 0x0000001505027207 */ /* 0x042fe40005000000 */
        /* <DEDUP_REMOVED lines=9> */
[----:B------:R-:W-:Y:S04]  /*24640*/  STL [R1+0x47c], R17 ;  /* 0x00047c1101007387 */ /* 0x000fe80000100800 */
[----:B------:R0:W-:Y:S01]  /*24650*/  STL [R1+0x480], R0 ;  /* 0x0004800001007387 */ /* 0x0001e20000100800 */
[----:B-1----:R-:W-:-:S05]  /*24660*/  SEL R2, R5, R15, !P2 ;  /* 0x0000000f05027207 */ /* 0x002fca0005000000 */
        /* <DEDUP_REMOVED lines=11> */
[C---:B------:R-:W-:Y:S01]  /*24720*/  SEL R6, R5.reuse, R7, !P2 ;  /* 0x0000000705067207 */ /* 0x040fe20005000000 */
        /* <DEDUP_REMOVED lines=409> */
[----:B----4-:R-:W-:-:S05]  /*260c0*/  SEL R2, R5, R36, !P2 ;  /* 0x0000002405027207 */ /* 0x010fca0005000000 */
[----:B------:R1:W-:Y:S01]  /*260d0*/  STL [R1+0x1a0], R2 ;  /* 0x0001a00201007387 */ /* 0x0003e20000100800 */
[C---:B0-----:R-:W-:Y:S02]  /*260e0*/  SEL R0, R5.reuse, R35, !P2 ;  /* 0x0000002305007207 */ /* 0x041fe40005000000 */
[----:B------:R-:W-:-:S03]  /*260f0*/  SEL R34, R5, R34, !P2 ;  /* 0x0000002205227207 */ /* 0x000fc60005000000 */
[----:B------:R0:W-:Y:S01]  /*26100*/  STL [R1+0x19c], R0 ;  /* 0x00019c0001007387 */ /* 0x0001e20000100800 */
[----:B-1----:R-:W-:-:S03]  /*26110*/  SEL R2, R5, R33, !P2 ;  /* 0x0000002105027207 */ /* 0x002fc60005000000 */
[----:B------:R-:W-:Y:S01]  /*26120*/  STL [R1+0x198], R34 ;  /* 0x0001982201007387 */ /* 0x000fe20000100800 */
[C---:B------:R-:W-:Y:S02]  /*26130*/  SEL R31, R5.reuse, R31, !P2 ;  /* 0x0000001f051f7207 */ /* 0x040fe40005000000 */
[C---:B0-----:R-:W-:Y:S01]  /*26140*/  SEL R0, R5.reuse, R32, !P2 ;  /* 0x0000002005007207 */ /* 0x041fe20005000000 */
[----:B------:R0:W-:Y:S04]  /*26150*/  STL [R1+0x194], R2 ;  /* 0x0001940201007387 */ /* 0x0001e80000100800 */
[----:B------:R1:W-:Y:S01]  /*26160*/  STL [R1+0x190], R0 ;  /* 0x0001900001007387 */ /* 0x0003e20000100800 */
[----:B0-----:R-:W-:-:S03]  /*26170*/  SEL R2, R5, R30, !P2 ;  /* 0x0000001e05027207 */ /* 0x001fc60005000000 */
[----:B------:R-:W-:Y:S01]  /*26180*/  STL [R1+0x18c], R31 ;  /* 0x00018c1f01007387 */ /* 0x000fe20000100800 */
[----:B-1----:R-:W-:-:S03]  /*26190*/  SEL R0, R5, R29, !P2 ;  /* 0x0000001d05007207 */ /* 0x002fc60005000000 */
[----:B------:R0:W-:Y:S01]  /*261a0*/  STL [R1+0x188], R2 ;  /* 0x0001880201007387 */ /* 0x0001e20000100800 */
[----:B------:R-:W-:-:S03]  /*261b0*/  SEL R28, R5, R28, !P2 ;  /* 0x0000001c051c7207 */ /* 0x000fc60005000000 */
[----:B------:R1:W-:Y:S01]  /*261c0*/  STL [R1+0x184], R0 ;  /* 0x0001840001007387 */ /* 0x0003e20000100800 */
[C---:B------:R-:W-:Y:S02]  /*261d0*/  SEL R25, R5.reuse, R25, !P2 ;  /* 0x0000001905197207 */ /* 0x040fe40005000000 */
[C---:B0-----:R-:W-:Y:S01]  /*261e0*/  SEL R2, R5.reuse, R27, !P2 ;  /* 0x0000001b05027207 */ /* 0x041fe20005000000 */
[----:B------:R-:W-:Y:S01]  /*261f0*/  STL [R1+0x180], R28 ;  /* 0x0001801c01007387 */ /* 0x000fe20000100800 */
[----:B-1----:R-:W-:-:S03]  /*26200*/  SEL R0, R5, R26, !P2 ;  /* 0x0000001a05007207 */ /* 0x002fc60005000000 */
[----:B------:R0:W-:Y:S04]  /*26210*/  STL [R1+0x17c], R2 ;  /* 0x00017c0201007387 */ /* 0x0001e80000100800 */
        /* <DEDUP_REMOVED lines=25> */
[----:B0-----:R-:W-:-:S03]  /*263b0*/  SEL R2, R5, R12, !P2 ;  /* 0x0000000c05027207 */ /* 0x001fc60005000000 */
[----:B------:R-:W-:Y:S01]  /*263c0*/  STL [R1+0x134], R13 ;  /* 0x0001340d01007387 */ /* 0x000fe20000100800 */
[C---:B------:R-:W-:Y:S02]  /*263d0*/  SEL R12, R5.reuse, R252, !P2 ;  /* 0x000000fc050c7207 */ /* 0x040fe40005000000 */
[C---:B-1----:R-:W-:Y:S01]  /*263e0*/  SEL R0, R5.reuse, R251, !P2 ;  /* 0x000000fb05007207 */ /* 0x042fe20005000000 */
[----:B------:R0:W-:Y:S04]  /*263f0*/  STL [R1+0x12c], R2 ;  /* 0x00012c0201007387 */ /* 0x0001e80000100800 */
[----:B------:R1:W-:Y:S01]  /*26400*/  STL [R1+0x128], R0 ;  /* 0x0001280001007387 */ /* 0x0003e20000100800 */
[----:B0-----:R-:W-:-:S03]  /*26410*/  SEL R2, R5, R6, !P2 ;  /* 0x0000000605027207 */ /* 0x001fc60005000000 */
[----:B------:R0:W-:Y:S01]  /*26420*/  STL [R1+0x120], R12 ;  /* 0x0001200c01007387 */ /* 0x0001e20000100800 */
[----:B-1----:R-:W-:-:S03]  /*26430*/  SEL R0, R5, R7, !P2 ;  /* 0x0000000705007207 */ /* 0x002fc60005000000 */
[----:B------:R-:W2:Y:S04]  /*26440*/  LDL.LU R36, [R1+0x80] ;  /* 0x0000800001247983 */ /* 0x000ea80000300800 */
[----:B------:R-:W-:Y:S04]  /*26450*/  STL [R1+0x118], R2 ;  /* 0x0001180201007387 */ /* 0x000fe80000100800 */
[----:B------:R-:W3:Y:S04]  /*26460*/  LDL.LU R35, [R1+0x7c] ;  /* 0x00007c0001237983 */ /* 0x000ee80000300800 */
        /* <DEDUP_REMOVED lines=24> */
[----:B------:R-:W4:Y:S04]  /*265f0*/  LDL.LU R251, [R1+0x1c] ;  /* 0x00001c0001fb7983 */ /* 0x000f280000300800 */
[----:B------:R-:W4:Y:S04]  /*26600*/  LDL.LU R252, [R1+0x18] ;  /* 0x0000180001fc7983 */ /* 0x000f280000300800 */
[----:B------:R-:W4:Y:S04]  /*26610*/  LDL.LU R6, [R1+0x14] ;  /* 0x0000140001067983 */ /* 0x000f280000300800 */
[----:B------:R-:W4:Y:S04]  /*26620*/  LDL.LU R7, [R1+0x10] ;  /* 0x0000100001077983 */ /* 0x000f280000300800 */
[----:B-1----:R-:W4:Y:S04]  /*26630*/  LDL.LU R0, [R1+0xc] ;  /* 0x00000c0001007983 */ /* 0x002f280000300800 */
[----:B------:R-:W4:Y:S01]  /*26640*/  LDL.LU R2, [R1+0x8] ;  /* 0x0000080001027983 */ /* 0x000f220000300800 */
[----:B--2---:R-:W-:-:S05]  /*26650*/  SEL R36, R5, R36, !P2 ;  /* 0x0000002405247207 */ /* 0x004fca0005000000 */
[----:B------:R0:W-:Y:S01]  /*26660*/  STL [R1+0x10c], R36 ;  /* 0x00010c2401007387 */ /* 0x0001e20000100800 */
[----:B---3--:R-:W-:-:S03]  /*26670*/  SEL R35, R5, R35, !P2 ;  /* 0x0000002305237207 */ /* 0x008fc60005000000 */
[----:B0-----:R-:W2:Y:S01]  /*26680*/  LDL.LU R36, [R1+0x2c70] ;  /* 0x002c700001247983 */ /* 0x001ea20000300800 */
[----:B----4-:R-:W-:-:S03]  /*26690*/  SEL R34, R5, R34, !P2 ;  /* 0x0000002205227207 */ /* 0x010fc60005000000 */
[----:B------:R0:W-:Y:S01]  /*266a0*/  STL [R1+0x100], R35 ;  /* 0x0001002301007387 */ /* 0x0001e20000100800 */
[C---:B------:R-:W-:Y:S02]  /*266b0*/  SEL R33, R5.reuse, R33, !P2 ;  /* 0x0000002105217207 */ /* 0x040fe40005000000 */
[C---:B------:R-:W-:Y:S01]  /*266c0*/  SEL R32, R5.reuse, R32, !P2 ;  /* 0x0000002005207207 */ /* 0x040fe20005000000 */
[----:B0-----:R-:W3:Y:S01]  /*266d0*/  LDL.LU R35, [R1+0x2c6c] ;  /* 0x002c6c0001237983 */ /* 0x001ee20000300800 */
[----:B------:R-:W-:-:S03]  /*266e0*/  SEL R31, R5, R31, !P2 ;  /* 0x0000001f051f7207 */ /* 0x000fc60005000000 */
[----:B------:R0:W-:Y:S01]  /*266f0*/  STL [R1+0xfc], R34 ;  /* 0x0000fc2201007387 */ /* 0x0001e20000100800 */
[C---:B------:R-:W-:Y:S02]  /*26700*/  SEL R30, R5.reuse, R30, !P2 ;  /* 0x0000001e051e7207 */ /* 0x040fe40005000000 */
[C---:B------:R-:W-:Y:S01]  /*26710*/  SEL R29, R5.reuse, R29, !P2 ;  /* 0x0000001d051d7207 */ /* 0x040fe20005000000 */
[----:B0-----:R-:W4:Y:S04]  /*26720*/  LDL.LU R34, [R1+0x2c68] ;  /* 0x002c680001227983 */ /* 0x001f280000300800 */
[----:B------:R0:W-:Y:S01]  /*26730*/  STL [R1+0xf8], R33 ;  /* 0x0000f82101007387 */ /* 0x0001e20000100800 */
[C---:B------:R-:W-:Y:S02]  /*26740*/  SEL R28, R5.reuse, R28, !P2 ;  /* 0x0000001c051c7207 */ /* 0x040fe40005000000 */
[C---:B------:R-:W-:Y:S01]  /*26750*/  SEL R27, R5.reuse, R27, !P2 ;  /* 0x0000001b051b7207 */ /* 0x040fe20005000000 */
[----:B0-----:R-:W2:Y:S04]  /*26760*/  LDL.LU R33, [R1+0x2c64] ;  /* 0x002c640001217983 */ /* 0x001ea80000300800 */
[----:B------:R0:W-:Y:S01]  /*26770*/  STL [R1+0xd4], R32 ;  /* 0x0000d42001007387 */ /* 0x0001e20000100800 */
[----:B------:R-:W-:-:S03]  /*26780*/  SEL R26, R5, R26, !P2 ;  /* 0x0000001a051a7207 */ /* 0x000fc60005000000 */
[----:B0-----:R-:W3:Y:S04]  /*26790*/  LDL.LU R32, [R1+0x2c60] ;  /* 0x002c600001207983 */ /* 0x001ee80000300800 */
[----:B------:R0:W-:Y:S01]  /*267a0*/  STL [R1+0xcc], R31 ;  /* 0x0000cc1f01007387 */ /* 0x0001e20000100800 */
[----:B------:R-:W-:-:S03]  /*267b0*/  SEL R25, R5, R25, !P2 ;  /* 0x0000001905197207 */ /* 0x000fc60005000000 */
[----:B0-----:R-:W4:Y:S04]  /*267c0*/  LDL.LU R31, [R1+0x2c5c] ;  /* 0x002c5c00011f7983 */ /* 0x001f280000300800 */
[----:B------:R0:W-:Y:S01]  /*267d0*/  STL [R1+0xc8], R30 ;  /* 0x0000c81e01007387 */ /* 0x0001e20000100800 */
[----:B------:R-:W-:-:S03]  /*267e0*/  SEL R24, R5, R24, !P2 ;  /* 0x0000001805187207 */ /* 0x000fc60005000000 */
        /* <DEDUP_REMOVED lines=49> */
[----:B------:R0:W-:Y:S04]  /*26b00*/  STL [R1+0x84], R13 ;  /* 0x0000840d01007387 */ /* 0x0001e80000100800 */
[----:B0-----:R-:W4:Y:S04]  /*26b10*/  LDL.LU R13, [R1+0x2c14] ;  /* 0x002c1400010d7983 */ /* 0x001f280000300800 */
[----:B------:R0:W-:Y:S04]  /*26b20*/  STL [R1+0x80], R12 ;  /* 0x0000800c01007387 */ /* 0x0001e80000100800 */
[----:B0-----:R-:W2:Y:S04]  /*26b30*/  LDL.LU R12, [R1+0x2c10] ;  /* 0x002c1000010c7983 */ /* 0x001ea80000300800 */
[----:B------:R0:W-:Y:S04]  /*26b40*/  STL [R1+0x7c], R251 ;  /* 0x00007cfb01007387 */ /* 0x0001e80000100800 */
[----:B0-----:R-:W3:Y:S04]  /*26b50*/  LDL.LU R251, [R1+0x2c0c] ;  /* 0x002c0c0001fb7983 */ /* 0x001ee80000300800 */
[----:B------:R0:W-:Y:S04]  /*26b60*/  STL [R1+0x78], R252 ;  /* 0x000078fc01007387 */ /* 0x0001e80000100800 */
[----:B0-----:R-:W4:Y:S04]  /*26b70*/  LDL.LU R252, [R1+0x2c08] ;  /* 0x002c080001fc7983 */ /* 0x001f280000300800 */
[----:B------:R0:W-:Y:S04]  /*26b80*/  STL [R1+0x74], R6 ;  /* 0x0000740601007387 */ /* 0x0001e80000100800 */
[----:B0-----:R-:W2:Y:S04]  /*26b90*/  LDL.LU R6, [R1+0x2c04] ;  /* 0x002c040001067983 */ /* 0x001ea80000300800 */
[----:B------:R0:W-:Y:S04]  /*26ba0*/  STL [R1+0x70], R7 ;  /* 0x0000700701007387 */ /* 0x0001e80000100800 */
[----:B0-----:R-:W3:Y:S01]  /*26bb0*/  LDL.LU R7, [R1+0x2c00] ;  /* 0x002c000001077983 */ /* 0x001ee20000300800 */
[----:B------:R-:W-:-:S05]  /*26bc0*/  SEL R0, R5, R0, !P2 ;  /* 0x0000000005007207 */ /* 0x000fca0005000000 */
[----:B------:R0:W-:Y:S02]  /*26bd0*/  STL [R1+0x6c], R0 ;  /* 0x00006c0001007387 */ /* 0x0001e40000100800 */
[----:B0-----:R-:W-:-:S05]  /*26be0*/  SEL R0, R5, R2, !P2 ;  /* 0x0000000205007207 */ /* 0x001fca0005000000 */
[----:B------:R2:W-:Y:S02]  /*26bf0*/  STL [R1+0x68], R0 ;  /* 0x0000680001007387 */ /* 0x0005e40000100800 */
[C---:B--2---:R-:W-:Y:S02]  /*26c00*/  SEL R0, R5.reuse, R6, !P2 ;  /* 0x0000000605007207 */ /* 0x044fe40005000000 */
[C---:B----4-:R-:W-:Y:S02]  /*26c10*/  SEL R6, R5.reuse, R252, !P2 ;  /* 0x000000fc05067207 */ /* 0x050fe40005000000 */
[----:B---3--:R-:W-:-:S05]  /*26c20*/  SEL R2, R5, R7, !P2 ;  /* 0x0000000705027207 */ /* 0x008fca0005000000 */
[----:B------:R0:W-:Y:S04]  /*26c30*/  STL [R1+0x64], R2 ;  /* 0x0000640201007387 */ /* 0x0001e80000100800 */
[----:B------:R1:W-:Y:S01]  /*26c40*/  STL [R1+0x60], R0 ;  /* 0x0000600001007387 */ /* 0x0003e20000100800 */
[----:B0-----:R-:W-:-:S03]  /*26c50*/  SEL R2, R5, R251, !P2 ;  /* 0x000000fb05027207 */ /* 0x001fc60005000000 */
[----:B------:R0:W-:Y:S01]  /*26c60*/  STL [R1+0x5c], R6 ;  /* 0x00005c0601007387 */ /* 0x0001e20000100800 */
[----:B-1----:R-:W-:-:S03]  /*26c70*/  SEL R0, R5, R12, !P2 ;  /* 0x0000000c05007207 */ /* 0x002fc60005000000 */
        /* <DEDUP_REMOVED lines=34> */
[----:B------:R-:W-:Y:S01]  /*26ea0*/  STL [R1+0x14], R6 ;  /* 0x0000140601007387 */ /* 0x000fe20000100800 */
[----:B-1----:R-:W-:-:S03]  /*26eb0*/  SEL R0, R5, R30, !P2 ;  /* 0x0000001e05007207 */ /* 0x002fc60005000000 */
[----:B------:R-:W2:Y:S04]  /*26ec0*/  LDL.LU R13, [R1+0x14c] ;  /* 0x00014c00010d7983 */ /* 0x000ea80000300800 */
[----:B------:R0:W-:Y:S04]  /*26ed0*/  STL [R1+0x10], R2 ;  /* 0x0000100201007387 */ /* 0x0001e80000100800 */
        /* <DEDUP_REMOVED lines=17> */
[----:B------:R-:W2:Y:S04]  /*26ff0*/  LDL.LU R12, [R1+0xd0] ;  /* 0x0000d000010c7983 */ /* 0x000ea80000300800 */
[----:B0-----:R-:W3:Y:S01]  /*27000*/  LDL.LU R2, [R1+0xd8] ;  /* 0x0000d80001027983 */ /* 0x001ee20000300800 */
[----:B------:R-:W-:-:S02]  /*27010*/  SEL R7, R5, R31, !P2 ;  /* 0x0000001f05077207 */ /* 0x000fc40005000000 */
[C---:B-1----:R-:W-:Y:S02]  /*27020*/  SEL R0, R5.reuse, R32, !P2 ;  /* 0x0000002005007207 */ /* 0x042fe40005000000 */
[C---:B------:R-:W-:Y:S02]  /*27030*/  SEL R6, R5.reuse, R33, !P2 ;  /* 0x0000002105067207 */ /* 0x040fe40005000000 */
[C---:B------:R-:W-:Y:S01]  /*27040*/  SEL R252, R5.reuse, R34, !P2 ;  /* 0x0000002205fc7207 */ /* 0x040fe20005000000 */
[----:B------:R-:W-:Y:S01]  /*27050*/  STL [R1+0x2b84], R7 ;  /* 0x002b840701007387 */ /* 0x000fe20000100800 */
[C---:B------:R-:W-:Y:S02]  /*27060*/  SEL R251, R5.reuse, R35, !P2 ;  /* 0x0000002305fb7207 */ /* 0x040fe40005000000 */
[C---:B------:R-:W-:Y:S01]  /*27070*/  SEL R36, R5.reuse, R36, !P2 ;  /* 0x0000002405247207 */ /* 0x040fe20005000000 */
[----:B------:R-:W-:Y:S01]  /*27080*/  STL [R1+0x2b88], R0 ;  /* 0x002b880001007387 */ /* 0x000fe20000100800 */
[----:B------:R-:W-:-:S02]  /*27090*/  SEL R37, R5, R37, !P2 ;  /* 0x0000002505257207 */ /* 0x000fc40005000000 */
[C---:B------:R-:W-:Y:S01]  /*270a0*/  SEL R38, R5.reuse, R38, !P2 ;  /* 0x0000002605267207 */ /* 0x040fe20005000000 */
[----:B------:R-:W-:Y:S01]  /*270b0*/  STL [R1+0x2b8c], R6 ;  /* 0x002b8c0601007387 */ /* 0x000fe20000100800 */
[C---:B------:R-:W-:Y:S02]  /*270c0*/  SEL R39, R5.reuse, R39, !P2 ;  /* 0x0000002705277207 */ /* 0x040fe40005000000 */
[C---:B------:R-:W-:Y:S01]  /*270d0*/  SEL R40, R5.reuse, R40, !P2 ;  /* 0x0000002805287207 */ /* 0x040fe20005000000 */
[----:B------:R-:W-:Y:S01]  /*270e0*/  STL [R1+0x2b90], R252 ;  /* 0x002b90fc01007387 */ /* 0x000fe20000100800 */
[----:B------:R-:W-:-:S03]  /*270f0*/  SEL R41, R5, R41, !P2 ;  /* 0x0000002905297207 */ /* 0x000fc60005000000 */
        /* <DEDUP_REMOVED lines=26> */
[----:B------:R0:W-:Y:S01]  /*272a0*/  STL [R1+0x2bc8], R48 ;  /* 0x002bc83001007387 */ /* 0x0001e20000100800 */
[----:B------:R-:W-:-:S03]  /*272b0*/  SEL R55, R5, R55, !P2 ;  /* 0x0000003705377207 */ /* 0x000fc60005000000 */
[----:B------:R1:W-:Y:S01]  /*272c0*/  STL [R1+0x2bcc], R49 ;  /* 0x002bcc3101007387 */ /* 0x0003e20000100800 */
        /* <DEDUP_REMOVED lines=11> */
[----:B------:R-:W-:Y:S04]  /*27380*/  STL [R1+0x2be4], R55 ;  /* 0x002be43701007387 */ /* 0x000fe80000100800 */
[----:B------:R-:W-:Y:S04]  /*27390*/  STL [R1+0x2be8], R56 ;  /* 0x002be83801007387 */ /* 0x000fe80000100800 */
[----:B------:R-:W-:Y:S04]  /*273a0*/  STL [R1+0x2bec], R57 ;  /* 0x002bec3901007387 */ /* 0x000fe80000100800 */
[----:B------:R-:W-:Y:S04]  /*273b0*/  STL [R1+0x2bf0], R58 ;  /* 0x002bf03a01007387 */ /* 0x000fe80000100800 */
[----:B------:R-:W-:Y:S04]  /*273c0*/  STL [R1+0x2bf4], R59 ;  /* 0x002bf43b01007387 */ /* 0x000fe80000100800 */
[----:B------:R-:W-:Y:S04]  /*273d0*/  STL [R1+0x2bf8], R60 ;  /* 0x002bf83c01007387 */ /* 0x000fe80000100800 */
[----:B------:R-:W-:Y:S01]  /*273e0*/  STL [R1+0x2bfc], R61 ;  /* 0x002bfc3d01007387 */ /* 0x000fe20000100800 */
[----:B--2---:R-:W-:-:S03]  /*273f0*/  SEL R30, R5, R12, !P2 ;  /* 0x0000000c051e7207 */ /* 0x004fc60005000000 */
[----:B------:R-:W2:Y:S01]  /*27400*/  LDL.LU R12, [R1+0x808] ;  /* 0x00080800010c7983 */ /* 0x000ea20000300800 */
[----:B---3--:R-:W-:-:S03]  /*27410*/  SEL R31, R5, R2, !P2 ;  /* 0x00000002051f7207 */ /* 0x008fc60005000000 */
[----:B------:R-:W3:Y:S04]  /*27420*/  LDL.LU R2, [R1+0x804] ;  /* 0x0008040001027983 */ /* 0x000ee80000300800 */
[----:B0-----:R-:W4:Y:S04]  /*27430*/  LDL.LU R48, [R1+0x3b8] ;  /* 0x0003b80001307983 */ /* 0x001f280000300800 */
[----:B------:R-:W2:Y:S04]  /*27440*/  LDL.LU R47, [R1+0x3bc] ;  /* 0x0003bc00012f7983 */ /* 0x000ea80000300800 */
[----:B------:R-:W3:Y:S04]  /*27450*/  LDL.LU R46, [R1+0x3c0] ;  /* 0x0003c000012e7983 */ /* 0x000ee80000300800 */
        /* <DEDUP_REMOVED lines=15> */
[----:B-1----:R-:W0:Y:S01]  /*27550*/  S2R R49, SR_TID.X ;  /* 0x0000000000317919 */ /* 0x002e220000002100 */
[----:B------:R-:W-:-:S02]  /*27560*/  @!P0 IMAD.MOV R4, RZ, RZ, -R4 ;  /* 0x000000ffff048224 */ /* 0x000fc400078e0a04 */
[----:B------:R-:W-:Y:S02]  /*27570*/  @!P1 IMAD.MOV R11, RZ, RZ, -R11 ;  /* 0x000000ffff0b9224 */ /* 0x000fe400078e0a0b */
[----:B------:R-:W-:Y:S02]  /*27580*/  @!P3 IMAD.MOV R10, RZ, RZ, -R10 ;  /* 0x000000ffff0ab224 */ /* 0x000fe400078e0a0a */
[----:B------:R-:W-:Y:S02]  /*27590*/  @!P4 IMAD.MOV R9, RZ, RZ, -R9 ;  /* 0x000000ffff09c224 */ /* 0x000fe400078e0a09 */
[----:B------:R-:W-:Y:S02]  /*275a0*/  @!P5 IMAD.MOV R8, RZ, RZ, -R8 ;  /* 0x000000ffff08d224 */ /* 0x000fe400078e0a08 */
[----:B------:R-:W-:Y:S01]  /*275b0*/  @!P6 IMAD.MOV R3, RZ, RZ, -R3 ;  /* 0x000000ffff03e224 */ /* 0x000fe200078e0a03 */
[C---:B------:R-:W-:Y:S02]  /*275c0*/  SEL R33, R5.reuse, R4, !P2 ;  /* 0x0000000405217207 */ /* 0x040fe40005000000 */
[----:B------:R-:W-:-:S02]  /*275d0*/  SEL R62, R5, R62, !P2 ;  /* 0x0000003e053e7207 */ /* 0x000fc40005000000 */
[C---:B------:R-:W-:Y:S02]  /*275e0*/  SEL R63, R5.reuse, R63, !P2 ;  /* 0x0000003f053f7207 */ /* 0x040fe40005000000 */
[C---:B------:R-:W-:Y:S02]  /*275f0*/  SEL R64, R5.reuse, R64, !P2 ;  /* 0x0000004005407207 */ /* 0x040fe40005000000 */
[C---:B------:R-:W-:Y:S02]  /*27600*/  SEL R65, R5.reuse, R65, !P2 ;  /* 0x0000004105417207 */ /* 0x040fe40005000000 */
[C---:B------:R-:W-:Y:S02]  /*27610*/  SEL R66, R5.reuse, R66, !P2 ;  /* 0x0000004205427207 */ /* 0x040fe40005000000 */
[C---:B------:R-:W-:Y:S02]  /*27620*/  SEL R67, R5.reuse, R67, !P2 ;  /* 0x0000004305437207 */ /* 0x040fe40005000000 */
[----:B------:R-:W-:-:S02]  /*27630*/  SEL R68, R5, R68, !P2 ;  /* 0x0000004405447207 */ /* 0x000fc40005000000 */
[----:B------:R-:W-:Y:S02]  /*27640*/  SEL R69, R5, R69, !P2 ;  /* 0x0000004505457207 */ /* 0x000fe40005000000 */
[----:B0-----:R-:W-:Y:S02]  /*27650*/  LOP3.LUT R49, R49, 0x7f, RZ, 0xc0, !PT ;  /* 0x0000007f31317812 */ /* 0x001fe400078ec0ff */
[C---:B------:R-:W-:Y:S02]  /*27660*/  SEL R70, R5.reuse, R70, !P2 ;  /* 0x0000004605467207 */ /* 0x040fe40005000000 */
[C---:B------:R-:W-:Y:S02]  /*27670*/  SEL R71, R5.reuse, R71, !P2 ;  /* 0x0000004705477207 */ /* 0x040fe40005000000 */
        /* <DEDUP_REMOVED lines=80> */
[----:B------:R-:W-:Y:S01]  /*27b80*/  SEL R152, R5, R152, !P2 ;  /* 0x0000009805987207 */ /* 0x000fe20005000000 */
[----:B--2---:R-:W-:Y:S02]  /*27b90*/  IMAD R47, R47, UR49, RZ ;  /* 0x000000312f2f7c24 */ /* 0x004fe4000f8e02ff */
[----:B---3--:R-:W-:-:S03]  /*27ba0*/  IMAD R46, R46, UR49, RZ ;  /* 0x000000312e2e7c24 */ /* 0x008fc6000f8e02ff */
[----:B------:R-:W-:Y:S01]  /*27bb0*/  STL [R1+0xd0], R47 ;  /* 0x0000d02f01007387 */ /* 0x000fe20000100800 */
[----:B----4-:R-:W-:-:S03]  /*27bc0*/  IMAD R45, R45, UR49, RZ ;  /* 0x000000312d2d7c24 */ /* 0x010fc6000f8e02ff */
[----:B------:R-:W-:Y:S01]  /*27bd0*/  STL [R1+0xd8], R46 ;  /* 0x0000d82e01007387 */ /* 0x000fe20000100800 */
[----:B------:R-:W-:-:S03]  /*27be0*/  IMAD R44, R44, UR49, RZ ;  /* 0x000000312c2c7c24 */ /* 0x000fc6000f8e02ff */
        /* <DEDUP_REMOVED lines=14> */
[----:B------:R0:W-:Y:S01]  /*27cd0*/  STL [R1+0x104], R38 ;  /* 0x0001042601007387 */ /* 0x0001e20000100800 */
[----:B------:R-:W-:-:S03]  /*27ce0*/  IMAD R36, R36, UR49, RZ ;  /* 0x0000003124247c24 */ /* 0x000fc6000f8e02ff */
[----:B------:R1:W-:Y:S04]  /*27cf0*/  STL [R1+0x108], R37 ;  /* 0x0001082501007387 */ /* 0x0003e80000100800 */
[----:B------:R2:W-:Y:S01]  /*27d00*/  STL [R1+0x114], R36 ;  /* 0x0001142401007387 */ /* 0x0005e20000100800 */
[----:B0-----:R-:W-:Y:S02]  /*27d10*/  IMAD R38, R251, UR49, RZ ;  /* 0x00000031fb267c24 */ /* 0x001fe4000f8e02ff */
[----:B-1----:R-:W-:-:S03]  /*27d20*/  IMAD R37, R252, UR49, RZ ;  /* 0x00000031fc257c24 */ /* 0x002fc6000f8e02ff */
[----:B------:R0:W-:Y:S01]  /*27d30*/  STL [R1+0x11c], R38 ;  /* 0x00011c2601007387 */ /* 0x0001e20000100800 */
[----:B--2---:R-:W-:Y:S02]  /*27d40*/  IMAD R36, R6, UR49, RZ ;  /* 0x0000003106247c24 */ /* 0x004fe4000f8e02ff */
[----:B------:R-:W-:Y:S01]  /*27d50*/  IMAD R6, R0, UR49, RZ ;  /* 0x0000003100067c24 */ /* 0x000fe2000f8e02ff */
[----:B------:R1:W-:Y:S01]  /*27d60*/  STL [R1+0x124], R37 ;  /* 0x0001242501007387 */ /* 0x0003e20000100800 */
[----:B------:R-:W-:-:S03]  /*27d70*/  IMAD R0, R7, UR49, RZ ;  /* 0x0000003107007c24 */ /* 0x000fc6000f8e02ff */
[----:B------:R2:W-:Y:S01]  /*27d80*/  STL [R1+0x130], R36 ;  /* 0x0001302401007387 */ /* 0x0005e20000100800 */
[----:B------:R-:W-:-:S03]  /*27d90*/  IMAD R2, R2, UR5, RZ ;  /* 0x0000000502027c24 */ /* 0x000fc6000f8e02ff */
[----:B------:R-:W3:Y:S01]  /*27da0*/  LDL.LU R61, [R1+0x400] ;  /* 0x00040000013d7983 */ /* 0x000ee20000300800 */
[----:B------:R-:W-:-:S03]  /*27db0*/  IMAD R34, R12, UR5, RZ ;  /* 0x000000050c227c24 */ /* 0x000fc6000f8e02ff */
[----:B------:R4:W-:Y:S01]  /*27dc0*/  STL [R1+0x138], R6 ;  /* 0x0001380601007387 */ /* 0x0009e20000100800 */
[----:B------:R-:W-:Y:S01]  /*27dd0*/  IADD3 R12, P1, R2, UR6, RZ ;  /* 0x00000006020c7c10 */ /* 0x000fe2000ff3e0ff */
[----:B------:R-:W-:Y:S02]  /*27de0*/  ULDC UR5, c[0x0][0x23c] ;  /* 0x00008f0000057ab9 */ /* 0x000fe40000000800 */
[----:B------:R-:W2:Y:S04]  /*27df0*/  LDL.LU R60, [R1+0x404] ;  /* 0x00040400013c7983 */ /* 0x000ea80000300800 */
[----:B------:R4:W-:Y:S04]  /*27e00*/  STL [R1+0x13c], R0 ;  /* 0x00013c0001007387 */ /* 0x0009e80000100800 */
[----:B------:R-:W4:Y:S04]  /*27e10*/  LDL.LU R59, [R1+0x408] ;  /* 0x00040800013b7983 */ /* 0x000f280000300800 */
[----:B------:R-:W4:Y:S01]  /*27e20*/  LDL.LU R58, [R1+0x40c] ;  /* 0x00040c00013a7983 */ /* 0x000f220000300800 */
[----:B------:R-:W-:Y:S01]  /*27e30*/  IADD3 R4, P0, R34, UR6, RZ ;  /* 0x0000000622047c10 */ /* 0x000fe2000ff1e0ff */
[----:B------:R-:W-:-:S02]  /*27e40*/  ULDC UR6, c[0x0][0x238] ;  /* 0x00008e0000067ab9 */ /* 0x000fc40000000800 */
[----:B------:R-:W4:Y:S04]  /*27e50*/  LDL.LU R57, [R1+0x410] ;  /* 0x0004100001397983 */ /* 0x000f280000300800 */
[----:B------:R-:W4:Y:S01]  /*27e60*/  LDL.LU R56, [R1+0x414] ;  /* 0x0004140001387983 */ /* 0x000f220000300800 */
[----:B------:R-:W-:-:S03]  /*27e70*/  SEL R153, R5, R153, !P2 ;  /* 0x0000009905997207 */ /* 0x000fc60005000000 */
[----:B------:R-:W4:Y:S01]  /*27e80*/  LDL.LU R55, [R1+0x418] ;  /* 0x0004180001377983 */ /* 0x000f220000300800 */
[----:B------:R-:W-:-:S03]  /*27e90*/  SEL R154, R5, R154, !P2 ;  /* 0x0000009a059a7207 */ /* 0x000fc60005000000 */
[----:B------:R-:W4:Y:S01]  /*27ea0*/  LDL.LU R54, [R1+0x41c] ;  /* 0x00041c0001367983 */ /* 0x000f220000300800 */
[C---:B------:R-:W-:Y:S02]  /*27eb0*/  SEL R155, R5.reuse, R155, !P2 ;  /* 0x0000009b059b7207 */ /* 0x040fe40005000000 */
[C---:B------:R-:W-:Y:S01]  /*27ec0*/  SEL R156, R5.reuse, R156, !P2 ;  /* 0x0000009c059c7207 */ /* 0x040fe20005000000 */
[----:B------:R-:W4:Y:S01]  /*27ed0*/  LDL.LU R53, [R1+0x420] ;  /* 0x0004200001357983 */ /* 0x000f220000300800 */
[C---:B------:R-:W-:Y:S02]  /*27ee0*/  SEL R13, R5.reuse, R13, !P2 ;  /* 0x0000000d050d7207 */ /* 0x040fe40005000000 */
[C---:B------:R-:W-:Y:S01]  /*27ef0*/  SEL R157, R5.reuse, R157, !P2 ;  /* 0x0000009d059d7207 */ /* 0x040fe20005000000 */
[----:B------:R-:W4:Y:S01]  /*27f00*/  LDL.LU R52, [R1+0x424] ;  /* 0x0004240001347983 */ /* 0x000f220000300800 */
[C---:B------:R-:W-:Y:S02]  /*27f10*/  SEL R14, R5.reuse, R14, !P2 ;  /* 0x0000000e050e7207 */ /* 0x040fe40005000000 */
[C---:B------:R-:W-:Y:S01]  /*27f20*/  SEL R15, R5.reuse, R15, !P2 ;  /* 0x0000000f050f7207 */ /* 0x040fe20005000000 */
[----:B------:R-:W4:Y:S01]  /*27f30*/  LDL.LU R51, [R1+0x428] ;  /* 0x0004280001337983 */ /* 0x000f220000300800 */
[----:B------:R-:W-:-:S02]  /*27f40*/  SEL R16, R5, R16, !P2 ;  /* 0x0000001005107207 */ /* 0x000fc40005000000 */
[C---:B------:R-:W-:Y:S01]  /*27f50*/  SEL R17, R5.reuse, R17, !P2 ;  /* 0x0000001105117207 */ /* 0x040fe20005000000 */
[----:B------:R-:W4:Y:S01]  /*27f60*/  LDL.LU R50, [R1+0x42c] ;  /* 0x00042c0001327983 */ /* 0x000f220000300800 */
        /* <DEDUP_REMOVED lines=109> */
[----:B------:R-:W-:Y:S02]  /*28640*/  SEL R10, R5, R10, !P2 ;  /* 0x0000000a050a7207 */ /* 0x000fe40005000000 */
[----:B------:R-:W-:Y:S01]  /*28650*/  LEA.HI.X.SX32 R5, R2, UR7, 0x1, P1 ;  /* 0x0000000702057c11 */ /* 0x000fe200088f0eff */
[----:B------:R-:W-:Y:S01]  /*28660*/  IMAD R2, R49, UR5, RZ ;  /* 0x0000000531027c24 */ /* 0x000fe2000f8e02ff */
[----:B------:R-:W-:Y:S01]  /*28670*/  LEA.HI.X.SX32 R3, R34, UR7, 0x1, P0 ;  /* 0x0000000722037c11 */ /* 0x000fe200080f0eff */
[----:B------:R-:W-:Y:S01]  /*28680*/  IMAD R34, R48, UR49, RZ ;  /* 0x0000003130227c24 */ /* 0x000fe2000f8e02ff */
[----:B------:R-:W4:Y:S01]  /*28690*/  LDL.LU R49, [R1+0x430] ;  /* 0x0004300001317983 */ /* 0x000f220000300800 */
[----:B---3--:R-:W-:-:S03]  /*286a0*/  IMAD R61, R61, UR49, RZ ;  /* 0x000000313d3d7c24 */ /* 0x008fc6000f8e02ff */
[----:B------:R-:W3:Y:S01]  /*286b0*/  LDL.LU R48, [R1+0x434] ;  /* 0x0004340001307983 */ /* 0x000ee20000300800 */
[----:B--2---:R-:W-:-:S03]  /*286c0*/  IMAD R60, R60, UR49, RZ ;  /* 0x000000313c3c7c24 */ /* 0x004fc6000f8e02ff */
[----:B------:R-:W2:Y:S01]  /*286d0*/  LDL.LU R47, [R1+0x438] ;  /* 0x00043800012f7983 */ /* 0x000ea20000300800 */
[----:B----4-:R-:W-:-:S03]  /*286e0*/  IMAD R59, R59, UR49, RZ ;  /* 0x000000313b3b7c24 */ /* 0x010fc6000f8e02ff */
[----:B------:R-:W4:Y:S01]  /*286f0*/  LDL.LU R46, [R1+0x43c] ;  /* 0x00043c00012e7983 */ /* 0x000f220000300800 */
[----:B------:R-:W-:-:S03]  /*28700*/  IMAD R58, R58, UR49, RZ ;  /* 0x000000313a3a7c24 */ /* 0x000fc6000f8e02ff */
        /* <DEDUP_REMOVED lines=14> */
[----:B0-----:R-:W4:Y:S01]  /*287f0*/  LDL.LU R38, [R1+0x45c] ;  /* 0x00045c0001267983 */ /* 0x001f220000300800 */
[----:B------:R-:W-:-:S03]  /*28800*/  IMAD R50, R50, UR49, RZ ;  /* 0x0000003132327c24 */ /* 0x000fc6000f8e02ff */
[----:B-1----:R-:W4:Y:S01]  /*28810*/  LDL.LU R37, [R1+0x460] ;  /* 0x0004600001257983 */ /* 0x002f220000300800 */
[----:B------:R-:W-:Y:S01]  /*28820*/  IMAD R62, R62, UR49, RZ ;  /* 0x000000313e3e7c24 */ /* 0x000fe2000f8e02ff */
[----:B------:R-:W-:Y:S02]  /*28830*/  UIMAD UR60, UR47, 0x3a, URZ ;  /* 0x0000003a2f3c78a4 */ /* 0x000fe4000f8e023f */
[----:B------:R-:W4:Y:S01]  /*28840*/  LDL.LU R36, [R1+0x464] ;  /* 0x0004640001247983 */ /* 0x000f220000300800 */
[----:B------:R-:W-:Y:S01]  /*28850*/  IADD3 R8, P0, R2, UR8, RZ ;  /* 0x0000000802087c10 */ /* 0x000fe2000ff1e0ff */
[----:B------:R-:W-:Y:S01]  /*28860*/  IMAD R63, R63, UR49, RZ ;  /* 0x000000313f3f7c24 */ /* 0x000fe2000f8e02ff */
[----:B------:R-:W-:Y:S01]  /*28870*/  UIMAD UR36, UR36, 0x34, URZ ;  /* 0x00000034242478a4 */ /* 0x000fe2000f8e023f */
[----:B------:R-:W4:Y:S01]  /*28880*/  LDL.LU R251, [R1+0x46c] ;  /* 0x00046c0001fb7983 */ /* 0x000f220000300800 */
[----:B------:R-:W-:Y:S01]  /*28890*/  IMAD R64, R64, UR49, RZ ;  /* 0x0000003140407c24 */ /* 0x000fe2000f8e02ff */
[----:B------:R-:W-:-:S02]  /*288a0*/  UIMAD UR27, UR27, 0x31, URZ ;  /* 0x000000311b1b78a4 */ /* 0x000fc4000f8e023f */
[----:B------:R-:W4:Y:S01]  /*288b0*/  LDL.LU R252, [R1+0x470] ;  /* 0x0004700001fc7983 */ /* 0x000f220000300800 */
[----:B------:R-:W-:Y:S01]  /*288c0*/  IMAD R65, R65, UR49, RZ ;  /* 0x0000003141417c24 */ /* 0x000fe2000f8e02ff */
[----:B------:R-:W-:Y:S02]  /*288d0*/  UIMAD UR38, UR38, 0x30, URZ ;  /* 0x00000030262678a4 */ /* 0x000fe4000f8e023f */
[----:B------:R-:W4:Y:S01]  /*288e0*/  LDL.LU R6, [R1+0x474] ;  /* 0x0004740001067983 */ /* 0x000f220000300800 */
[----:B------:R-:W-:Y:S01]  /*288f0*/  IMAD R66, R66, UR49, RZ ;  /* 0x0000003142427c24 */ /* 0x000fe2000f8e02ff */
[----:B------:R-:W-:Y:S02]  /*28900*/  UIMAD UR33, UR33, 0x2f, URZ ;  /* 0x0000002f212178a4 */ /* 0x000fe4000f8e023f */
[----:B------:R-:W4:Y:S01]  /*28910*/  LDL.LU R0, [R1+0x478] ;  /* 0x0004780001007983 */ /* 0x000f220000300800 */
[----:B------:R-:W-:Y:S01]  /*28920*/  IMAD R67, R67, UR49, RZ ;  /* 0x0000003143437c24 */ /* 0x000fe2000f8e02ff */
[----:B------:R-:W-:Y:S01]  /*28930*/  ULDC UR7, c[0x0][0x238] ;  /* 0x00008e0000077ab9 */ /* 0x000fe20000000800 */
[----:B------:R-:W-:Y:S01]  /*28940*/  IMAD R68, R68, UR49, RZ ;  /* 0x0000003144447c24 */ /* 0x000fe2000f8e02ff */
[----:B------:R-:W4:Y:S01]  /*28950*/  LDL.LU R7, [R1+0x47c] ;  /* 0x00047c0001077983 */ /* 0x000f220000300800 */
[----:B------:R-:W-:Y:S01]  /*28960*/  IMAD R69, R69, UR49, RZ ;  /* 0x0000003145457c24 */ /* 0x000fe2000f8e02ff */
[----:B------:R-:W-:-:S02]  /*28970*/  UIMAD UR44, UR44, 0x2d, URZ ;  /* 0x0000002d2c2c78a4 */ /* 0x000fc4000f8e023f */
[----:B------:R-:W-:Y:S01]  /*28980*/  STL [R1+0x144], R61 ;  /* 0x0001443d01007387 */ /* 0x000fe20000100800 */
[----:B------:R-:W-:Y:S01]  /*28990*/  IMAD R70, R70, UR49, RZ ;  /* 0x0000003146467c24 */ /* 0x000fe2000f8e02ff */
[----:B------:R-:W-:Y:S02]  /*289a0*/  UIMAD UR15, UR15, 0x2c, URZ ;  /* 0x0000002c0f0f78a4 */ /* 0x000fe4000f8e023f */
[----:B------:R-:W-:Y:S01]  /*289b0*/  STL [R1+0x14c], R60 ;  /* 0x00014c3c01007387 */ /* 0x000fe20000100800 */
[----:B------:R-:W-:Y:S01]  /*289c0*/  IMAD R71, R71, UR49, RZ ;  /* 0x0000003147477c24 */ /* 0x000fe2000f8e02ff */
[----:B------:R-:W-:Y:S02]  /*289d0*/  UIMAD UR52, UR52, 0x2b, URZ ;  /* 0x0000002b343478a4 */ /* 0x000fe4000f8e023f */
[----:B------:R-:W-:Y:S01]  /*289e0*/  STL [R1+0x208], R59 ;  /* 0x0002083b01007387 */ /* 0x000fe20000100800 */
        /* <DEDUP_REMOVED lines=28> */
[----:B------:R-:W-:Y:S01]  /*28bb0*/  UIMAD UR19, UR19, 0x21, URZ ;  /* 0x00000021131378a4 */ /* 0x000fe2000f8e023f */
[----:B------:R-:W-:Y:S01]  /*28bc0*/  IMAD R82, R82, UR49, RZ ;  /* 0x0000003152527c24 */ /* 0x000fe2000f8e02ff */
[----:B------:R-:W-:Y:S01]  /*28bd0*/  USHF.L.U32 UR29, UR29, 0x5, URZ ;  /* 0x000000051d1d7899 */ /* 0x000fe2000800063f */
[----:B------:R-:W-:Y:S01]  /*28be0*/  IMAD R83, R83, UR49, RZ ;  /* 0x0000003153537c24 */ /* 0x000fe2000f8e02ff */
[----:B------:R-:W-:Y:S01]  /*28bf0*/  UIMAD UR58, UR58, 0x1f, URZ ;  /* 0x0000001f3a3a78a4 */ /* 0x000fe2000f8e023f */
        /* <DEDUP_REMOVED lines=13> */
[----:B------:R-:W-:Y:S01]  /*28cd0*/  ULDC UR47, c[0x0][0x238] ;  /* 0x00008e00002f7ab9 */ /* 0x000fe20000000800 */
[----:B------:R-:W-:-:S05]  /*28ce0*/  IMAD R49, R49, UR49, RZ ;  /* 0x0000003131317c24 */ /* 0x000fca000f8e02ff */
[----:B------:R-:W-:Y:S01]  /*28cf0*/  STL [R1+0x27c], R49 ;  /* 0x00027c3101007387 */ /* 0x000fe20000100800 */
[----:B---3--:R-:W-:Y:S02]  /*28d00*/  IMAD R48, R48, UR49, RZ ;  /* 0x0000003130307c24 */ /* 0x008fe4000f8e02ff */
[----:B--2---:R-:W-:-:S03]  /*28d10*/  IMAD R47, R47, UR49, RZ ;  /* 0x000000312f2f7c24 */ /* 0x004fc6000f8e02ff */
        /* <DEDUP_REMOVED lines=31> */
[----:B------:R2:W-:Y:S04]  /*28f10*/  STL [R1+0x2fc], R36 ;  /* 0x0002fc2401007387 */ /* 0x0005e80000100800 */
[----:B------:R-:W3:Y:S04]  /*28f20*/  LDL.LU R61, [R1+0x480] ;  /* 0x00048000013d7983 */ /* 0x000ee80000300800 */
[----:B------:R4:W-:Y:S04]  /*28f30*/  STL [R1+0x300], R6 ;  /* 0x0003000601007387 */ /* 0x0009e80000100800 */
[----:B------:R-:W3:Y:S04]  /*28f40*/  LDL.LU R60, [R1+0x484] ;  /* 0x00048400013c7983 */ /* 0x000ee80000300800 */
[----:B------:R4:W-:Y:S04]  /*28f50*/  STL [R1+0x308], R0 ;  /* 0x0003080001007387 */ /* 0x0009e80000100800 */
[----:B------:R-:W3:Y:S04]  /*28f60*/  LDL.LU R59, [R1+0x488] ;  /* 0x00048800013b7983 */ /* 0x000ee80000300800 */
        /* <DEDUP_REMOVED lines=20> */
[----:B0-----:R-:W3:Y:S04]  /*290b0*/  LDL.LU R38, [R1+0x4f4] ;  /* 0x0004f40001267983 */ /* 0x001ee80000300800 */
[----:B-1----:R-:W3:Y:S04]  /*290c0*/  LDL.LU R37, [R1+0x4f8] ;  /* 0x0004f80001257983 */ /* 0x002ee80000300800 */
[----:B--2---:R-:W2:Y:S04]  /*290d0*/  LDL.LU R36, [R1+0x4fc] ;  /* 0x0004fc0001247983 */ /* 0x004ea80000300800 */
[----:B------:R-:W2:Y:S04]  /*290e0*/  LDL.LU R251, [R1+0x504] ;  /* 0x0005040001fb7983 */ /* 0x000ea80000300800 */
[----:B------:R-:W2:Y:S04]  /*290f0*/  LDL.LU R252, [R1+0x508] ;  /* 0x0005080001fc7983 */ /* 0x000ea80000300800 */
[----:B----4-:R-:W4:Y:S04]  /*29100*/  LDL.LU R6, [R1+0x510] ;  /* 0x0005100001067983 */ /* 0x010f280000300800 */
[----:B------:R-:W4:Y:S04]  /*29110*/  LDL.LU R0, [R1+0x514] ;  /* 0x0005140001007983 */ /* 0x000f280000300800 */
[----:B------:R-:W4:Y:S01]  /*29120*/  LDL.LU R7, [R1+0x518] ;  /* 0x0005180001077983 */ /* 0x000f220000300800 */
[----:B---3--:R-:W-:-:S02]  /*29130*/  IMAD R61, R61, UR49, RZ ;  /* 0x000000313d3d7c24 */ /* 0x008fc4000f8e02ff */
        /* <DEDUP_REMOVED lines=48> */
[----:B--2---:R-:W-:-:S03]  /*29440*/  IMAD R36, R36, UR49, RZ ;  /* 0x0000003124247c24 */ /* 0x004fc6000f8e02ff */
[----:B------:R1:W-:Y:S04]  /*29450*/  STL [R1+0x3dc], R37 ;  /* 0x0003dc2501007387 */ /* 0x0003e80000100800 */
[----:B------:R4:W-:Y:S01]  /*29460*/  STL [R1+0x3e0], R36 ;  /* 0x0003e02401007387 */ /* 0x0009e20000100800 */
[----:B0-----:R-:W-:Y:S02]  /*29470*/  IMAD R38, R251, UR49, RZ ;  /* 0x00000031fb267c24 */ /* 0x001fe4000f8e02ff */
[----:B-1----:R-:W-:-:S03]  /*29480*/  IMAD R37, R252, UR49, RZ ;  /* 0x00000031fc257c24 */ /* 0x002fc6000f8e02ff */
[----:B------:R0:W-:Y:S01]  /*29490*/  STL [R1+0x3e4], R38 ;  /* 0x0003e42601007387 */ /* 0x0001e20000100800 */
[----:B----4-:R-:W-:Y:S02]  /*294a0*/  IMAD R36, R6, UR49, RZ ;  /* 0x0000003106247c24 */ /* 0x010fe4000f8e02ff */
        /* <DEDUP_REMOVED lines=502> */
[----:B---3--:R-:W-:-:S05]  /*2b410*/  IMAD R61, R61, UR49, RZ ;  /* 0x000000313d3d7c24 */ /* 0x008fca000f8e02ff */
[----:B------:R0:W-:Y:S01]  /*2b420*/  STL [R1+0x88], R61 ;  /* 0x0000883d01007387 */ /* 0x0001e20000100800 */
[----:B------:R-:W-:-:S03]  /*2b430*/  IMAD R60, R60, UR49, RZ ;  /* 0x000000313c3c7c24 */ /* 0x000fc6000f8e02ff */
[----:B0-----:R-:W3:Y:S01]  /*2b440*/  LDL.LU R61, [R1+0x2bfc] ;  /* 0x002bfc00013d7983 */ /* 0x001ee20000300800 */
[----:B------:R-:W-:-:S03]  /*2b450*/  IMAD R59, R59, UR49, RZ ;  /* 0x000000313b3b7c24 */ /* 0x000fc6000f8e02ff */
[----:B------:R0:W-:Y:S01]  /*2b460*/  STL [R1+0x84], R60 ;  /* 0x0000843c01007387 */ /* 0x0001e20000100800 */
[----:B------:R-:W-:Y:S02]  /*2b470*/  IMAD R58, R58, UR49, RZ ;  /* 0x000000313a3a7c24 */ /* 0x000fe4000f8e02ff */
[----:B------:R-:W-:Y:S01]  /*2b480*/  IMAD R57, R57, UR49, RZ ;  /* 0x0000003139397c24 */ /* 0x000fe2000f8e02ff */
[----:B0-----:R-:W3:Y:S01]  /*2b490*/  LDL.LU R60, [R1+0x2bf8] ;  /* 0x002bf800013c7983 */ /* 0x001ee20000300800 */
[----:B------:R-:W-:-:S03]  /*2b4a0*/  IMAD R56, R56, UR49, RZ ;  /* 0x0000003138387c24 */ /* 0x000fc6000f8e02ff */
[----:B------:R0:W-:Y:S01]  /*2b4b0*/  STL [R1+0x80], R59 ;  /* 0x0000803b01007387 */ /* 0x0001e20000100800 */
[----:B------:R-:W-:Y:S02]  /*2b4c0*/  IMAD R55, R55, UR49, RZ ;  /* 0x0000003137377c24 */ /* 0x000fe4000f8e02ff */
[----:B------:R-:W-:Y:S01]  /*2b4d0*/  IMAD R54, R54, UR49, RZ ;  /* 0x0000003136367c24 */ /* 0x000fe2000f8e02ff */
[----:B0-----:R-:W3:Y:S04]  /*2b4e0*/  LDL.LU R59, [R1+0x2bf4] ;  /* 0x002bf400013b7983 */ /* 0x001ee80000300800 */
[----:B------:R0:W-:Y:S01]  /*2b4f0*/  STL [R1+0x7c], R58 ;  /* 0x00007c3a01007387 */ /* 0x0001e20000100800 */
[----:B------:R-:W-:Y:S02]  /*2b500*/  IMAD R53, R53, UR49, RZ ;  /* 0x0000003135357c24 */ /* 0x000fe4000f8e02ff */
[----:B------:R-:W-:Y:S01]  /*2b510*/  IMAD R52, R52, UR49, RZ ;  /* 0x0000003134347c24 */ /* 0x000fe2000f8e02ff */
[----:B0-----:R-:W3:Y:S04]  /*2b520*/  LDL.LU R58, [R1+0x2bf0] ;  /* 0x002bf000013a7983 */ /* 0x001ee80000300800 */
[----:B------:R0:W-:Y:S01]  /*2b530*/  STL [R1+0x78], R57 ;  /* 0x0000783901007387 */ /* 0x0001e20000100800 */
[----:B------:R-:W-:-:S03]  /*2b540*/  IMAD R51, R51, UR49, RZ ;  /* 0x0000003133337c24 */ /* 0x000fc6000f8e02ff */
        /* <DEDUP_REMOVED lines=44> */
[----:B--2---:R-:W-:-:S03]  /*2b810*/  IMAD R36, R36, UR49, RZ ;  /* 0x0000003124247c24 */ /* 0x004fc6000f8e02ff */
[----:B0-----:R-:W2:Y:S04]  /*2b820*/  LDL.LU R42, [R1+0x2bb0] ;  /* 0x002bb000012a7983 */ /* 0x001ea80000300800 */
[----:B------:R0:W-:Y:S01]  /*2b830*/  STL [R1+0x34], R41 ;  /* 0x0000342901007387 */ /* 0x0001e20000100800 */
[----:B------:R-:W-:-:S03]  /*2b840*/  IMAD R251, R251, UR49, RZ ;  /* 0x00000031fbfb7c24 */ /* 0x000fc6000f8e02ff */
[----:B0-----:R-:W3:Y:S04]  /*2b850*/  LDL.LU R41, [R1+0x2bac] ;  /* 0x002bac0001297983 */ /* 0x001ee80000300800 */
[----:B------:R0:W-:Y:S01]  /*2b860*/  STL [R1+0x30], R40 ;  /* 0x0000302801007387 */ /* 0x0001e20000100800 */
[----:B------:R-:W-:-:S03]  /*2b870*/  IMAD R252, R252, UR49, RZ ;  /* 0x00000031fcfc7c24 */ /* 0x000fc6000f8e02ff */
[----:B0-----:R-:W2:Y:S04]  /*2b880*/  LDL.LU R40, [R1+0x2ba8] ;  /* 0x002ba80001287983 */ /* 0x001ea80000300800 */
[----:B------:R0:W-:Y:S01]  /*2b890*/  STL [R1+0x2c], R39 ;  /* 0x00002c2701007387 */ /* 0x0001e20000100800 */
[----:B----4-:R-:W-:-:S03]  /*2b8a0*/  IMAD R6, R6, UR49, RZ ;  /* 0x0000003106067c24 */ /* 0x010fc6000f8e02ff */
[----:B0-----:R-:W4:Y:S04]  /*2b8b0*/  LDL.LU R39, [R1+0x2ba4] ;  /* 0x002ba40001277983 */ /* 0x001f280000300800 */
[----:B------:R0:W-:Y:S01]  /*2b8c0*/  STL [R1+0x28], R38 ;  /* 0x0000282601007387 */ /* 0x0001e20000100800 */
[----:B------:R-:W-:-:S03]  /*2b8d0*/  IMAD R0, R0, UR49, RZ ;  /* 0x0000003100007c24 */ /* 0x000fc6000f8e02ff */
[----:B0-----:R-:W3:Y:S04]  /*2b8e0*/  LDL.LU R38, [R1+0x2ba0] ;  /* 0x002ba00001267983 */ /* 0x001ee80000300800 */
[----:B------:R0:W-:Y:S01]  /*2b8f0*/  STL [R1+0x24], R37 ;  /* 0x0000242501007387 */ /* 0x0001e20000100800 */
[----:B------:R-:W-:-:S03]  /*2b900*/  IMAD R7, R7, UR49, RZ ;  /* 0x0000003107077c24 */ /* 0x000fc6000f8e02ff */
[----:B0-----:R-:W2:Y:S04]  /*2b910*/  LDL.LU R37, [R1+0x2b9c] ;  /* 0x002b9c0001257983 */ /* 0x001ea80000300800 */
[----:B------:R0:W-:Y:S04]  /*2b920*/  STL [R1+0x20], R36 ;  /* 0x0000202401007387 */ /* 0x0001e80000100800 */
[----:B0-----:R-:W4:Y:S04]  /*2b930*/  LDL.LU R36, [R1+0x2b98] ;  /* 0x002b980001247983 */ /* 0x001f280000300800 */
[----:B------:R0:W-:Y:S04]  /*2b940*/  STL [R1+0x1c], R251 ;  /* 0x00001cfb01007387 */ /* 0x0001e80000100800 */
[----:B0-----:R-:W3:Y:S04]  /*2b950*/  LDL.LU R251, [R1+0x2b94] ;  /* 0x002b940001fb7983 */ /* 0x001ee80000300800 */
[----:B------:R0:W-:Y:S04]  /*2b960*/  STL [R1+0x18], R252 ;  /* 0x000018fc01007387 */ /* 0x0001e80000100800 */
[----:B0-----:R-:W2:Y:S04]  /*2b970*/  LDL.LU R252, [R1+0x2b90] ;  /* 0x002b900001fc7983 */ /* 0x001ea80000300800 */
[----:B------:R0:W-:Y:S04]  /*2b980*/  STL [R1+0x14], R6 ;  /* 0x0000140601007387 */ /* 0x0001e80000100800 */
[----:B0-----:R-:W4:Y:S04]  /*2b990*/  LDL.LU R6, [R1+0x2b8c] ;  /* 0x002b8c0001067983 */ /* 0x001f280000300800 */
[----:B------:R0:W-:Y:S04]  /*2b9a0*/  STL [R1+0x10], R0 ;  /* 0x0000100001007387 */ /* 0x0001e80000100800 */
[----:B0-----:R-:W3:Y:S04]  /*2b9b0*/  LDL.LU R0, [R1+0x2b88] ;  /* 0x002b880001007983 */ /* 0x001ee80000300800 */
[----:B------:R0:W-:Y:S04]  /*2b9c0*/  STL [R1+0xc], R7 ;  /* 0x00000c0701007387 */ /* 0x0001e80000100800 */
[----:B0-----:R-:W2:Y:S01]  /*2b9d0*/  LDL.LU R7, [R1+0x2b84] ;  /* 0x002b840001077983 */ /* 0x001ea20000300800 */
[----:B---3--:R-:W-:-:S05]  /*2b9e0*/  IMAD R0, R0, UR49, RZ ;  /* 0x0000003100007c24 */ /* 0x008fca000f8e02ff */
[----:B------:R0:W-:Y:S01]  /*2b9f0*/  STL [R1+0x2b48], R0 ;  /* 0x002b480001007387 */ /* 0x0001e20000100800 */
[----:B--2---:R-:W-:-:S05]  /*2ba00*/  IMAD R7, R7, UR49, RZ ;  /* 0x0000003107077c24 */ /* 0x004fca000f8e02ff */
[----:B------:R4:W-:Y:S04]  /*2ba10*/  STL [R1+0x8], R7 ;  /* 0x0000080701007387 */ /* 0x0009e80000100800 */
[----:B0-----:R-:W2:Y:S01]  /*2ba20*/  LDL.LU R0, [R1+0x48] ;  /* 0x0000480001007983 */ /* 0x001ea20000300800 */
[----:B------:R-:W-:Y:S02]  /*2ba30*/  IMAD R252, R252, UR49, RZ ;  /* 0x00000031fcfc7c24 */ /* 0x000fe4000f8e02ff */
[----:B------:R-:W-:Y:S02]  /*2ba40*/  IMAD R251, R251, UR49, RZ ;  /* 0x00000031fbfb7c24 */ /* 0x000fe4000f8e02ff */
[----:B----4-:R-:W-:Y:S02]  /*2ba50*/  IMAD R7, R6, UR49, RZ ;  /* 0x0000003106077c24 */ /* 0x010fe4000f8e02ff */
[----:B------:R-:W-:-:S02]  /*2ba60*/  IMAD R36, R36, UR49, RZ ;  /* 0x0000003124247c24 */ /* 0x000fc4000f8e02ff */
[----:B------:R-:W-:Y:S01]  /*2ba70*/  IMAD R37, R37, UR49, RZ ;  /* 0x0000003125257c24 */ /* 0x000fe2000f8e02ff */
[----:B------:R0:W-:Y:S01]  /*2ba80*/  STL [R1+0x2b44], R7 ;  /* 0x002b440701007387 */ /* 0x0001e20000100800 */
[----:B------:R-:W-:Y:S02]  /*2ba90*/  IMAD R38, R38, UR49, RZ ;  /* 0x0000003126267c24 */ /* 0x000fe4000f8e02ff */
[----:B------:R-:W-:Y:S01]  /*2baa0*/  IMAD R39, R39, UR49, RZ ;  /* 0x0000003127277c24 */ /* 0x000fe2000f8e02ff */
[----:B------:R-:W-:Y:S01]  /*2bab0*/  STL [R1+0x2b40], R252 ;  /* 0x002b40fc01007387 */ /* 0x000fe20000100800 */
[----:B------:R-:W-:Y:S02]  /*2bac0*/  IMAD R40, R40, UR49, RZ ;  /* 0x0000003128287c24 */ /* 0x000fe4000f8e02ff */
[----:B------:R-:W-:Y:S01]  /*2bad0*/  IMAD R41, R41, UR49, RZ ;  /* 0x0000003129297c24 */ /* 0x000fe2000f8e02ff */
[----:B------:R-:W-:Y:S01]  /*2bae0*/  STL [R1+0x2b4c], R251 ;  /* 0x002b4cfb01007387 */ /* 0x000fe20000100800 */
[----:B------:R-:W-:Y:S01]  /*2baf0*/  IMAD R42, R42, UR49, RZ ;  /* 0x000000312a2a7c24 */ /* 0x000fe2000f8e02ff */
[----:B------:R-:W-:-:S02]  /*2bb00*/  UIMAD UR8, UR6, 0x7f, URZ ;  /* 0x0000007f060878a4 */ /* 0x000fc4000f8e023f */
        /* <DEDUP_REMOVED lines=9> */
[----:B------:R-:W-:Y:S01]  /*2bba0*/  IMAD R47, R47, UR49, RZ ;  /* 0x000000312f2f7c24 */ /* 0x000fe2000f8e02ff */
[----:B------:R-:W-:Y:S01]  /*2bbb0*/  LEA.HI.X.SX32 R2, R2, UR9, 0x1, P0 ;  /* 0x0000000902027c11 */ /* 0x000fe200080f0eff */
[----:B------:R-:W-:Y:S01]  /*2bbc0*/  IMAD R6, R11, UR49, RZ ;  /* 0x000000310b067c24 */ /* 0x000fe2000f8e02ff */
[----:B------:R-:W-:Y:S01]  /*2bbd0*/  STL [R1+0x2b64], R41 ;  /* 0x002b642901007387 */ /* 0x000fe20000100800 */
[----:B------:R-:W-:Y:S01]  /*2bbe0*/  IMAD R48, R48, UR49, RZ ;  /* 0x0000003130307c24 */ /* 0x000fe2000f8e02ff */
[----:B------:R-:W-:Y:S02]  /*2bbf0*/  USHF.R.S32.HI UR9, URZ, 0x1f, UR8 ;  /* 0x0000001f3f097899 */ /* 0x000fe40008011408 */
[----:B------:R-:W-:Y:S04]  /*2bc00*/  STL [R1+0x2b68], R42 ;  /* 0x002b682a01007387 */ /* 0x000fe80000100800 */
[----:B------:R-:W-:Y:S04]  /*2bc10*/  STL [R1+0x2b6c], R43 ;  /* 0x002b6c2b01007387 */ /* 0x000fe80000100800 */
[----:B------:R-:W-:Y:S04]  /*2bc20*/  STL [R1+0x2b70], R44 ;  /* 0x002b702c01007387 */ /* 0x000fe80000100800 */
[----:B------:R-:W-:Y:S01]  /*2bc30*/  STL [R1+0x2b74], R45 ;  /* 0x002b742d01007387 */ /* 0x000fe20000100800 */
[----:B------:R-:W-:-:S03]  /*2bc40*/  IMAD R49, R49, UR49, RZ ;  /* 0x0000003131317c24 */ /* 0x000fc6000f8e02ff */
[----:B------:R-:W-:Y:S01]  /*2bc50*/  STL [R1+0x2b78], R46 ;  /* 0x002b782e01007387 */ /* 0x000fe20000100800 */
[----:B------:R-:W-:Y:S01]  /*2bc60*/  IMAD R50, R50, UR49, RZ ;  /* 0x0000003132327c24 */ /* 0x000fe2000f8e02ff */
[----:B0-----:R-:W-:Y:S02]  /*2bc70*/  IADD3 R7, P1, R4, UR8, RZ ;  /* 0x0000000804077c10 */ /* 0x001fe4000ff3e0ff */
[----:B------:R-:W-:Y:S01]  /*2bc80*/  STL [R1+0x2b7c], R47 ;  /* 0x002b7c2f01007387 */ /* 0x000fe20000100800 */
[----:B------:R-:W-:Y:S02]  /*2bc90*/  IMAD R51, R51, UR49, RZ ;  /* 0x0000003133337c24 */ /* 0x000fe4000f8e02ff */
[----:B------:R-:W-:Y:S01]  /*2bca0*/  IMAD R52, R52, UR49, RZ ;  /* 0x0000003134347c24 */ /* 0x000fe2000f8e02ff */
[----:B------:R-:W-:Y:S01]  /*2bcb0*/  STL [R1+0x2b80], R48 ;  /* 0x002b803001007387 */ /* 0x000fe20000100800 */
[----:B------:R-:W-:Y:S02]  /*2bcc0*/  IMAD R53, R53, UR49, RZ ;  /* 0x0000003135357c24 */ /* 0x000fe4000f8e02ff */
[----:B------:R-:W-:-:S02]  /*2bcd0*/  IMAD R54, R54, UR49, RZ ;  /* 0x0000003136367c24 */ /* 0x000fc4000f8e02ff */
[----:B------:R-:W-:Y:S02]  /*2bce0*/  IMAD R55, R55, UR49, RZ ;  /* 0x0000003137377c24 */ /* 0x000fe4000f8e02ff */
[----:B------:R-:W-:Y:S02]  /*2bcf0*/  IMAD R56, R56, UR49, RZ ;  /* 0x0000003138387c24 */ /* 0x000fe4000f8e02ff */
[----:B------:R-:W-:Y:S02]  /*2bd00*/  IMAD R57, R57, UR49, RZ ;  /* 0x0000003139397c24 */ /* 0x000fe4000f8e02ff */
[----:B------:R-:W-:Y:S02]  /*2bd10*/  IMAD R58, R58, UR49, RZ ;  /* 0x000000313a3a7c24 */ /* 0x000fe4000f8e02ff */
        /* <DEDUP_REMOVED lines=106> */
[----:B--2---:R-:W-:Y:S01]  /*2c3c0*/  IMAD R11, R0, UR49, RZ ;  /* 0x00000031000b7c24 */ /* 0x004fe2000f8e02ff */
[----:B------:R-:W-:Y:S01]  /*2c3d0*/  IADD3 R0, P0, R12, UR8, RZ ;  /* 0x000000080c007c10 */ /* 0x000fe2000ff1e0ff */
[----:B------:R-:W-:Y:S02]  /*2c3e0*/  IMAD R175, R175, UR49, RZ ;  /* 0x00000031afaf7c24 */ /* 0x000fe4000f8e02ff */
[----:B------:R-:W-:Y:S02]  /*2c3f0*/  IMAD R176, R176, UR49, RZ ;  /* 0x00000031b0b07c24 */ /* 0x000fe4000f8e02ff */
[----:B------:R-:W-:Y:S01]  /*2c400*/  IMAD R177, R177, UR49, RZ ;  /* 0x00000031b1b17c24 */ /* 0x000fe2000f8e02ff */
[----:B------:R0:W-:Y:S01]  /*2c410*/  STL [R1+0x2498], R0 ;  /* 0x0024980001007387 */ /* 0x0001e20000100800 */
[----:B------:R-:W-:-:S02]  /*2c420*/  IMAD R178, R178, UR49, RZ ;  /* 0x00000031b2b27c24 */ /* 0x000fc4000f8e02ff */
[----:B------:R-:W-:Y:S02]  /*2c430*/  IMAD R179, R179, UR49, RZ ;  /* 0x00000031b3b37c24 */ /* 0x000fe4000f8e02ff */
[----:B------:R-:W-:Y:S02]  /*2c440*/  IMAD R180, R180, UR49, RZ ;  /* 0x00000031b4b47c24 */ /* 0x000fe4000f8e02ff */
[----:B------:R-:W-:Y:S02]  /*2c450*/  IMAD R181, R181, UR49, RZ ;  /* 0x00000031b5b57c24 */ /* 0x000fe4000f8e02ff */
[----:B------:R-:W-:Y:S01]  /*2c460*/  IMAD R182, R182, UR49, RZ ;  /* 0x00000031b6b67c24 */ /* 0x000fe2000f8e02ff */
[----:B0-----:R-:W-:Y:S01]  /*2c470*/  IADD3.X R0, R5, UR9, RZ, P0, !PT ;  /* 0x0000000905007c10 */ /* 0x001fe200087fe4ff */
        /* <DEDUP_REMOVED lines=72> */
[----:B------:R-:W-:Y:S01]  /*2c900*/  IMAD R10, R10, UR49, RZ ;  /* 0x000000310a0a7c24 */ /* 0x000fe2000f8e02ff */
[----:B------:R-:W-:Y:S01]  /*2c910*/  UIMAD UR49, UR6, 0x7e, URZ ;  /* 0x0000007e063178a4 */ /* 0x000fe2000f8e023f */
[----:B------:R0:W-:Y:S03]  /*2c920*/  STL [R1+0x24a0], R7 ;  /* 0x0024a00701007387 */ /* 0x0001e60000100800 */
[----:B------:R-:W-:Y:S01]  /*2c930*/  USHF.R.S32.HI UR8, URZ, 0x1f, UR49 ;  /* 0x0000001f3f087899 */ /* 0x000fe20008011431 */
[----:B------:R1:W-:Y:S01]  /*2c940*/  STL [R1+0x2494], R0 ;  /* 0x0024940001007387 */ /* 0x0003e20000100800 */
[----:B0-----:R-:W-:-:S02]  /*2c950*/  IADD3.X R7, R3, UR9, RZ, P1, !PT ;  /* 0x0000000903077c10 */ /* 0x001fc40008ffe4ff */
[----:B-1----:R-:W-:-:S03]  /*2c960*/  IADD3 R0, P0, R12, UR49, RZ ;  /* 0x000000310c007c10 */ /* 0x002fc6000ff1e0ff */
[----:B------:R0:W-:Y:S01]  /*2c970*/  STL [R1+0x249c], R7 ;  /* 0x00249c0701007387 */ /* 0x0001e20000100800 */
[----:B------:R-:W-:-:S03]  /*2c980*/  UIMAD UR9, UR6, 0x7d, URZ ;  /* 0x0000007d060978a4 */ /* 0x000fc6000f8e023f */
[----:B------:R1:W-:Y:S01]  /*2c990*/  STL [R1+0x24a8], R0 ;  /* 0x0024a80001007387 */ /* 0x0003e20000100800 */
[----:B0-----:R-:W-:Y:S02]  /*2c9a0*/  IADD3 R7, P1, R4, UR49, RZ ;  /* 0x0000003104077c10 */ /* 0x001fe4000ff3e0ff */
[----:B-1----:R-:W-:-:S03]  /*2c9b0*/  IADD3.X R0, R5, UR8, RZ, P0, !PT ;  /* 0x0000000805007c10 */ /* 0x002fc600087fe4ff */
[----:B------:R0:W-:Y:S01]  /*2c9c0*/  STL [R1+0x24b0], R7 ;  /* 0x0024b00701007387 */ /* 0x0001e20000100800 */
[----:B------:R-:W-:-:S03]  /*2c9d0*/  USHF.R.S32.HI UR49, URZ, 0x1f, UR9 ;  /* 0x0000001f3f317899 */ /* 0x000fc60008011409 */
[----:B------:R1:W-:Y:S01]  /*2c9e0*/  STL [R1+0x24a4], R0 ;  /* 0x0024a40001007387 */ /* 0x0003e20000100800 */
[----:B0-----:R-:W-:Y:S02]  /*2c9f0*/  IADD3.X R7, R3, UR8, RZ, P1, !PT ;  /* 0x0000000803077c10 */ /* 0x001fe40008ffe4ff */
        /* <DEDUP_REMOVED lines=602> */
[----:B------:R-:W-:-:S03]  /*2efa0*/  USHF.L.U32 UR8, UR6, 0x6, URZ ;  /* 0x0000000606087899 */ /* 0x000fc6000800063f */
        /* <DEDUP_REMOVED lines=34> */
[----:B------:R-:W-:-:S03]  /*2f1d0*/  UIMAD UR9, UR6, 0x3c, URZ ;  /* 0x0000003c060978a4 */ /* 0x000fc6000f8e023f */
[----:B------:R1:W-:Y:S01]  /*2f1e0*/  STL [R1+0x28a4], R0 ;  /* 0x0028a40001007387 */ /* 0x0003e20000100800 */
[----:B0-----:R-:W-:Y:S02]  /*2f1f0*/  IADD3.X R7, R3, UR49, RZ, P1, !PT ;  /* 0x0000003103077c10 */ /* 0x001fe40008ffe4ff */
[----:B-1----:R-:W-:-:S03]  /*2f200*/  IADD3 R0, P0, R12, UR8, RZ ;  /* 0x000000080c007c10 */ /* 0x002fc6000ff1e0ff */
[----:B------:R0:W-:Y:S01]  /*2f210*/  STL [R1+0x28ac], R7 ;  /* 0x0028ac0701007387 */ /* 0x0001e20000100800 */
[----:B------:R-:W-:-:S03]  /*2f220*/  USHF.R.S32.HI UR49, URZ, 0x1f, UR8 ;  /* 0x0000001f3f317899 */ /* 0x000fc60008011408 */
[----:B------:R1:W-:Y:S01]  /*2f230*/  STL [R1+0x28b8], R0 ;  /* 0x0028b80001007387 */ /* 0x0003e20000100800 */
[C---:B------:R-:W-:Y:S02]  /*2f240*/  IADD3 R36, P3, R4.reuse, UR9, RZ ;  /* 0x0000000904247c10 */ /* 0x040fe4000ff7e0ff */
[----:B0-----:R-:W-:Y:S02]  /*2f250*/  IADD3 R7, P1, R4, UR8, RZ ;  /* 0x0000000804077c10 */ /* 0x001fe4000ff3e0ff */
[----:B-1----:R-:W-:-:S03]  /*2f260*/  IADD3 R0, P2, R12, UR9, RZ ;  /* 0x000000090c007c10 */ /* 0x002fc6000ff5e0ff */
[----:B------:R0:W-:Y:S01]  /*2f270*/  STL [R1+0x28c0], R7 ;  /* 0x0028c00701007387 */ /* 0x0001e20000100800 */
[----:B------:R-:W-:-:S03]  /*2f280*/  USHF.R.S32.HI UR8, URZ, 0x1f, UR9 ;  /* 0x0000001f3f087899 */ /* 0x000fc60008011409 */
[----:B------:R1:W-:Y:S01]  /*2f290*/  STL [R1+0x28c8], R0 ;  /* 0x0028c80001007387 */ /* 0x0003e20000100800 */
[----:B0-----:R-:W-:-:S03]  /*2f2a0*/  IADD3.X R7, R5, UR49, RZ, P0, !PT ;  /* 0x0000003105077c10 */ /* 0x001fc600087fe4ff */
[----:B------:R-:W-:Y:S01]  /*2f2b0*/  STL [R1+0x28d0], R36 ;  /* 0x0028d02401007387 */ /* 0x000fe20000100800 */
[----:B-1----:R-:W-:-:S03]  /*2f2c0*/  IADD3.X R0, R3, UR49, RZ, P1, !PT ;  /* 0x0000003103007c10 */ /* 0x002fc60008ffe4ff */
[----:B------:R0:W-:Y:S01]  /*2f2d0*/  STL [R1+0x28b4], R7 ;  /* 0x0028b40701007387 */ /* 0x0001e20000100800 */
[----:B------:R-:W-:Y:S02]  /*2f2e0*/  UIMAD UR9, UR6, 0x3b, URZ ;  /* 0x0000003b060978a4 */ /* 0x000fe4000f8e023f */
[----:B------:R-:W-:Y:S01]  /*2f2f0*/  UIMAD UR7, UR7, 0x2e, URZ ;  /* 0x0000002e070778a4 */ /* 0x000fe2000f8e023f */
[----:B------:R1:W-:Y:S01]  /*2f300*/  STL [R1+0x28bc], R0 ;  /* 0x0028bc0001007387 */ /* 0x0003e20000100800 */
[----:B------:R-:W-:Y:S01]  /*2f310*/  ULDC UR49, c[0x0][0x238] ;  /* 0x00008e0000317ab9 */ /* 0x000fe20000000800 */
[----:B0-----:R-:W-:Y:S02]  /*2f320*/  IADD3.X R7, R5, UR8, RZ, P2, !PT ;  /* 0x0000000805077c10 */ /* 0x001fe400097fe4ff */
[----:B-1----:R-:W-:-:S03]  /*2f330*/  IADD3.X R0, R3, UR8, RZ, P3, !PT ;  /* 0x0000000803007c10 */ /* 0x002fc60009ffe4ff */
[----:B------:R0:W-:Y:S01]  /*2f340*/  STL [R1+0x28c4], R7 ;  /* 0x0028c40701007387 */ /* 0x0001e20000100800 */
[----:B------:R-:W-:-:S03]  /*2f350*/  USHF.R.S32.HI UR8, URZ, 0x1f, UR9 ;  /* 0x0000001f3f087899 */ /* 0x000fc60008011409 */
[----:B------:R1:W-:Y:S01]  /*2f360*/  STL [R1+0x28cc], R0 ;  /* 0x0028cc0001007387 */ /* 0x0003e20000100800 */
[----:B0-----:R-:W-:Y:S02]  /*2f370*/  IADD3 R7, P0, R12, UR9, RZ ;  /* 0x000000090c077c10 */ /* 0x001fe4000ff1e0ff */
[----:B-1----:R-:W-:-:S03]  /*2f380*/  IADD3 R0, P1, R4, UR9, RZ ;  /* 0x0000000904007c10 */ /* 0x002fc6000ff3e0ff */
[----:B------:R0:W-:Y:S04]  /*2f390*/  STL [R1+0x28d8], R7 ;  /* 0x0028d80701007387 */ /* 0x0001e80000100800 */
[----:B------:R1:W-:Y:S01]  /*2f3a0*/  STL [R1+0x28e0], R0 ;  /* 0x0028e00001007387 */ /* 0x0003e20000100800 */
[----:B0-----:R-:W-:Y:S02]  /*2f3b0*/  IADD3.X R7, R5, UR8, RZ, P0, !PT ;  /* 0x0000000805077c10 */ /* 0x001fe400087fe4ff */
[----:B-1----:R-:W-:-:S03]  /*2f3c0*/  IADD3.X R0, R3, UR8, RZ, P1, !PT ;  /* 0x0000000803007c10 */ /* 0x002fc60008ffe4ff */
[----:B------:R0:W-:Y:S01]  /*2f3d0*/  STL [R1+0x28d4], R7 ;  /* 0x0028d40701007387 */ /* 0x0001e20000100800 */
[----:B------:R-:W-:-:S03]  /*2f3e0*/  USHF.R.S32.HI UR9, URZ, 0x1f, UR60 ;  /* 0x0000001f3f097899 */ /* 0x000fc6000801143c */
[----:B------:R1:W-:Y:S01]  /*2f3f0*/  STL [R1+0x28dc], R0 ;  /* 0x0028dc0001007387 */ /* 0x0003e20000100800 */
[----:B0-----:R-:W-:Y:S02]  /*2f400*/  IADD3 R7, P0, R12, UR60, RZ ;  /* 0x0000003c0c077c10 */ /* 0x001fe4000ff1e0ff */
[----:B-1----:R-:W-:-:S03]  /*2f410*/  IADD3 R0, P1, R4, UR60, RZ ;  /* 0x0000003c04007c10 */ /* 0x002fc6000ff3e0ff */
[----:B------:R0:W-:Y:S01]  /*2f420*/  STL [R1+0x28e8], R7 ;  /* 0x0028e80701007387 */ /* 0x0001e20000100800 */
[----:B------:R-:W-:-:S03]  /*2f430*/  UIMAD UR8, UR45, 0x39, URZ ;  /* 0x000000392d0878a4 */ /* 0x000fc6000f8e023f */
[----:B------:R1:W-:Y:S01]  /*2f440*/  STL [R1+0x28f0], R0 ;  /* 0x0028f00001007387 */ /* 0x0003e20000100800 */
[----:B------:R-:W-:Y:S01]  /*2f450*/  UIMAD UR60, UR41, 0x38, URZ ;  /* 0x00000038293c78a4 */ /* 0x000fe2000f8e023f */
[----:B------:R-:W-:Y:S02]  /*2f460*/  ULDC UR45, c[0x0][0x238] ;  /* 0x00008e00002d7ab9 */ /* 0x000fe40000000800 */
        /* <DEDUP_REMOVED lines=42> */
[----:B------:R-:W-:Y:S01]  /*2f710*/  IADD3.X R36, R3, UR9, RZ, P1, !PT ;  /* 0x0000000903247c10 */ /* 0x000fe20008ffe4ff */
[----:B------:R-:W-:Y:S01]  /*2f720*/  UIMAD UR60, UR51, 0x33, URZ ;  /* 0x00000033333c78a4 */ /* 0x000fe2000f8e023f */
[----:B------:R-:W-:Y:S01]  /*2f730*/  ULDC UR20, c[0x0][0x238] ;  /* 0x00008e0000147ab9 */ /* 0x000fe20000000800 */
[----:B0-----:R-:W0:Y:S01]  /*2f740*/  LDC R7, c[0x0][0x230] ;  /* 0x00008c00ff077b82 */ /* 0x001e220000000800 */
[----:B-1----:R-:W-:Y:S01]  /*2f750*/  IADD3.X R0, R5, UR9, RZ, P0, !PT ;  /* 0x0000000905007c10 */ /* 0x002fe200087fe4ff */
[----:B------:R-:W-:Y:S01]  /*2f760*/  UIMAD UR51, UR17, 0x32, URZ ;  /* 0x00000032113378a4 */ /* 0x000fe2000f8e023f */
[C---:B------:R-:W-:Y:S02]  /*2f770*/  IADD3 R37, P0, R12.reuse, UR8, RZ ;  /* 0x000000080c257c10 */ /* 0x040fe4000ff1e0ff */
[----:B------:R-:W-:Y:S01]  /*2f780*/  IADD3 R39, P2, R12, UR60, RZ ;  /* 0x0000003c0c277c10 */ /* 0x000fe2000ff5e0ff */
[----:B------:R-:W-:Y:S01]  /*2f790*/  STL [R1+0x2924], R0 ;  /* 0x0029240001007387 */ /* 0x000fe20000100800 */
[----:B------:R-:W-:Y:S01]  /*2f7a0*/  IADD3 R38, P3, R4, UR60, RZ ;  /* 0x0000003c04267c10 */ /* 0x000fe2000ff7e0ff */
[----:B------:R-:W-:-:S02]  /*2f7b0*/  UIMAD UR25, UR25, 0x18, URZ ;  /* 0x00000018191978a4 */ /* 0x000fc4000f8e023f */
[----:B------:R1:W-:Y:S01]  /*2f7c0*/  STL [R1+0x292c], R36 ;  /* 0x00292c2401007387 */ /* 0x0003e20000100800 */
[----:B------:R-:W-:Y:S02]  /*2f7d0*/  UIMAD UR24, UR24, 0x17, URZ ;  /* 0x00000017181878a4 */ /* 0x000fe4000f8e023f */
[----:B------:R-:W-:Y:S01]  /*2f7e0*/  UIMAD UR61, UR61, 0x16, URZ ;  /* 0x000000163d3d78a4 */ /* 0x000fe2000f8e023f */
[----:B------:R2:W-:Y:S01]  /*2f7f0*/  STL [R1+0x2938], R37 ;  /* 0x0029382501007387 */ /* 0x0005e20000100800 */
[----:B------:R-:W-:Y:S02]  /*2f800*/  UIMAD UR31, UR31, 0x15, URZ ;  /* 0x000000151f1f78a4 */ /* 0x000fe4000f8e023f */
[----:B------:R-:W-:Y:S02]  /*2f810*/  UIMAD UR34, UR34, 0x14, URZ ;  /* 0x00000014222278a4 */ /* 0x000fe4000f8e023f */
[----:B------:R-:W-:Y:S01]  /*2f820*/  UIMAD UR42, UR42, 0x13, URZ ;  /* 0x000000132a2a78a4 */ /* 0x000fe2000f8e023f */
[----:B-1----:R-:W-:Y:S01]  /*2f830*/  IADD3 R36, P1, R4, UR8, RZ ;  /* 0x0000000804247c10 */ /* 0x002fe2000ff3e0ff */
[----:B0-----:R-:W-:Y:S01]  /*2f840*/  VIADD R7, R7, 0x7f ;  /* 0x0000007f07077836 */ /* 0x001fe20000000000 */
[----:B------:R-:W-:-:S02]  /*2f850*/  UIMAD UR14, UR14, 0x12, URZ ;  /* 0x000000120e0e78a4 */ /* 0x000fc4000f8e023f */
[----:B------:R-:W-:Y:S01]  /*2f860*/  UIMAD UR18, UR18, 0x11, URZ ;  /* 0x00000011121278a4 */ /* 0x000fe2000f8e023f */
[----:B------:R0:W-:Y:S01]  /*2f870*/  STL [R1+0x2940], R36 ;  /* 0x0029402401007387 */ /* 0x0001e20000100800 */
[----:B------:R-:W-:Y:S02]  /*2f880*/  USHF.L.U32 UR22, UR22, 0x4, URZ ;  /* 0x0000000416167899 */ /* 0x000fe4000800063f */
[----:B------:R-:W-:Y:S01]  /*2f890*/  UIMAD UR28, UR28, 0xf, URZ ;  /* 0x0000000f1c1c78a4 */ /* 0x000fe2000f8e023f */
[----:B------:R-:W3:Y:S01]  /*2f8a0*/  LDL.LU R45, [R1+0xd0] ;  /* 0x0000d000012d7983 */ /* 0x000ee20000300800 */
[----:B------:R-:W-:Y:S02]  /*2f8b0*/  UIMAD UR32, UR32, 0xe, URZ ;  /* 0x0000000e202078a4 */ /* 0x000fe4000f8e023f */
[----:B------:R-:W-:Y:S01]  /*2f8c0*/  UIMAD UR59, UR59, 0xd, URZ ;  /* 0x0000000d3b3b78a4 */ /* 0x000fe2000f8e023f */
[----:B--2---:R-:W2:Y:S01]  /*2f8d0*/  LDL.LU R37, [R1+0xd8] ;  /* 0x0000d80001257983 */ /* 0x004ea20000300800 */
[----:B------:R-:W-:-:S02]  /*2f8e0*/  UIMAD UR57, UR57, 0xc, URZ ;  /* 0x0000000c393978a4 */ /* 0x000fc4000f8e023f */
[----:B------:R-:W-:Y:S01]  /*2f8f0*/  UIMAD UR55, UR55, 0xb, URZ ;  /* 0x0000000b373778a4 */ /* 0x000fe2000f8e023f */
[----:B0-----:R-:W4:Y:S01]  /*2f900*/  LDL.LU R36, [R1+0xdc] ;  /* 0x0000dc0001247983 */ /* 0x001f220000300800 */
[----:B------:R-:W-:Y:S02]  /*2f910*/  UIMAD UR53, UR53, 0xa, URZ ;  /* 0x0000000a353578a4 */ /* 0x000fe4000f8e023f */
[----:B------:R-:W-:Y:S01]  /*2f920*/  USHF.L.U32 UR49, UR49, 0x3, URZ ;  /* 0x0000000331317899 */ /* 0x000fe2000800063f */
[----:B------:R-:W4:Y:S01]  /*2f930*/  LDL.LU R251, [R1+0xe0] ;  /* 0x0000e00001fb7983 */ /* 0x000f220000300800 */
[----:B------:R-:W-:Y:S01]  /*2f940*/  USHF.R.S32.HI UR8, URZ, 0x1f, UR8 ;  /* 0x0000001f3f087899 */ /* 0x000fe20008011408 */
[----:B------:R-:W-:Y:S01]  /*2f950*/  SHF.R.S32.HI R0, RZ, 0x1f, R7 ;  /* 0x0000001fff007819 */ /* 0x000fe20000011407 */
[----:B------:R-:W-:Y:S02]  /*2f960*/  UIMAD UR47, UR47, 0x7, URZ ;  /* 0x000000072f2f78a4 */ /* 0x000fe4000f8e023f */
[----:B------:R-:W-:Y:S01]  /*2f970*/  UIMAD UR45, UR45, 0x6, URZ ;  /* 0x000000062d2d78a4 */ /* 0x000fe2000f8e023f */
[----:B------:R-:W-:Y:S01]  /*2f980*/  LEA.HI R0, R0, R7, RZ, 0x7 ;  /* 0x0000000700007211 */ /* 0x000fe200078f38ff */
[----:B------:R-:W-:Y:S01]  /*2f990*/  UIMAD UR41, UR41, 0x5, URZ ;  /* 0x00000005292978a4 */ /* 0x000fe2000f8e023f */
[----:B------:R-:W-:Y:S01]  /*2f9a0*/  IADD3.X R7, R5, UR8, RZ, P0, !PT ;  /* 0x0000000805077c10 */ /* 0x000fe200087fe4ff */
[----:B------:R-:W-:Y:S01]  /*2f9b0*/  USHF.L.U32 UR39, UR39, 0x2, URZ ;  /* 0x0000000227277899 */ /* 0x000fe2000800063f */
[----:B------:R-:W-:Y:S01]  /*2f9c0*/  IADD3.X R0, R3, UR8, RZ, P1, !PT ;  /* 0x0000000803007c10 */ /* 0x000fe20008ffe4ff */
[----:B------:R-:W-:-:S02]  /*2f9d0*/  UIMAD UR21, UR21, 0x3, URZ ;  /* 0x00000003151578a4 */ /* 0x000fc4000f8e023f */
[----:B------:R0:W-:Y:S01]  /*2f9e0*/  STL [R1+0x2934], R7 ;  /* 0x0029340701007387 */ /* 0x0001e20000100800 */
[----:B------:R-:W-:Y:S01]  /*2f9f0*/  USHF.L.U32 UR20, UR20, 0x1, URZ ;  /* 0x0000000114147899 */ /* 0x000fe2000800063f */
[----:B------:R-:W-:Y:S02]  /*2fa00*/  ULDC UR9, c[0x0][0x238] ;  /* 0x00008e0000097ab9 */ /* 0x000fe40000000800 */
[----:B------:R1:W-:Y:S04]  /*2fa10*/  STL [R1+0x293c], R0 ;  /* 0x00293c0001007387 */ /* 0x0003e80000100800 */
[----:B------:R-:W4:Y:S01]  /*2fa20*/  LDL.LU R44, [R1+0xe4] ;  /* 0x0000e400012c7983 */ /* 0x000f220000300800 */
[----:B0-----:R-:W-:-:S05]  /*2fa30*/  IADD3 R7, P0, R12, UR36, RZ ;  /* 0x000000240c077c10 */ /* 0x001fca000ff1e0ff */
[----:B------:R0:W-:Y:S01]  /*2fa40*/  STL [R1+0x2948], R7 ;  /* 0x0029480701007387 */ /* 0x0001e20000100800 */
[----:B-1----:R-:W-:Y:S01]  /*2fa50*/  IADD3 R0, P1, R4, UR36, RZ ;  /* 0x0000002404007c10 */ /* 0x002fe2000ff3e0ff */
[----:B------:R-:W-:Y:S02]  /*2fa60*/  USHF.R.S32.HI UR17, URZ, 0x1f, UR36 ;  /* 0x0000001f3f117899 */ /* 0x000fe40008011424 */
[----:B0-----:R-:W4:Y:S04]  /*2fa70*/  LDL.LU R7, [R1+0xe8] ;  /* 0x0000e80001077983 */ /* 0x001f280000300800 */
[----:B------:R0:W-:Y:S01]  /*2fa80*/  STL [R1+0x2950], R0 ;  /* 0x0029500001007387 */ /* 0x0001e20000100800 */
[----:B------:R-:W-:-:S03]  /*2fa90*/  USHF.R.S32.HI UR8, URZ, 0x1f, UR60 ;  /* 0x0000001f3f087899 */ /* 0x000fc6000801143c */
[----:B------:R-:W-:Y:S01]  /*2faa0*/  ULDC UR60, c[0x0][0x238] ;  /* 0x00008e00003c7ab9 */ /* 0x000fe20000000800 */
[----:B0-----:R-:W4:Y:S04]  /*2fab0*/  LDL.LU R0, [R1+0xec] ;  /* 0x0000ec0001007983 */ /* 0x001f280000300800 */
[----:B------:R0:W-:Y:S04]  /*2fac0*/  STL [R1+0x2958], R39 ;  /* 0x0029582701007387 */ /* 0x0001e80000100800 */
[----:B------:R1:W-:Y:S04]  /*2fad0*/  STL [R1+0x2960], R38 ;  /* 0x0029602601007387 */ /* 0x0003e80000100800 */
[----:B------:R-:W4:Y:S01]  /*2fae0*/  LDL.LU R252, [R1+0xf0] ;  /* 0x0000f00001fc7983 */ /* 0x000f220000300800 */
[----:B0-----:R-:W-:-:S02]  /*2faf0*/  IADD3.X R39, R5, UR17, RZ, P0, !PT ;  /* 0x0000001105277c10 */ /* 0x001fc400087fe4ff */
[----:B-1----:R-:W-:-:S03]  /*2fb00*/  IADD3.X R38, R3, UR17, RZ, P1, !PT ;  /* 0x0000001103267c10 */ /* 0x002fc60008ffe4ff */
[----:B------:R0:W-:Y:S01]  /*2fb10*/  STL [R1+0x2944], R39 ;  /* 0x0029442701007387 */ /* 0x0001e20000100800 */
[----:B---3--:R-:W-:-:S03]  /*2fb20*/  IADD3 R46, P5, R45, R8, RZ ;  /* 0x000000082d2e7210 */ /* 0x008fc60007fbe0ff */
[----:B------:R1:W-:Y:S01]  /*2fb30*/  STL [R1+0x294c], R38 ;  /* 0x00294c2601007387 */ /* 0x0003e20000100800 */
[----:B0-----:R-:W-:Y:S01]  /*2fb40*/  IADD3.X R39, R5, UR8, RZ, P2, !PT ;  /* 0x0000000805277c10 */ /* 0x001fe200097fe4ff */
[----:B------:R-:W-:Y:S02]  /*2fb50*/  UIADD3 UR36, UR4, 0x10000, URZ ;  /* 0x0001000004247890 */ /* 0x000fe4000fffe03f */
[----:B------:R-:W3:Y:S01]  /*2fb60*/  LDL.LU R43, [R1+0xf4] ;  /* 0x0000f400012b7983 */ /* 0x000ee20000300800 */
[----:B------:R-:W-:-:S03]  /*2fb70*/  ULDC UR17, c[0x0][0x238] ;  /* 0x00008e0000117ab9 */ /* 0x000fc60000000800 */
[----:B------:R0:W-:Y:S01]  /*2fb80*/  STL [R1+0x2954], R39 ;  /* 0x0029542701007387 */ /* 0x0001e20000100800 */
[----:B-1----:R-:W-:-:S03]  /*2fb90*/  IADD3.X R38, R3, UR8, RZ, P3, !PT ;  /* 0x0000000803267c10 */ /* 0x002fc60009ffe4ff */
[----:B------:R-:W3:Y:S04]  /*2fba0*/  LDL.LU R42, [R1+0x104] ;  /* 0x00010400012a7983 */ /* 0x000ee80000300800 */
[----:B------:R1:W-:Y:S01]  /*2fbb0*/  STL [R1+0x295c], R38 ;  /* 0x00295c2601007387 */ /* 0x0003e20000100800 */
[----:B0-----:R-:W-:-:S03]  /*2fbc0*/  IADD3 R39, P1, R12, UR51, RZ ;  /* 0x000000330c277c10 */ /* 0x001fc6000ff3e0ff */
[----:B------:R-:W3:Y:S01]  /*2fbd0*/  LDL.LU R41, [R1+0x108] ;  /* 0x0001080001297983 */ /* 0x000ee20000300800 */
[----:B-1----:R-:W-:-:S03]  /*2fbe0*/  IADD3 R38, P0, R4, UR51, RZ ;  /* 0x0000003304267c10 */ /* 0x002fc6000ff1e0ff */
[----:B------:R-:W-:Y:S04]  /*2fbf0*/  STL [R1+0x2964], R39 ;  /* 0x0029642701007387 */ /* 0x000fe80000100800 */
[----:B------:R0:W-:Y:S04]  /*2fc00*/  STL [R1+0x2968], R38 ;  /* 0x0029682601007387 */ /* 0x0001e80000100800 */
[----:B------:R-:W3:Y:S01]  /*2fc10*/  LDL.LU R40, [R1+0x114] ;  /* 0x0001140001287983 */ /* 0x000ee20000300800 */
[----:B0-----:R-:W-:-:S05]  /*2fc20*/  IADD3 R38, P4, R34, R8, RZ ;  /* 0x0000000822267210 */ /* 0x001fca0007f9e0ff */
[----:B------:R2:W-:Y:S04]  /*2fc30*/  STL [R1+0x1180], R38 ;  /* 0x0011802601007387 */ /* 0x0005e80000100800 */
[----:B------:R-:W3:Y:S01]  /*2fc40*/  LDL.LU R39, [R1+0x11c] ;  /* 0x00011c0001277983 */ /* 0x000ee20000300800 */
[----:B--2---:R-:W-:-:S03]  /*2fc50*/  IADD3 R38, P2, R37, R8, RZ ;  /* 0x0000000825267210 */ /* 0x004fc60007f5e0ff */
[----:B------:R-:W-:Y:S04]  /*2fc60*/  STL [R1+0x1188], R46 ;  /* 0x0011882e01007387 */ /* 0x000fe80000100800 */
[----:B------:R0:W-:Y:S01]  /*2fc70*/  STL [R1+0x1190], R38 ;  /* 0x0011902601007387 */ /* 0x0001e20000100800 */
[----:B----4-:R-:W-:-:S03]  /*2fc80*/  IADD3 R47, P3, R36, R8, RZ ;  /* 0x00000008242f7210 */ /* 0x010fc60007f7e0ff */
[----:B0-----:R-:W2:Y:S01]  /*2fc90*/  LDL.LU R38, [R1+0x124] ;  /* 0x0001240001267983 */ /* 0x001ea20000300800 */
[----:B------:R-:W-:Y:S02]  /*2fca0*/  LEA.HI.X.SX32 R46, R34, R2, 0x1, P4 ;  /* 0x00000002222e7211 */ /* 0x000fe400020f0eff */
[----:B------:R-:W-:Y:S01]  /*2fcb0*/  IADD3 R34, P4, R251, R8, RZ ;  /* 0x00000008fb227210 */ /* 0x000fe20007f9e0ff */
[----:B------:R-:W-:Y:S04]  /*2fcc0*/  STL [R1+0x1198], R47 ;  /* 0x0011982f01007387 */ /* 0x000fe80000100800 */
[----:B------:R0:W-:Y:S02]  /*2fcd0*/  STL [R1+0x117c], R46 ;  /* 0x00117c2e01007387 */ /* 0x0001e40000100800 */
[----:B0-----:R-:W-:-:S02]  /*2fce0*/  LEA.HI.X.SX32 R46, R45, R2, 0x1, P5 ;  /* 0x000000022d2e7211 */ /* 0x001fc400028f0eff */
[----:B------:R-:W4:Y:S04]  /*2fcf0*/  LDL.LU R45, [R1+0x130] ;  /* 0x00013000012d7983 */ /* 0x000f280000300800 */
[----:B------:R-:W-:Y:S04]  /*2fd00*/  STL [R1+0x11a0], R34 ;  /* 0x0011a02201007387 */ /* 0x000fe80000100800 */
[----:B------:R0:W-:Y:S02]  /*2fd10*/  STL [R1+0x1184], R46 ;  /* 0x0011842e01007387 */ /* 0x0001e40000100800 */
[----:B0-----:R-:W-:-:S02]  /*2fd20*/  LEA.HI.X.SX32 R46, R37, R2, 0x1, P2 ;  /* 0x00000002252e7211 */ /* 0x001fc400010f0eff */
[----:B------:R-:W4:Y:S01]  /*2fd30*/  LDL.LU R37, [R1+0x138] ;  /* 0x0001380001257983 */ /* 0x000f220000300800 */
[----:B------:R-:W-:-:S05]  /*2fd40*/  IADD3 R34, P5, R44, R8, RZ ;  /* 0x000000082c227210 */ /* 0x000fca0007fbe0ff */
[----:B------:R0:W-:Y:S04]  /*2fd50*/  STL [R1+0x11a8], R34 ;  /* 0x0011a82201007387 */ /* 0x0001e80000100800 */
[----:B------:R1:W-:Y:S01]  /*2fd60*/  STL [R1+0x118c], R46 ;  /* 0x00118c2e01007387 */ /* 0x0003e20000100800 */
[----:B0-----:R-:W-:Y:S02]  /*2fd70*/  IADD3 R34, P2, R7, R8, RZ ;  /* 0x0000000807227210 */ /* 0x001fe40007f5e0ff */
[----:B-1----:R-:W-:Y:S02]  /*2fd80*/  LEA.HI.X.SX32 R46, R36, R2, 0x1, P3 ;  /* 0x00000002242e7211 */ /* 0x002fe400018f0eff */
[----:B------:R-:W4:Y:S04]  /*2fd90*/  LDL.LU R36, [R1+0x13c] ;  /* 0x00013c0001247983 */ /* 0x000f280000300800 */
[----:B------:R0:W-:Y:S04]  /*2fda0*/  STL [R1+0x11b0], R34 ;  /* 0x0011b02201007387 */ /* 0x0001e80000100800 */
[----:B------:R1:W-:Y:S01]  /*2fdb0*/  STL [R1+0x1194], R46 ;  /* 0x0011942e01007387 */ /* 0x0003e20000100800 */
[----:B0-----:R-:W-:-:S02]  /*2fdc0*/  IADD3 R34, P3, R0, R8, RZ ;  /* 0x0000000800227210 */ /* 0x001fc40007f7e0ff */
[----:B-1----:R-:W-:Y:S02]  /*2fdd0*/  LEA.HI.X.SX32 R46, R251, R2, 0x1, P4 ;  /* 0x00000002fb2e7211 */ /* 0x002fe400020f0eff */
[----:B------:R-:W4:Y:S04]  /*2fde0*/  LDL.LU R251, [R1+0x144] ;  /* 0x0001440001fb7983 */ /* 0x000f280000300800 */
[----:B------:R0:W-:Y:S04]  /*2fdf0*/  STL [R1+0x11b8], R34 ;  /* 0x0011b82201007387 */ /* 0x0001e80000100800 */
[----:B------:R1:W-:Y:S01]  /*2fe00*/  STL [R1+0x119c], R46 ;  /* 0x00119c2e01007387 */ /* 0x0003e20000100800 */
[----:B0-----:R-:W-:-:S02]  /*2fe10*/  IADD3 R34, P4, R252, R8, RZ ;  /* 0x00000008fc227210 */ /* 0x001fc40007f9e0ff */
[-C--:B-1----:R-:W-:Y:S02]  /*2fe20*/  LEA.HI.X.SX32 R46, R44, R2.reuse, 0x1, P5 ;  /* 0x000000022c2e7211 */ /* 0x082fe400028f0eff */
[----:B------:R-:W4:Y:S04]  /*2fe30*/  LDL.LU R44, [R1+0x14c] ;  /* 0x00014c00012c7983 */ /* 0x000f280000300800 */
[----:B------:R-:W-:Y:S04]  /*2fe40*/  STL [R1+0x11c0], R34 ;  /* 0x0011c02201007387 */ /* 0x000fe80000100800 */
[----:B------:R0:W-:Y:S02]  /*2fe50*/  STL [R1+0x11a4], R46 ;  /* 0x0011a42e01007387 */ /* 0x0001e40000100800 */
[----:B0-----:R-:W-:-:S02]  /*2fe60*/  LEA.HI.X.SX32 R46, R7, R2, 0x1, P2 ;  /* 0x00000002072e7211 */ /* 0x001fc400010f0eff */
[----:B------:R-:W4:Y:S01]  /*2fe70*/  LDL.LU R7, [R1+0x208] ;  /* 0x0002080001077983 */ /* 0x000f220000300800 */
[----:B---3--:R-:W-:-:S05]  /*2fe80*/  IADD3 R34, P5, R43, R8, RZ ;  /* 0x000000082b227210 */ /* 0x008fca0007fbe0ff */
[----:B------:R0:W-:Y:S04]  /*2fe90*/  STL [R1+0x11c8], R34 ;  /* 0x0011c82201007387 */ /* 0x0001e80000100800 */
[----:B------:R1:W-:Y:S01]  /*2fea0*/  STL [R1+0x11ac], R46 ;  /* 0x0011ac2e01007387 */ /* 0x0003e20000100800 */
[----:B0-----:R-:W-:Y:S02]  /*2feb0*/  IADD3 R34, P2, R42, R8, RZ ;  /* 0x000000082a227210 */ /* 0x001fe40007f5e0ff */
[----:B-1----:R-:W-:Y:S02]  /*2fec0*/  LEA.HI.X.SX32 R46, R0, R2, 0x1, P3 ;  /* 0x00000002002e7211 */ /* 0x002fe400018f0eff */
[----:B------:R-:W3:Y:S04]  /*2fed0*/  LDL.LU R0, [R1+0x244] ;  /* 0x0002440001007983 */ /* 0x000ee80000300800 */
[----:B------:R0:W-:Y:S04]  /*2fee0*/  STL [R1+0x11d0], R34 ;  /* 0x0011d02201007387 */ /* 0x0001e80000100800 */
[----:B------:R1:W-:Y:S01]  /*2fef0*/  STL [R1+0x11b4], R46 ;  /* 0x0011b42e01007387 */ /* 0x0003e20000100800 */
[----:B0-----:R-:W-:-:S02]  /*2ff00*/  IADD3 R34, P3, R41, R8, RZ ;  /* 0x0000000829227210 */ /* 0x001fc40007f7e0ff */
        /* <DEDUP_REMOVED lines=14> */
[----:B--2---:R-:W-:-:S02]  /*2fff0*/  IADD3 R34, P2, R38, R8, RZ ;  /* 0x0000000826227210 */ /* 0x004fc40007f5e0ff */
[-C--:B0-----:R-:W-:Y:S02]  /*30000*/  LEA.HI.X.SX32 R46, R41, R2.reuse, 0x1, P3 ;  /* 0x00000002292e7211 */ /* 0x081fe400018f0eff */
[----:B------:R-:W2:Y:S04]  /*30010*/  LDL.LU R41, [R1+0x258] ;  /* 0x0002580001297983 */ /* 0x000ea80000300800 */
[----:B------:R-:W-:Y:S04]  /*30020*/  STL [R1+0x11f0], R34 ;  /* 0x0011f02201007387 */ /* 0x000fe80000100800 */
[----:B------:R0:W-:Y:S02]  /*30030*/  STL [R1+0x11d4], R46 ;  /* 0x0011d42e01007387 */ /* 0x0001e40000100800 */
[----:B0-----:R-:W-:-:S02]  /*30040*/  LEA.HI.X.SX32 R46, R40, R2, 0x1, P4 ;  /* 0x00000002282e7211 */ /* 0x001fc400020f0eff */
[----:B------:R-:W2:Y:S01]  /*30050*/  LDL.LU R40, [R1+0x260] ;  /* 0x0002600001287983 */ /* 0x000ea20000300800 */
[----:B----4-:R-:W-:-:S05]  /*30060*/  IADD3 R34, P3, R45, R8, RZ ;  /* 0x000000082d227210 */ /* 0x010fca0007f7e0ff */
[----:B------:R0:W-:Y:S04]  /*30070*/  STL [R1+0x11f8], R34 ;  /* 0x0011f82201007387 */ /* 0x0001e80000100800 */
[----:B------:R1:W-:Y:S01]  /*30080*/  STL [R1+0x11dc], R46 ;  /* 0x0011dc2e01007387 */ /* 0x0003e20000100800 */
[----:B0-----:R-:W-:Y:S02]  /*30090*/  IADD3 R34, P4, R37, R8, RZ ;  /* 0x0000000825227210 */ /* 0x001fe40007f9e0ff */
[-C--:B-1----:R-:W-:Y:S02]  /*300a0*/  LEA.HI.X.SX32 R46, R39, R2.reuse, 0x1, P5 ;  /* 0x00000002272e7211 */ /* 0x082fe400028f0eff */
        /* <DEDUP_REMOVED lines=26> */
[----:B------:R-:W-:Y:S04]  /*30250*/  STL [R1+0x1228], R34 ;  /* 0x0012282201007387 */ /* 0x000fe80000100800 */
[----:B------:R0:W-:Y:S02]  /*30260*/  STL [R1+0x120c], R46 ;  /* 0x00120c2e01007387 */ /* 0x0001e40000100800 */
[----:B0-----:R-:W-:Y:S02]  /*30270*/  LEA.HI.X.SX32 R46, R44, R2, 0x1, P3 ;  /* 0x000000022c2e7211 */ /* 0x001fe400018f0eff */
[-C--:B------:R-:W-:Y:S01]  /*30280*/  IADD3 R34, P2, R252, R8.reuse, RZ ;  /* 0x00000008fc227210 */ /* 0x080fe20007f5e0ff */
        /* <DEDUP_REMOVED lines=14> */
[----:B0-----:R-:W-:Y:S02]  /*30370*/  LEA.HI.X.SX32 R46, R252, R2, 0x1, P2 ;  /* 0x00000002fc2e7211 */ /* 0x001fe400010f0eff */
[----:B------:R-:W2:Y:S04]  /*30380*/  LDL.LU R252, [R1+0x294] ;  /* 0x0002940001fc7983 */ /* 0x000ea80000300800 */
[----:B------:R0:W-:Y:S04]  /*30390*/  STL [R1+0x1248], R34 ;  /* 0x0012482201007387 */ /* 0x0001e80000100800 */
[----:B------:R1:W-:Y:S01]  /*303a0*/  STL [R1+0x122c], R46 ;  /* 0x00122c2e01007387 */ /* 0x0003e20000100800 */
[----:B0-----:R-:W-:-:S02]  /*303b0*/  IADD3 R34, P2, R40, R8, RZ ;  /* 0x0000000828227210 */ /* 0x001fc40007f5e0ff */
[-C--:B-1----:R-:W-:Y:S02]  /*303c0*/  LEA.HI.X.SX32 R46, R43, R2.reuse, 0x1, P3 ;  /* 0x000000022b2e7211 */ /* 0x082fe400018f0eff */
        /* <DEDUP_REMOVED lines=39> */
[----:B------:R-:W3:Y:S01]  /*30640*/  LDL.LU R36, [R1+0x2d8] ;  /* 0x0002d80001247983 */ /* 0x000ee20000300800 */
[----:B------:R-:W-:-:S05]  /*30650*/  IADD3 R34, P2, R7, R8, RZ ;  /* 0x0000000807227210 */ /* 0x000fca0007f5e0ff */
[----:B------:R-:W-:Y:S04]  /*30660*/  STL [R1+0x1290], R34 ;  /* 0x0012902201007387 */ /* 0x000fe80000100800 */
[----:B------:R0:W-:Y:S02]  /*30670*/  STL [R1+0x1274], R46 ;  /* 0x0012742e01007387 */ /* 0x0001e40000100800 */
[----:B0-----:R-:W-:Y:S02]  /*30680*/  LEA.HI.X.SX32 R46, R251, R2, 0x1, P4 ;  /* 0x00000002fb2e7211 */ /* 0x001fe400020f0eff */
[----:B------:R-:W-:Y:S01]  /*30690*/  IADD3 R34, P3, R0, R8, RZ ;  /* 0x0000000800227210 */ /* 0x000fe20007f7e0ff */
[----:B------:R-:W3:Y:S04]  /*306a0*/  LDL.LU R251, [R1+0x2fc] ;  /* 0x0002fc0001fb7983 */ /* 0x000ee80000300800 */
[----:B------:R-:W-:Y:S04]  /*306b0*/  STL [R1+0x1298], R34 ;  /* 0x0012982201007387 */ /* 0x000fe80000100800 */
[----:B------:R0:W-:Y:S02]  /*306c0*/  STL [R1+0x127c], R46 ;  /* 0x00127c2e01007387 */ /* 0x0001e40000100800 */
[----:B0-----:R-:W-:-:S02]  /*306d0*/  LEA.HI.X.SX32 R46, R44, R2, 0x1, P5 ;  /* 0x000000022c2e7211 */ /* 0x001fc400028f0eff */
[-C--:B--2---:R-:W-:Y:S01]  /*306e0*/  IADD3 R34, P4, R252, R8.reuse, RZ ;  /* 0x00000008fc227210 */ /* 0x084fe20007f9e0ff */
[----:B------:R-:W2:Y:S04]  /*306f0*/  LDL.LU R44, [R1+0x300] ;  /* 0x00030000012c7983 */ /* 0x000ea80000300800 */
[----:B------:R0:W-:Y:S04]  /*30700*/  STL [R1+0x12a0], R34 ;  /* 0x0012a02201007387 */ /* 0x0001e80000100800 */
[----:B------:R1:W-:Y:S01]  /*30710*/  STL [R1+0x1284], R46 ;  /* 0x0012842e01007387 */ /* 0x0003e20000100800 */
[----:B0-----:R-:W-:-:S02]  /*30720*/  IADD3 R34, P5, R43, R8, RZ ;  /* 0x000000082b227210 */ /* 0x001fc40007fbe0ff */
[----:B-1----:R-:W-:Y:S02]  /*30730*/  LEA.HI.X.SX32 R46, R7, R2, 0x1, P2 ;  /* 0x00000002072e7211 */ /* 0x002fe400010f0eff */
        /* <DEDUP_REMOVED lines=49> */
[----:B--2---:R-:W-:Y:S01]  /*30a50*/  IADD3 R34, P3, R44, R8, RZ ;  /* 0x000000082c227210 */ /* 0x004fe20007f7e0ff */
[----:B------:R-:W2:Y:S04]  /*30a60*/  LDL.LU R37, [R1+0x394] ;  /* 0x0003940001257983 */ /* 0x000ea80000300800 */
[----:B------:R-:W-:Y:S04]  /*30a70*/  STL [R1+0x12f8], R34 ;  /* 0x0012f82201007387 */ /* 0x000fe80000100800 */
[----:B------:R0:W-:Y:S02]  /*30a80*/  STL [R1+0x12dc], R46 ;  /* 0x0012dc2e01007387 */ /* 0x0001e40000100800 */
[----:B0-----:R-:W-:-:S02]  /*30a90*/  LEA.HI.X.SX32 R46, R36, R2, 0x1, P5 ;  /* 0x00000002242e7211 */ /* 0x001fc400028f0eff */
[----:B------:R-:W-:Y:S01]  /*30aa0*/  IADD3 R34, P4, R7, R8, RZ ;  /* 0x0000000807227210 */ /* 0x000fe20007f9e0ff */
[----:B------:R-:W2:Y:S04]  /*30ab0*/  LDL.LU R36, [R1+0x398] ;  /* 0x0003980001247983 */ /* 0x000ea80000300800 */
[----:B------:R-:W-:Y:S04]  /*30ac0*/  STL [R1+0x1300], R34 ;  /* 0x0013002201007387 */ /* 0x000fe80000100800 */
[----:B------:R0:W-:Y:S02]  /*30ad0*/  STL [R1+0x12e4], R46 ;  /* 0x0012e42e01007387 */ /* 0x0001e40000100800 */
[----:B0-----:R-:W-:-:S02]  /*30ae0*/  LEA.HI.X.SX32 R46, R251, R2, 0x1, P2 ;  /* 0x00000002fb2e7211 */ /* 0x001fc400010f0eff */
[-C--:B------:R-:W-:Y:S01]  /*30af0*/  IADD3 R34, P5, R0, R8.reuse, RZ ;  /* 0x0000000800227210 */ /* 0x080fe20007fbe0ff */
        /* <DEDUP_REMOVED lines=45> */
[----:B--2---:R-:W-:-:S05]  /*30dd0*/  IADD3 R34, P2, R37, R8, RZ ;  /* 0x0000000825227210 */ /* 0x004fca0007f5e0ff */
[----:B------:R-:W-:Y:S04]  /*30de0*/  STL [R1+0x1350], R34 ;  /* 0x0013502201007387 */ /* 0x000fe80000100800 */
[----:B------:R0:W-:Y:S02]  /*30df0*/  STL [R1+0x1334], R46 ;  /* 0x0013342e01007387 */ /* 0x0001e40000100800 */
[----:B0-----:R-:W-:Y:S02]  /*30e00*/  LEA.HI.X.SX32 R46, R38, R2, 0x1, P4 ;  /* 0x00000002262e7211 */ /* 0x001fe400020f0eff */
[----:B------:R-:W-:Y:S01]  /*30e10*/  IADD3 R34, P3, R36, R8, RZ ;  /* 0x0000000824227210 */ /* 0x000fe20007f7e0ff */
        /* <DEDUP_REMOVED lines=9> */
[----:B------:R-:W2:Y:S01]  /*30eb0*/  LDL.LU R37, [R1+0x3d8] ;  /* 0x0003d80001257983 */ /* 0x000ea20000300800 */
[----:B------:R-:W-:-:S05]  /*30ec0*/  IADD3 R34, P5, R44, R8, RZ ;  /* 0x000000082c227210 */ /* 0x000fca0007fbe0ff */
        /* <DEDUP_REMOVED lines=70> */
[----:B------:R-:W-:Y:S04]  /*31330*/  STL [R1+0x13d8], R34 ;  /* 0x0013d82201007387 */ /* 0x000fe80000100800 */
[----:B------:R0:W-:Y:S02]  /*31340*/  STL [R1+0x13bc], R46 ;  /* 0x0013bc2e01007387 */ /* 0x0001e40000100800 */
[----:B0-----:R-:W-:Y:S02]  /*31350*/  LEA.HI.X.SX32 R46, R36, R2, 0x1, P5 ;  /* 0x00000002242e7211 */ /* 0x001fe400028f0eff */
[----:B------:R-:W-:Y:S01]  /*31360*/  IADD3 R34, P4, R7, R8, RZ ;  /* 0x0000000807227210 */ /* 0x000fe20007f9e0ff */
[----:B------:R-:W4:Y:S04]  /*31370*/  LDL.LU R36, [R1+0x414] ;  /* 0x0004140001247983 */ /* 0x000f280000300800 */
[----:B------:R-:W-:Y:S04]  /*31380*/  STL [R1+0x13e0], R34 ;  /* 0x0013e02201007387 */ /* 0x000fe80000100800 */
[----:B------:R0:W-:Y:S02]  /*31390*/  STL [R1+0x13c4], R46 ;  /* 0x0013c42e01007387 */ /* 0x0001e40000100800 */
[----:B0-----:R-:W-:-:S02]  /*313a0*/  LEA.HI.X.SX32 R46, R251, R2, 0x1, P2 ;  /* 0x00000002fb2e7211 */ /* 0x001fc400010f0eff */
[----:B------:R-:W4:Y:S01]  /*313b0*/  LDL.LU R251, [R1+0x418] ;  /* 0x0004180001fb7983 */ /* 0x000f220000300800 */
[----:B------:R-:W-:-:S05]  /*313c0*/  IADD3 R34, P5, R0, R8, RZ ;  /* 0x0000000800227210 */ /* 0x000fca0007fbe0ff */
[----:B------:R-:W-:Y:S04]  /*313d0*/  STL [R1+0x13e8], R34 ;  /* 0x0013e82201007387 */ /* 0x000fe80000100800 */
[----:B------:R0:W-:Y:S02]  /*313e0*/  STL [R1+0x13cc], R46 ;  /* 0x0013cc2e01007387 */ /* 0x0001e40000100800 */
[----:B0-----:R-:W-:Y:S02]  /*313f0*/  LEA.HI.X.SX32 R46, R44, R2, 0x1, P3 ;  /* 0x000000022c2e7211 */ /* 0x001fe400018f0eff */
        /* <DEDUP_REMOVED lines=62> */
[----:B------:R-:W-:Y:S04]  /*317e0*/  STL [R1+0x1450], R34 ;  /* 0x0014502201007387 */ /* 0x000fe80000100800 */
[----:B------:R0:W-:Y:S02]  /*317f0*/  STL [R1+0x1434], R46 ;  /* 0x0014342e01007387 */ /* 0x0001e40000100800 */
[----:B0-----:R-:W-:Y:S02]  /*31800*/  LEA.HI.X.SX32 R46, R251, R2, 0x1, P4 ;  /* 0x00000002fb2e7211 */ /* 0x001fe400020f0eff */
[-C--:B------:R-:W-:Y:S01]  /*31810*/  IADD3 R34, P3, R0, R8.reuse, RZ ;  /* 0x0000000800227210 */ /* 0x080fe20007f7e0ff */
        /* <DEDUP_REMOVED lines=64> */
[----:B------:R-:W-:Y:S01]  /*31c20*/  IADD3 R34, P4, R7, R8, RZ ;  /* 0x0000000807227210 */ /* 0x000fe20007f9e0ff */
        /* <DEDUP_REMOVED lines=472> */
[----:B------:R0:W-:Y:S01]  /*339b0*/  STL [R1+0x1ac0], R46 ;  /* 0x001ac02e01007387 */ /* 0x0001e20000100800 */
[-C--:B------:R-:W-:Y:S02]  /*339c0*/  LEA.HI.X.SX32 R45, R45, R2.reuse, 0x1, P5 ;  /* 0x000000022d2d7211 */ /* 0x080fe400028f0eff */
[----:B0-----:R-:W-:Y:S02]  /*339d0*/  LEA.HI.X.SX32 R46, R38, R2, 0x1, P4 ;  /* 0x00000002262e7211 */ /* 0x001fe400020f0eff */
[-C--:B------:R-:W-:Y:S01]  /*339e0*/  IADD3 R34, P3, R36, R8.reuse, RZ ;  /* 0x0000000824227210 */ /* 0x080fe20007f7e0ff */
[----:B------:R-:W4:Y:S04]  /*339f0*/  LDL.LU R38, [R1+0x120] ;  /* 0x0001200001267983 */ /* 0x000f280000300800 */
[----:B------:R-:W-:Y:S04]  /*33a00*/  STL [R1+0x1ae4], R34 ;  /* 0x001ae42201007387 */ /* 0x000fe80000100800 */
[----:B------:R0:W-:Y:S04]  /*33a10*/  STL [R1+0x1ac8], R46 ;  /* 0x001ac82e01007387 */ /* 0x0001e80000100800 */
[----:B0-----:R-:W4:Y:S01]  /*33a20*/  LDL.LU R46, [R1+0x118] ;  /* 0x00011800012e7983 */ /* 0x001f220000300800 */
[----:B------:R-:W-:-:S05]  /*33a30*/  IADD3 R34, P4, R251, R8, RZ ;  /* 0x00000008fb227210 */ /* 0x000fca0007f9e0ff */
[----:B------:R-:W-:Y:S04]  /*33a40*/  STL [R1+0x1aec], R34 ;  /* 0x001aec2201007387 */ /* 0x000fe80000100800 */
[----:B------:R0:W-:Y:S02]  /*33a50*/  STL [R1+0x1ad0], R45 ;  /* 0x001ad02d01007387 */ /* 0x0001e40000100800 */
[----:B0-----:R-:W-:Y:S02]  /*33a60*/  LEA.HI.X.SX32 R45, R37, R2, 0x1, P2 ;  /* 0x00000002252d7211 */ /* 0x001fe400010f0eff */
        /* <DEDUP_REMOVED lines=8> */
[----:B------:R0:W-:Y:S01]  /*33af0*/  STL [R1+0x1ae0], R45 ;  /* 0x001ae02d01007387 */ /* 0x0001e20000100800 */
[-C--:B------:R-:W-:Y:S02]  /*33b00*/  LEA.HI.X.SX32 R44, R44, R2.reuse, 0x1, P5 ;  /* 0x000000022c2c7211 */ /* 0x080fe400028f0eff */
[----:B0-----:R-:W-:Y:S02]  /*33b10*/  LEA.HI.X.SX32 R45, R251, R2, 0x1, P4 ;  /* 0x00000002fb2d7211 */ /* 0x001fe400020f0eff */
[-C--:B------:R-:W-:Y:S01]  /*33b20*/  IADD3 R34, P3, R0, R8.reuse, RZ ;  /* 0x0000000800227210 */ /* 0x080fe20007f7e0ff */
[----:B------:R-:W2:Y:S04]  /*33b30*/  LDL.LU R251, [R1+0x100] ;  /* 0x0001000001fb7983 */ /* 0x000ea80000300800 */
[----:B------:R-:W-:Y:S04]  /*33b40*/  STL [R1+0x1b04], R34 ;  /* 0x001b042201007387 */ /* 0x000fe80000100800 */
[----:B------:R0:W-:Y:S04]  /*33b50*/  STL [R1+0x1ae8], R45 ;  /* 0x001ae82d01007387 */ /* 0x0001e80000100800 */
[----:B0-----:R-:W2:Y:S01]  /*33b60*/  LDL.LU R45, [R1+0xfc] ;  /* 0x0000fc00012d7983 */ /* 0x001ea20000300800 */
[----:B------:R-:W-:-:S05]  /*33b70*/  IADD3 R34, P4, R252, R8, RZ ;  /* 0x00000008fc227210 */ /* 0x000fca0007f9e0ff */
[----:B------:R-:W-:Y:S04]  /*33b80*/  STL [R1+0x1b0c], R34 ;  /* 0x001b0c2201007387 */ /* 0x000fe80000100800 */
[----:B------:R0:W-:Y:S02]  /*33b90*/  STL [R1+0x1af0], R44 ;  /* 0x001af02c01007387 */ /* 0x0001e40000100800 */
[----:B0-----:R-:W-:Y:S02]  /*33ba0*/  LEA.HI.X.SX32 R44, R7, R2, 0x1, P2 ;  /* 0x00000002072c7211 */ /* 0x001fe400010f0eff */
        /* <DEDUP_REMOVED lines=11> */
[----:B----4-:R-:W-:Y:S02]  /*33c60*/  IADD3 R34, P3, R41, R8, RZ ;  /* 0x0000000829227210 */ /* 0x010fe40007f7e0ff */
[----:B------:R-:W-:-:S03]  /*33c70*/  LEA.HI.X.SX32 R43, R43, R2, 0x1, P5 ;  /* 0x000000022b2b7211 */ /* 0x000fc600028f0eff */
[----:B------:R-:W-:Y:S04]  /*33c80*/  STL [R1+0x1b24], R34 ;  /* 0x001b242201007387 */ /* 0x000fe80000100800 */
[----:B------:R0:W-:Y:S04]  /*33c90*/  STL [R1+0x1b08], R44 ;  /* 0x001b082c01007387 */ /* 0x0001e80000100800 */
[----:B0-----:R-:W4:Y:S01]  /*33ca0*/  LDL.LU R44, [R1+0xc8] ;  /* 0x0000c800012c7983 */ /* 0x001f220000300800 */
[----:B------:R-:W-:-:S05]  /*33cb0*/  IADD3 R34, P4, R40, R8, RZ ;  /* 0x0000000828227210 */ /* 0x000fca0007f9e0ff */
[----:B------:R-:W-:Y:S04]  /*33cc0*/  STL [R1+0x1b2c], R34 ;  /* 0x001b2c2201007387 */ /* 0x000fe80000100800 */
[----:B------:R0:W-:Y:S04]  /*33cd0*/  STL [R1+0x1b10], R43 ;  /* 0x001b102b01007387 */ /* 0x0001e80000100800 */
[----:B0-----:R-:W4:Y:S01]  /*33ce0*/  LDL.LU R43, [R1+0xc4] ;  /* 0x0000c400012b7983 */ /* 0x001f220000300800 */
[----:B------:R-:W-:Y:S02]  /*33cf0*/  LEA.HI.X.SX32 R42, R42, R2, 0x1, P2 ;  /* 0x000000022a2a7211 */ /* 0x000fe400010f0eff */
[----:B------:R-:W-:-:S05]  /*33d00*/  IADD3 R34, P5, R39, R8, RZ ;  /* 0x0000000827227210 */ /* 0x000fca0007fbe0ff */
[----:B------:R-:W-:Y:S04]  /*33d10*/  STL [R1+0x1b34], R34 ;  /* 0x001b342201007387 */ /* 0x000fe80000100800 */
[----:B------:R0:W-:Y:S01]  /*33d20*/  STL [R1+0x1b18], R42 ;  /* 0x001b182a01007387 */ /* 0x0001e20000100800 */
[----:B------:R-:W-:-:S03]  /*33d30*/  LEA.HI.X.SX32 R47, R41, R2, 0x1, P3 ;  /* 0x00000002292f7211 */ /* 0x000fc600018f0eff */
[----:B0-----:R-:W4:Y:S01]  /*33d40*/  LDL.LU R42, [R1+0xc0] ;  /* 0x0000c000012a7983 */ /* 0x001f220000300800 */
[----:B------:R-:W-:-:S05]  /*33d50*/  IADD3 R34, P2, R38, R8, RZ ;  /* 0x0000000826227210 */ /* 0x000fca0007f5e0ff */
[----:B------:R0:W-:Y:S04]  /*33d60*/  STL [R1+0x1b3c], R34 ;  /* 0x001b3c2201007387 */ /* 0x0001e80000100800 */
[----:B------:R-:W4:Y:S04]  /*33d70*/  LDL.LU R41, [R1+0xbc] ;  /* 0x0000bc0001297983 */ /* 0x000f280000300800 */
[----:B------:R1:W-:Y:S01]  /*33d80*/  STL [R1+0x1b20], R47 ;  /* 0x001b202f01007387 */ /* 0x0003e20000100800 */
[----:B0-----:R-:W-:Y:S02]  /*33d90*/  IADD3 R34, P3, R46, R8, RZ ;  /* 0x000000082e227210 */ /* 0x001fe40007f7e0ff */
[----:B-1----:R-:W-:-:S03]  /*33da0*/  LEA.HI.X.SX32 R47, R40, R2, 0x1, P4 ;  /* 0x00000002282f7211 */ /* 0x002fc600020f0eff */
[----:B------:R0:W-:Y:S04]  /*33db0*/  STL [R1+0x1b44], R34 ;  /* 0x001b442201007387 */ /* 0x0001e80000100800 */
[----:B------:R-:W4:Y:S04]  /*33dc0*/  LDL.LU R40, [R1+0xb8] ;  /* 0x0000b80001287983 */ /* 0x000f280000300800 */
[----:B------:R1:W-:Y:S01]  /*33dd0*/  STL [R1+0x1b28], R47 ;  /* 0x001b282f01007387 */ /* 0x0003e20000100800 */
[----:B0-----:R-:W-:Y:S02]  /*33de0*/  IADD3 R34, P4, R37, R8, RZ ;  /* 0x0000000825227210 */ /* 0x001fe40007f9e0ff */
[----:B-1----:R-:W-:-:S03]  /*33df0*/  LEA.HI.X.SX32 R47, R39, R2, 0x1, P5 ;  /* 0x00000002272f7211 */ /* 0x002fc600028f0eff */
[----:B------:R-:W-:Y:S04]  /*33e00*/  STL [R1+0x1b4c], R34 ;  /* 0x001b4c2201007387 */ /* 0x000fe80000100800 */
[----:B------:R-:W4:Y:S04]  /*33e10*/  LDL.LU R39, [R1+0xb4] ;  /* 0x0000b40001277983 */ /* 0x000f280000300800 */
[----:B------:R0:W-:Y:S02]  /*33e20*/  STL [R1+0x1b30], R47 ;  /* 0x001b302f01007387 */ /* 0x0001e40000100800 */
[----:B0-----:R-:W-:-:S02]  /*33e30*/  LEA.HI.X.SX32 R47, R38, R2, 0x1, P2 ;  /* 0x00000002262f7211 */ /* 0x001fc400010f0eff */
[----:B---3--:R-:W-:-:S05]  /*33e40*/  IADD3 R34, P5, R36, R8, RZ ;  /* 0x0000000824227210 */ /* 0x008fca0007fbe0ff */
[----:B------:R-:W-:Y:S04]  /*33e50*/  STL [R1+0x1b54], R34 ;  /* 0x001b542201007387 */ /* 0x000fe80000100800 */
[----:B------:R-:W3:Y:S04]  /*33e60*/  LDL.LU R38, [R1+0xb0] ;  /* 0x0000b00001267983 */ /* 0x000ee80000300800 */
[----:B------:R0:W-:Y:S02]  /*33e70*/  STL [R1+0x1b38], R47 ;  /* 0x001b382f01007387 */ /* 0x0001e40000100800 */
[----:B0-----:R-:W-:-:S02]  /*33e80*/  LEA.HI.X.SX32 R47, R46, R2, 0x1, P3 ;  /* 0x000000022e2f7211 */ /* 0x001fc400018f0eff */
[----:B--2---:R-:W-:-:S05]  /*33e90*/  IADD3 R34, P2, R251, R8, RZ ;  /* 0x00000008fb227210 */ /* 0x004fca0007f5e0ff */
[----:B------:R0:W-:Y:S04]  /*33ea0*/  STL [R1+0x1b5c], R34 ;  /* 0x001b5c2201007387 */ /* 0x0001e80000100800 */
[----:B------:R-:W-:Y:S01]  /*33eb0*/  STL [R1+0x1b40], R47 ;  /* 0x001b402f01007387 */ /* 0x000fe20000100800 */
[----:B0-----:R-:W-:-:S03]  /*33ec0*/  LEA.HI.X.SX32 R34, R37, R2, 0x1, P4 ;  /* 0x0000000225227211 */ /* 0x001fc600020f0eff */
[----:B------:R-:W2:Y:S01]  /*33ed0*/  LDL.LU R37, [R1+0xac] ;  /* 0x0000ac0001257983 */ /* 0x000ea20000300800 */
        /* <DEDUP_REMOVED lines=12> */
[----:B------:R0:W-:Y:S04]  /*33fa0*/  STL [R1+0x1b58], R34 ;  /* 0x001b582201007387 */ /* 0x0001e80000100800 */
[----:B------:R-:W2:Y:S01]  /*33fb0*/  LDL.LU R47, [R1+0xa0] ;  /* 0x0000a000012f7983 */ /* 0x000ea20000300800 */
[----:B0-----:R-:W-:Y:S02]  /*33fc0*/  LEA.HI.X.SX32 R34, R45, R2, 0x1, P3 ;  /* 0x000000022d227211 */ /* 0x001fe400018f0eff */
[----:B------:R-:W-:-:S05]  /*33fd0*/  IADD3 R46, P2, R252, R8, RZ ;  /* 0x00000008fc2e7210 */ /* 0x000fca0007f5e0ff */
[----:B------:R-:W-:Y:S04]  /*33fe0*/  STL [R1+0x1b7c], R46 ;  /* 0x001b7c2e01007387 */ /* 0x000fe80000100800 */
[----:B------:R0:W-:Y:S02]  /*33ff0*/  STL [R1+0x1b60], R34 ;  /* 0x001b602201007387 */ /* 0x0001e40000100800 */
[----:B0-----:R-:W-:Y:S02]  /*34000*/  LEA.HI.X.SX32 R34, R7, R2, 0x1, P4 ;  /* 0x0000000207227211 */ /* 0x001fe400020f0eff */
[----:B------:R-:W2:Y:S01]  /*34010*/  LDL.LU R7, [R1+0x9c] ;  /* 0x00009c0001077983 */ /* 0x000ea20000300800 */
[----:B----4-:R-:W-:-:S05]  /*34020*/  IADD3 R45, P3, R44, R8, RZ ;  /* 0x000000082c2d7210 */ /* 0x010fca0007f7e0ff */
[----:B------:R0:W-:Y:S04]  /*34030*/  STL [R1+0x1b84], R45 ;  /* 0x001b842d01007387 */ /* 0x0001e80000100800 */
[----:B------:R1:W-:Y:S01]  /*34040*/  STL [R1+0x1b68], R34 ;  /* 0x001b682201007387 */ /* 0x0003e20000100800 */
[----:B------:R-:W-:Y:S02]  /*34050*/  IADD3 R46, P4, R43, R8, RZ ;  /* 0x000000082b2e7210 */ /* 0x000fe40007f9e0ff */
[----:B0-----:R-:W-:-:S03]  /*34060*/  LEA.HI.X.SX32 R45, R0, R2, 0x1, P5 ;  /* 0x00000002002d7211 */ /* 0x001fc600028f0eff */
[----:B------:R-:W-:Y:S04]  /*34070*/  STL [R1+0x1b8c], R46 ;  /* 0x001b8c2e01007387 */ /* 0x000fe80000100800 */
[----:B------:R-:W4:Y:S04]  /*34080*/  LDL.LU R0, [R1+0x98] ;  /* 0x0000980001007983 */ /* 0x000f280000300800 */
[----:B------:R0:W-:Y:S01]  /*34090*/  STL [R1+0x1b70], R45 ;  /* 0x001b702d01007387 */ /* 0x0001e20000100800 */
[----:B-1----:R-:W-:Y:S02]  /*340a0*/  IADD3 R34, P5, R42, R8, RZ ;  /* 0x000000082a227210 */ /* 0x002fe40007fbe0ff */
[----:B0-----:R-:W-:-:S03]  /*340b0*/  LEA.HI.X.SX32 R45, R252, R2, 0x1, P2 ;  /* 0x00000002fc2d7211 */ /* 0x001fc600010f0eff */
[----:B------:R0:W-:Y:S04]  /*340c0*/  STL [R1+0x1b94], R34 ;  /* 0x001b942201007387 */ /* 0x0001e80000100800 */
[----:B------:R-:W4:Y:S01]  /*340d0*/  LDL.LU R252, [R1+0x94] ;  /* 0x0000940001fc7983 */ /* 0x000f220000300800 */
[----:B0-----:R-:W-:-:S03]  /*340e0*/  IADD3 R34, P2, R41, R8, RZ ;  /* 0x0000000829227210 */ /* 0x001fc60007f5e0ff */
[----:B------:R-:W-:Y:S04]  /*340f0*/  STL [R1+0x1b78], R45 ;  /* 0x001b782d01007387 */ /* 0x000fe80000100800 */
[----:B------:R0:W-:Y:S01]  /*34100*/  STL [R1+0x1b9c], R34 ;  /* 0x001b9c2201007387 */ /* 0x0001e20000100800 */
[----:B------:R-:W-:-:S03]  /*34110*/  LEA.HI.X.SX32 R44, R44, R2, 0x1, P3 ;  /* 0x000000022c2c7211 */ /* 0x000fc600018f0eff */
[----:B------:R-:W4:Y:S01]  /*34120*/  LDL.LU R46, [R1+0x90] ;  /* 0x00009000012e7983 */ /* 0x000f220000300800 */
[----:B------:R-:W-:-:S03]  /*34130*/  LEA.HI.X.SX32 R43, R43, R2, 0x1, P4 ;  /* 0x000000022b2b7211 */ /* 0x000fc600020f0eff */
[----:B------:R-:W-:Y:S01]  /*34140*/  STL [R1+0x1b80], R44 ;  /* 0x001b802c01007387 */ /* 0x000fe20000100800 */
[----:B0-----:R-:W-:-:S05]  /*34150*/  IADD3 R34, P3, R40, R8, RZ ;  /* 0x0000000828227210 */ /* 0x001fca0007f7e0ff */
[----:B------:R0:W-:Y:S01]  /*34160*/  STL [R1+0x1ba4], R34 ;  /* 0x001ba42201007387 */ /* 0x0001e20000100800 */
[----:B------:R-:W-:-:S03]  /*34170*/  LEA.HI.X.SX32 R42, R42, R2, 0x1, P5 ;  /* 0x000000022a2a7211 */ /* 0x000fc600028f0eff */
[----:B------:R-:W4:Y:S04]  /*34180*/  LDL.LU R45, [R1+0x8c] ;  /* 0x00008c00012d7983 */ /* 0x000f280000300800 */
[----:B------:R-:W-:Y:S01]  /*34190*/  STL [R1+0x1b88], R43 ;  /* 0x001b882b01007387 */ /* 0x000fe20000100800 */
[----:B0-----:R-:W-:-:S05]  /*341a0*/  IADD3 R34, P4, R39, R8, RZ ;  /* 0x0000000827227210 */ /* 0x001fca0007f9e0ff */
[----:B------:R3:W-:Y:S01]  /*341b0*/  STL [R1+0x1bac], R34 ;  /* 0x001bac2201007387 */ /* 0x0007e20000100800 */
[----:B------:R-:W-:-:S03]  /*341c0*/  LEA.HI.X.SX32 R41, R41, R2, 0x1, P2 ;  /* 0x0000000229297211 */ /* 0x000fc600010f0eff */
[----:B------:R-:W4:Y:S01]  /*341d0*/  LDL.LU R44, [R1+0x88] ;  /* 0x00008800012c7983 */ /* 0x000f220000300800 */
[----:B------:R-:W-:-:S03]  /*341e0*/  LEA.HI.X.SX32 R40, R40, R2, 0x1, P3 ;  /* 0x0000000228287211 */ /* 0x000fc600018f0eff */
[----:B------:R0:W-:Y:S01]  /*341f0*/  STL [R1+0x1b90], R42 ;  /* 0x001b902a01007387 */ /* 0x0001e20000100800 */
[----:B------:R-:W-:Y:S02]  /*34200*/  LEA.HI.X.SX32 R39, R39, R2, 0x1, P4 ;  /* 0x0000000227277211 */ /* 0x000fe400020f0eff */
[----:B---3--:R-:W-:-:S05]  /*34210*/  IADD3 R34, P5, R38, R8, RZ ;  /* 0x0000000826227210 */ /* 0x008fca0007fbe0ff */
[----:B------:R2:W-:Y:S04]  /*34220*/  STL [R1+0x1bb4], R34 ;  /* 0x001bb42201007387 */ /* 0x0005e80000100800 */
[----:B------:R-:W3:Y:S04]  /*34230*/  LDL.LU R43, [R1+0x84] ;  /* 0x00008400012b7983 */ /* 0x000ee80000300800 */
[----:B------:R1:W-:Y:S04]  /*34240*/  STL [R1+0x1b98], R41 ;  /* 0x001b982901007387 */ /* 0x0003e80000100800 */
[----:B0-----:R-:W3:Y:S01]  /*34250*/  LDL.LU R42, [R1+0x80] ;  /* 0x00008000012a7983 */ /* 0x001ee20000300800 */
[----:B------:R-:W-:-:S02]  /*34260*/  LEA.HI.X.SX32 R38, R38, R2, 0x1, P5 ;  /* 0x0000000226267211 */ /* 0x000fc400028f0eff */
[----:B--2---:R-:W-:-:S05]  /*34270*/  IADD3 R34, P2, R37, R8, RZ ;  /* 0x0000000825227210 */ /* 0x004fca0007f5e0ff */
[----:B------:R0:W-:Y:S04]  /*34280*/  STL [R1+0x1bbc], R34 ;  /* 0x001bbc2201007387 */ /* 0x0001e80000100800 */
[----:B------:R2:W-:Y:S04]  /*34290*/  STL [R1+0x1ba0], R40 ;  /* 0x001ba02801007387 */ /* 0x0005e80000100800 */
[----:B-1----:R-:W3:Y:S01]  /*342a0*/  LDL.LU R41, [R1+0x7c] ;  /* 0x00007c0001297983 */ /* 0x002ee20000300800 */
[----:B0-----:R-:W-:-:S05]  /*342b0*/  IADD3 R34, P3, R36, R8, RZ ;  /* 0x0000000824227210 */ /* 0x001fca0007f7e0ff */
[----:B------:R0:W-:Y:S04]  /*342c0*/  STL [R1+0x1bc4], R34 ;  /* 0x001bc42201007387 */ /* 0x0001e80000100800 */
[----:B------:R1:W-:Y:S04]  /*342d0*/  STL [R1+0x1ba8], R39 ;  /* 0x001ba82701007387 */ /* 0x0003e80000100800 */
[----:B--2---:R-:W2:Y:S01]  /*342e0*/  LDL.LU R40, [R1+0x78] ;  /* 0x0000780001287983 */ /* 0x004ea20000300800 */
[----:B0-----:R-:W-:-:S05]  /*342f0*/  IADD3 R34, P4, R251, R8, RZ ;  /* 0x00000008fb227210 */ /* 0x001fca0007f9e0ff */
[----:B------:R0:W-:Y:S01]  /*34300*/  STL [R1+0x1bcc], R34 ;  /* 0x001bcc2201007387 */ /* 0x0001e20000100800 */
[----:B------:R-:W-:-:S03]  /*34310*/  LEA.HI.X.SX32 R37, R37, R2, 0x1, P2 ;  /* 0x0000000225257211 */ /* 0x000fc600010f0eff */
[----:B-1----:R-:W2:Y:S01]  /*34320*/  LDL.LU R39, [R1+0x74] ;  /* 0x0000740001277983 */ /* 0x002ea20000300800 */
[----:B0-----:R-:W-:-:S03]  /*34330*/  IADD3 R34, P5, R47, R8, RZ ;  /* 0x000000082f227210 */ /* 0x001fc60007fbe0ff */
[----:B------:R0:W-:Y:S04]  /*34340*/  STL [R1+0x1bb0], R38 ;  /* 0x001bb02601007387 */ /* 0x0001e80000100800 */
[----:B------:R1:W-:Y:S01]  /*34350*/  STL [R1+0x1bd4], R34 ;  /* 0x001bd42201007387 */ /* 0x0003e20000100800 */
[----:B------:R-:W-:-:S03]  /*34360*/  LEA.HI.X.SX32 R36, R36, R2, 0x1, P3 ;  /* 0x0000000224247211 */ /* 0x000fc600018f0eff */
[----:B0-----:R-:W2:Y:S04]  /*34370*/  LDL.LU R38, [R1+0x70] ;  /* 0x0000700001267983 */ /* 0x001ea80000300800 */
[----:B------:R0:W-:Y:S01]  /*34380*/  STL [R1+0x1bb8], R37 ;  /* 0x001bb82501007387 */ /* 0x0001e20000100800 */
[----:B-1----:R-:W-:-:S05]  /*34390*/  IADD3 R34, P2, R7, R8, RZ ;  /* 0x0000000807227210 */ /* 0x002fca0007f5e0ff */
[----:B------:R-:W-:Y:S04]  /*343a0*/  STL [R1+0x1bdc], R34 ;  /* 0x001bdc2201007387 */ /* 0x000fe80000100800 */
[----:B0-----:R-:W2:Y:S04]  /*343b0*/  LDL.LU R37, [R1+0x6c] ;  /* 0x00006c0001257983 */ /* 0x001ea80000300800 */
[----:B------:R0:W-:Y:S01]  /*343c0*/  STL [R1+0x1bc0], R36 ;  /* 0x001bc02401007387 */ /* 0x0001e20000100800 */
[----:B------:R-:W-:-:S03]  /*343d0*/  LEA.HI.X.SX32 R48, R251, R2, 0x1, P4 ;  /* 0x00000002fb307211 */ /* 0x000fc600020f0eff */
[----:B0-----:R-:W2:Y:S01]  /*343e0*/  LDL.LU R36, [R1+0x68] ;  /* 0x0000680001247983 */ /* 0x001ea20000300800 */
[----:B----4-:R-:W-:-:S05]  /*343f0*/  IADD3 R34, P3, R0, R8, RZ ;  /* 0x0000000800227210 */ /* 0x010fca0007f7e0ff */
[----:B------:R0:W-:Y:S04]  /*34400*/  STL [R1+0x1be4], R34 ;  /* 0x001be42201007387 */ /* 0x0001e80000100800 */
[----:B------:R-:W4:Y:S04]  /*34410*/  LDL.LU R251, [R1+0x64] ;  /* 0x0000640001fb7983 */ /* 0x000f280000300800 */
[----:B------:R1:W-:Y:S01]  /*34420*/  STL [R1+0x1bc8], R48 ;  /* 0x001bc83001007387 */ /* 0x0003e20000100800 */
[----:B0-----:R-:W-:Y:S02]  /*34430*/  IADD3 R34, P4, R252, R8, RZ ;  /* 0x00000008fc227210 */ /* 0x001fe40007f9e0ff */
[----:B-1----:R-:W-:-:S03]  /*34440*/  LEA.HI.X.SX32 R48, R47, R2, 0x1, P5 ;  /* 0x000000022f307211 */ /* 0x002fc600028f0eff */
[----:B------:R0:W-:Y:S04]  /*34450*/  STL [R1+0x1bec], R34 ;  /* 0x001bec2201007387 */ /* 0x0001e80000100800 */
[----:B------:R-:W-:Y:S01]  /*34460*/  STL [R1+0x1bd0], R48 ;  /* 0x001bd03001007387 */ /* 0x000fe20000100800 */
[----:B0-----:R-:W-:-:S03]  /*34470*/  LEA.HI.X.SX32 R34, R7, R2, 0x1, P2 ;  /* 0x0000000207227211 */ /* 0x001fc600010f0eff */
        /* <DEDUP_REMOVED lines=8> */
[----:B------:R-:W-:Y:S01]  /*34500*/  STL [R1+0x1be0], R34 ;  /* 0x001be02201007387 */ /* 0x000fe20000100800 */
[----:B------:R-:W-:Y:S02]  /*34510*/  IADD3 R48, P3, R44, R8, RZ ;  /* 0x000000082c307210 */ /* 0x000fe40007f7e0ff */
[----:B0-----:R-:W-:-:S03]  /*34520*/  LEA.HI.X.SX32 R47, R252, R2, 0x1, P4 ;  /* 0x00000002fc2f7211 */ /* 0x001fc600020f0eff */
[----:B------:R-:W-:Y:S04]  /*34530*/  STL [R1+0x1c04], R48 ;  /* 0x001c043001007387 */ /* 0x000fe80000100800 */
[----:B------:R-:W4:Y:S04]  /*34540*/  LDL.LU R252, [R1+0x58] ;  /* 0x0000580001fc7983 */ /* 0x000f280000300800 */
[----:B------:R0:W-:Y:S01]  /*34550*/  STL [R1+0x1be8], R47 ;  /* 0x001be82f01007387 */ /* 0x0001e20000100800 */
[-C--:B------:R-:W-:Y:S02]  /*34560*/  LEA.HI.X.SX32 R44, R44, R2.reuse, 0x1, P3 ;  /* 0x000000022c2c7211 */ /* 0x080fe400018f0eff */
[----:B0-----:R-:W-:-:S02]  /*34570*/  LEA.HI.X.SX32 R47, R46, R2, 0x1, P5 ;  /* 0x000000022e2f7211 */ /* 0x001fc400028f0eff */
[----:B---3--:R-:W-:-:S05]  /*34580*/  IADD3 R34, P4, R43, R8, RZ ;  /* 0x000000082b227210 */ /* 0x008fca0007f9e0ff */
[----:B------:R0:W-:Y:S01]  /*34590*/  STL [R1+0x1c0c], R34 ;  /* 0x001c0c2201007387 */ /* 0x0001e20000100800 */
[----:B------:R-:W-:-:S03]  /*345a0*/  IADD3 R46, P5, R42, R8, RZ ;  /* 0x000000082a2e7210 */ /* 0x000fc60007fbe0ff */
[----:B------:R1:W-:Y:S04]  /*345b0*/  STL [R1+0x1bf0], R47 ;  /* 0x001bf02f01007387 */ /* 0x0003e80000100800 */
[----:B------:R-:W3:Y:S01]  /*345c0*/  LDL.LU R48, [R1+0x54] ;  /* 0x0000540001307983 */ /* 0x000ee20000300800 */
[----:B0-----:R-:W-:-:S03]  /*345d0*/  LEA.HI.X.SX32 R34, R45, R2, 0x1, P2 ;  /* 0x000000022d227211 */ /* 0x001fc600010f0eff */
[----:B------:R-:W-:Y:S04]  /*345e0*/  STL [R1+0x1c14], R46 ;  /* 0x001c142e01007387 */ /* 0x000fe80000100800 */
[----:B------:R2:W-:Y:S01]  /*345f0*/  STL [R1+0x1bf8], R34 ;  /* 0x001bf82201007387 */ /* 0x0005e20000100800 */
[----:B------:R-:W-:-:S05]  /*34600*/  IADD3 R45, P2, R41, R8, RZ ;  /* 0x00000008292d7210 */ /* 0x000fca0007f5e0ff */
[----:B------:R-:W-:Y:S04]  /*34610*/  STL [R1+0x1c1c], R45 ;  /* 0x001c1c2d01007387 */ /* 0x000fe80000100800 */
[----:B-1----:R-:W3:Y:S04]  /*34620*/  LDL.LU R47, [R1+0x50] ;  /* 0x00005000012f7983 */ /* 0x002ee80000300800 */
[----:B------:R0:W-:Y:S01]  /*34630*/  STL [R1+0x1c00], R44 ;  /* 0x001c002c01007387 */ /* 0x0001e20000100800 */
[----:B--2---:R-:W-:Y:S02]  /*34640*/  IADD3 R34, P3, R40, R8, RZ ;  /* 0x0000000828227210 */ /* 0x004fe40007f7e0ff */
[----:B0-----:R-:W-:-:S03]  /*34650*/  LEA.HI.X.SX32 R44, R43, R2, 0x1, P4 ;  /* 0x000000022b2c7211 */ /* 0x001fc600020f0eff */
[----:B------:R0:W-:Y:S04]  /*34660*/  STL [R1+0x1c24], R34 ;  /* 0x001c242201007387 */ /* 0x0001e80000100800 */
[----:B------:R-:W-:Y:S04]  /*34670*/  STL [R1+0x1c08], R44 ;  /* 0x001c082c01007387 */ /* 0x000fe80000100800 */
[----:B------:R-:W2:Y:S01]  /*34680*/  LDL.LU R46, [R1+0x4c] ;  /* 0x00004c00012e7983 */ /* 0x000ea20000300800 */
[----:B0-----:R-:W-:Y:S02]  /*34690*/  LEA.HI.X.SX32 R34, R42, R2, 0x1, P5 ;  /* 0x000000022a227211 */ /* 0x001fe400028f0eff */
[----:B------:R-:W-:-:S05]  /*346a0*/  IADD3 R43, P4, R39, R8, RZ ;  /* 0x00000008272b7210 */ /* 0x000fca0007f9e0ff */
[----:B------:R-:W-:Y:S01]  /*346b0*/  STL [R1+0x1c2c], R43 ;  /* 0x001c2c2b01007387 */ /* 0x000fe20000100800 */
[----:B------:R-:W-:-:S03]  /*346c0*/  LEA.HI.X.SX32 R40, R40, R2, 0x1, P3 ;  /* 0x0000000228287211 */ /* 0x000fc600018f0eff */
[----:B------:R0:W-:Y:S01]  /*346d0*/  STL [R1+0x1c10], R34 ;  /* 0x001c102201007387 */ /* 0x0001e20000100800 */
[----:B------:R-:W-:Y:S02]  /*346e0*/  IADD3 R42, P5, R38, R8, RZ ;  /* 0x00000008262a7210 */ /* 0x000fe40007fbe0ff */
[----:B0-----:R-:W-:-:S03]  /*346f0*/  LEA.HI.X.SX32 R34, R41, R2, 0x1, P2 ;  /* 0x0000000229227211 */ /* 0x001fc600010f0eff */
[----:B------:R-:W-:Y:S04]  /*34700*/  STL [R1+0x1c34], R42 ;  /* 0x001c342a01007387 */ /* 0x000fe80000100800 */
[----:B------:R0:W-:Y:S01]  /*34710*/  STL [R1+0x1c18], R34 ;  /* 0x001c182201007387 */ /* 0x0001e20000100800 */
[----:B------:R-:W-:Y:S02]  /*34720*/  LEA.HI.X.SX32 R39, R39, R2, 0x1, P4 ;  /* 0x0000000227277211 */ /* 0x000fe400020f0eff */
[----:B------:R-:W-:-:S05]  /*34730*/  IADD3 R41, P2, R37, R8, RZ ;  /* 0x0000000825297210 */ /* 0x000fca0007f5e0ff */
[----:B------:R-:W-:Y:S04]  /*34740*/  STL [R1+0x1c3c], R41 ;  /* 0x001c3c2901007387 */ /* 0x000fe80000100800 */
[----:B------:R-:W-:Y:S04]  /*34750*/  STL [R1+0x1c20], R40 ;  /* 0x001c202801007387 */ /* 0x000fe80000100800 */
[----:B------:R-:W2:Y:S01]  /*34760*/  LDL.LU R45, [R1+0x44] ;  /* 0x00004400012d7983 */ /* 0x000ea20000300800 */
[----:B0-----:R-:W-:-:S05]  /*34770*/  IADD3 R34, P3, R36, R8, RZ ;  /* 0x0000000824227210 */ /* 0x001fca0007f7e0ff */
[----:B------:R4:W-:Y:S04]  /*34780*/  STL [R1+0x1c44], R34 ;  /* 0x001c442201007387 */ /* 0x0009e80000100800 */
[----:B------:R-:W-:Y:S04]  /*34790*/  STL [R1+0x1c28], R39 ;  /* 0x001c282701007387 */ /* 0x000fe80000100800 */
[----:B------:R-:W2:Y:S01]  /*347a0*/  LDL.LU R44, [R1+0x40] ;  /* 0x00004000012c7983 */ /* 0x000ea20000300800 */
[----:B----4-:R-:W-:-:S05]  /*347b0*/  IADD3 R34, P4, R251, R8, RZ ;  /* 0x00000008fb227210 */ /* 0x010fca0007f9e0ff */
[----:B------:R0:W-:Y:S04]  /*347c0*/  STL [R1+0x1c4c], R34 ;  /* 0x001c4c2201007387 */ /* 0x0001e80000100800 */
[----:B------:R-:W4:Y:S01]  /*347d0*/  LDL.LU R43, [R1+0x3c] ;  /* 0x00003c00012b7983 */ /* 0x000f220000300800 */
[-C--:B------:R-:W-:Y:S02]  /*347e0*/  LEA.HI.X.SX32 R38, R38, R2.reuse, 0x1, P5 ;  /* 0x0000000226267211 */ /* 0x080fe400028f0eff */
[----:B------:R-:W-:-:S03]  /*347f0*/  LEA.HI.X.SX32 R37, R37, R2, 0x1, P2 ;  /* 0x0000000225257211 */ /* 0x000fc600010f0eff */
[----:B------:R-:W-:Y:S04]  /*34800*/  STL [R1+0x1c30], R38 ;  /* 0x001c302601007387 */ /* 0x000fe80000100800 */
[----:B------:R-:W4:Y:S01]  /*34810*/  LDL.LU R42, [R1+0x38] ;  /* 0x00003800012a7983 */ /* 0x000f220000300800 */
[----:B0-----:R-:W-:-:S05]  /*34820*/  IADD3 R34, P5, R7, R8, RZ ;  /* 0x0000000807227210 */ /* 0x001fca0007fbe0ff */
[----:B------:R0:W-:Y:S04]  /*34830*/  STL [R1+0x1c54], R34 ;  /* 0x001c542201007387 */ /* 0x0001e80000100800 */
[----:B------:R-:W-:Y:S04]  /*34840*/  STL [R1+0x1c38], R37 ;  /* 0x001c382501007387 */ /* 0x000fe80000100800 */
[----:B------:R-:W4:Y:S01]  /*34850*/  LDL.LU R41, [R1+0x34] ;  /* 0x0000340001297983 */ /* 0x000f220000300800 */
[----:B------:R-:W-:Y:S02]  /*34860*/  LEA.HI.X.SX32 R36, R36, R2, 0x1, P3 ;  /* 0x0000000224247211 */ /* 0x000fe400018f0eff */
[----:B0-----:R-:W-:-:S05]  /*34870*/  IADD3 R34, P2, R0, R8, RZ ;  /* 0x0000000800227210 */ /* 0x001fca0007f5e0ff */
[----:B------:R0:W-:Y:S04]  /*34880*/  STL [R1+0x1c5c], R34 ;  /* 0x001c5c2201007387 */ /* 0x0001e80000100800 */
[----:B------:R-:W4:Y:S04]  /*34890*/  LDL.LU R40, [R1+0x30] ;  /* 0x0000300001287983 */ /* 0x000f280000300800 */
[----:B------:R1:W-:Y:S04]  /*348a0*/  STL [R1+0x1c40], R36 ;  /* 0x001c402401007387 */ /* 0x0003e80000100800 */
[----:B------:R-:W4:Y:S01]  /*348b0*/  LDL.LU R39, [R1+0x2c] ;  /* 0x00002c0001277983 */ /* 0x000f220000300800 */
[----:B0-----:R-:W-:-:S02]  /*348c0*/  IADD3 R34, P3, R252, R8, RZ ;  /* 0x00000008fc227210 */ /* 0x001fc40007f7e0ff */
[----:B-1----:R-:W-:-:S03]  /*348d0*/  LEA.HI.X.SX32 R36, R251, R2, 0x1, P4 ;  /* 0x00000002fb247211 */ /* 0x002fc600020f0eff */
[----:B------:R3:W-:Y:S04]  /*348e0*/  STL [R1+0x1c64], R34 ;  /* 0x001c642201007387 */ /* 0x0007e80000100800 */
[----:B------:R-:W4:Y:S01]  /*348f0*/  LDL.LU R38, [R1+0x28] ;  /* 0x0000280001267983 */ /* 0x000f220000300800 */
[----:B------:R-:W-:-:S03]  /*34900*/  LEA.HI.X.SX32 R7, R7, R2, 0x1, P5 ;  /* 0x0000000207077211 */ /* 0x000fc600028f0eff */
[----:B------:R0:W-:Y:S04]  /*34910*/  STL [R1+0x1c48], R36 ;  /* 0x001c482401007387 */ /* 0x0001e80000100800 */
[----:B------:R-:W4:Y:S01]  /*34920*/  LDL.LU R37, [R1+0x24] ;  /* 0x0000240001257983 */ /* 0x000f220000300800 */
[----:B---3--:R-:W-:-:S05]  /*34930*/  IADD3 R34, P4, R48, R8, RZ ;  /* 0x0000000830227210 */ /* 0x008fca0007f9e0ff */
[----:B------:R-:W-:Y:S04]  /*34940*/  STL [R1+0x1c6c], R34 ;  /* 0x001c6c2201007387 */ /* 0x000fe80000100800 */
[----:B0-----:R-:W3:Y:S04]  /*34950*/  LDL.LU R36, [R1+0x20] ;  /* 0x0000200001247983 */ /* 0x001ee80000300800 */
[----:B------:R0:W-:Y:S04]  /*34960*/  STL [R1+0x1c50], R7 ;  /* 0x001c500701007387 */ /* 0x0001e80000100800 */
[----:B------:R-:W3:Y:S01]  /*34970*/  LDL.LU R251, [R1+0x1c] ;  /* 0x00001c0001fb7983 */ /* 0x000ee20000300800 */
[----:B0-----:R-:W-:-:S02]  /*34980*/  LEA.HI.X.SX32 R7, R0, R2, 0x1, P2 ;  /* 0x0000000200077211 */ /* 0x001fc400010f0eff */
[----:B------:R-:W-:Y:S02]  /*34990*/  LEA.HI.X.SX32 R48, R48, R2, 0x1, P4 ;  /* 0x0000000230307211 */ /* 0x000fe400020f0eff */
[----:B------:R-:W-:-:S05]  /*349a0*/  IADD3 R34, P5, R47, R8, RZ ;  /* 0x000000082f227210 */ /* 0x000fca0007fbe0ff */
[----:B------:R-:W-:Y:S04]  /*349b0*/  STL [R1+0x1c74], R34 ;  /* 0x001c742201007387 */ /* 0x000fe80000100800 */
[----:B------:R-:W3:Y:S04]  /*349c0*/  LDL.LU R0, [R1+0x18] ;  /* 0x0000180001007983 */ /* 0x000ee80000300800 */
[----:B------:R0:W-:Y:S04]  /*349d0*/  STL [R1+0x1c58], R7 ;  /* 0x001c580701007387 */ /* 0x0001e80000100800 */
[----:B0-----:R-:W3:Y:S01]  /*349e0*/  LDL.LU R7, [R1+0x14] ;  /* 0x0000140001077983 */ /* 0x001ee20000300800 */
[----:B--2---:R-:W-:-:S05]  /*349f0*/  IADD3 R34, P2, R46, R8, RZ ;  /* 0x000000082e227210 */ /* 0x004fca0007f5e0ff */
[----:B------:R0:W-:Y:S02]  /*34a00*/  STL [R1+0x1c7c], R34 ;  /* 0x001c7c2201007387 */ /* 0x0001e40000100800 */
[----:B0-----:R-:W-:Y:S02]  /*34a10*/  LEA.HI.X.SX32 R34, R252, R2, 0x1, P3 ;  /* 0x00000002fc227211 */ /* 0x001fe400018f0eff */
[----:B------:R-:W2:Y:S04]  /*34a20*/  LDL.LU R252, [R1+0x10] ;  /* 0x0000100001fc7983 */ /* 0x000ea80000300800 */
[----:B------:R0:W-:Y:S02]  /*34a30*/  STL [R1+0x1c60], R34 ;  /* 0x001c602201007387 */ /* 0x0001e40000100800 */
[----:B0-----:R-:W-:-:S05]  /*34a40*/  IADD3 R34, P3, R11, R8, RZ ;  /* 0x000000080b227210 */ /* 0x001fca0007f7e0ff */
[----:B------:R0:W-:Y:S01]  /*34a50*/  STL [R1+0x1c84], R34 ;  /* 0x001c842201007387 */ /* 0x0001e20000100800 */
[----:B------:R-:W-:-:S03]  /*34a60*/  LEA.HI.X.SX32 R47, R47, R2, 0x1, P5 ;  /* 0x000000022f2f7211 */ /* 0x000fc600028f0eff */
[----:B0-----:R-:W2:Y:S04]  /*34a70*/  LDL.LU R34, [R1+0x8] ;  /* 0x0000080001227983 */ /* 0x001ea80000300800 */
[----:B------:R0:W-:Y:S01]  /*34a80*/  STL [R1+0x1c68], R48 ;  /* 0x001c683001007387 */ /* 0x0001e20000100800 */
[----:B------:R-:W-:Y:S02]  /*34a90*/  LEA.HI.X.SX32 R46, R46, R2, 0x1, P2 ;  /* 0x000000022e2e7211 */ /* 0x000fe400010f0eff */
[----:B0-----:R-:W-:-:S05]  /*34aa0*/  IADD3 R48, P4, R45, R8, RZ ;  /* 0x000000082d307210 */ /* 0x001fca0007f9e0ff */
[----:B------:R0:W-:Y:S04]  /*34ab0*/  STL [R1+0x1c8c], R48 ;  /* 0x001c8c3001007387 */ /* 0x0001e80000100800 */
[----:B0-----:R-:W2:Y:S04]  /*34ac0*/  LDL.LU R48, [R1+0x2b80] ;  /* 0x002b800001307983 */ /* 0x001ea80000300800 */
[----:B------:R0:W-:Y:S02]  /*34ad0*/  STL [R1+0x1c70], R47 ;  /* 0x001c702f01007387 */ /* 0x0001e40000100800 */
[----:B0-----:R-:W-:-:S05]  /*34ae0*/  IADD3 R47, P5, R44, R8, RZ ;  /* 0x000000082c2f7210 */ /* 0x001fca0007fbe0ff */
[----:B------:R0:W-:Y:S04]  /*34af0*/  STL [R1+0x1c94], R47 ;  /* 0x001c942f01007387 */ /* 0x0001e80000100800 */
[----:B0-----:R-:W2:Y:S04]  /*34b00*/  LDL.LU R47, [R1+0x2b7c] ;  /* 0x002b7c00012f7983 */ /* 0x001ea80000300800 */
[----:B------:R4:W-:Y:S02]  /*34b10*/  STL [R1+0x1c78], R46 ;  /* 0x001c782e01007387 */ /* 0x0009e40000100800 */
[----:B----4-:R-:W-:-:S05]  /*34b20*/  IADD3 R46, P2, R43, R8, RZ ;  /* 0x000000082b2e7210 */ /* 0x010fca0007f5e0ff */
[----:B------:R0:W-:Y:S02]  /*34b30*/  STL [R1+0x1c9c], R46 ;  /* 0x001c9c2e01007387 */ /* 0x0001e40000100800 */
[-C--:B0-----:R-:W-:Y:S02]  /*34b40*/  LEA.HI.X.SX32 R46, R11, R2.reuse, 0x1, P3 ;  /* 0x000000020b2e7211 */ /* 0x081fe400018f0eff */
[----:B------:R-:W4:Y:S01]  /*34b50*/  LDL.LU R11, [R1+0xc] ;  /* 0x00000c00010b7983 */ /* 0x000f220000300800 */
[----:B------:R-:W-:-:S03]  /*34b60*/  LEA.HI.X.SX32 R45, R45, R2, 0x1, P4 ;  /* 0x000000022d2d7211 */ /* 0x000fc600020f0eff */
[----:B------:R0:W-:Y:S02]  /*34b70*/  STL [R1+0x1c80], R46 ;  /* 0x001c802e01007387 */ /* 0x0001e40000100800 */
[----:B0-----:R-:W-:-:S05]  /*34b80*/  IADD3 R46, P3, R42, R8, RZ ;  /* 0x000000082a2e7210 */ /* 0x001fca0007f7e0ff */
[----:B------:R0:W-:Y:S01]  /*34b90*/  STL [R1+0x1ca4], R46 ;  /* 0x001ca42e01007387 */ /* 0x0001e20000100800 */
[----:B------:R-:W-:-:S03]  /*34ba0*/  LEA.HI.X.SX32 R44, R44, R2, 0x1, P5 ;  /* 0x000000022c2c7211 */ /* 0x000fc600028f0eff */
[----:B0-----:R-:W4:Y:S04]  /*34bb0*/  LDL.LU R46, [R1+0x2b78] ;  /* 0x002b7800012e7983 */ /* 0x001f280000300800 */
        /* <DEDUP_REMOVED lines=26> */
[----:B---3--:R-:W-:-:S05]  /*34d60*/  IADD3 R40, P5, R36, R8, RZ ;  /* 0x0000000824287210 */ /* 0x008fca0007fbe0ff */
[----:B------:R0:W-:Y:S01]  /*34d70*/  STL [R1+0x1cd4], R40 ;  /* 0x001cd42801007387 */ /* 0x0001e20000100800 */
[----:B------:R-:W-:-:S03]  /*34d80*/  LEA.HI.X.SX32 R38, R38, R2, 0x1, P3 ;  /* 0x0000000226267211 */ /* 0x000fc600018f0eff */
[----:B0-----:R-:W3:Y:S04]  /*34d90*/  LDL.LU R40, [R1+0x2b60] ;  /* 0x002b600001287983 */ /* 0x001ee80000300800 */
[----:B------:R0:W-:Y:S02]  /*34da0*/  STL [R1+0x1cb8], R39 ;  /* 0x001cb82701007387 */ /* 0x0001e40000100800 */
[----:B0-----:R-:W-:-:S05]  /*34db0*/  IADD3 R39, P2, R251, R8, RZ ;  /* 0x00000008fb277210 */ /* 0x001fca0007f5e0ff */
        /* <DEDUP_REMOVED lines=14> */
[----:B--2---:R-:W-:-:S05]  /*34ea0*/  IADD3 R36, P5, R252, R8, RZ ;  /* 0x00000008fc247210 */ /* 0x004fca0007fbe0ff */
[----:B------:R0:W-:Y:S01]  /*34eb0*/  STL [R1+0x1cf4], R36 ;  /* 0x001cf42401007387 */ /* 0x0001e20000100800 */
[----:B------:R-:W-:-:S03]  /*34ec0*/  LEA.HI.X.SX32 R0, R0, R2, 0x1, P3 ;  /* 0x0000000200007211 */ /* 0x000fc600018f0eff */
[----:B0-----:R-:W2:Y:S04]  /*34ed0*/  LDL.LU R36, [R1+0x2b50] ;  /* 0x002b500001247983 */ /* 0x001ea80000300800 */
[----:B------:R4:W-:Y:S02]  /*34ee0*/  STL [R1+0x1cd8], R251 ;  /* 0x001cd8fb01007387 */ /* 0x0009e40000100800 */
[----:B----4-:R-:W-:-:S05]  /*34ef0*/  IADD3 R251, P2, R11, R8, RZ ;  /* 0x000000080bfb7210 */ /* 0x010fca0007f5e0ff */
[----:B------:R0:W-:Y:S04]  /*34f00*/  STL [R1+0x1cfc], R251 ;  /* 0x001cfcfb01007387 */ /* 0x0001e80000100800 */
[----:B0-----:R-:W4:Y:S04]  /*34f10*/  LDL.LU R251, [R1+0x2b4c] ;  /* 0x002b4c0001fb7983 */ /* 0x001f280000300800 */
[----:B------:R0:W-:Y:S02]  /*34f20*/  STL [R1+0x1ce0], R0 ;  /* 0x001ce00001007387 */ /* 0x0001e40000100800 */
[----:B0-----:R-:W-:-:S05]  /*34f30*/  IADD3 R0, P3, R34, R8, RZ ;  /* 0x0000000822007210 */ /* 0x001fca0007f7e0ff */
[----:B------:R0:W-:Y:S04]  /*34f40*/  STL [R1+0x1d04], R0 ;  /* 0x001d040001007387 */ /* 0x0001e80000100800 */
[----:B0-----:R-:W3:Y:S01]  /*34f50*/  LDL.LU R0, [R1+0x2b48] ;  /* 0x002b480001007983 */ /* 0x001ee20000300800 */
[----:B------:R-:W-:-:S05]  /*34f60*/  LEA.HI.X.SX32 R7, R7, R2, 0x1, P4 ;  /* 0x0000000207077211 */ /* 0x000fca00020f0eff */
[----:B------:R3:W-:Y:S02]  /*34f70*/  STL [R1+0x1ce8], R7 ;  /* 0x001ce80701007387 */ /* 0x0007e40000100800 */
[----:B---3--:R-:W-:-:S05]  /*34f80*/  IADD3 R7, P4, R0, R8, RZ ;  /* 0x0000000800077210 */ /* 0x008fca0007f9e0ff */
        /* <DEDUP_REMOVED lines=10> */
[----:B------:R0:W-:Y:S02]  /*35030*/  STL [R1+0x1d1c], R11 ;  /* 0x001d1c0b01007387 */ /* 0x0001e40000100800 */
[----:B0-----:R-:W-:Y:S02]  /*35040*/  LEA.HI.X.SX32 R11, R34, R2, 0x1, P3 ;  /* 0x00000002220b7211 */ /* 0x001fe400018f0eff */
[----:B----4-:R-:W-:-:S03]  /*35050*/  IADD3 R34, P3, R251, R8, RZ ;  /* 0x00000008fb227210 */ /* 0x010fc60007f7e0ff */
[----:B------:R0:W-:Y:S02]  /*35060*/  STL [R1+0x1d00], R11 ;  /* 0x001d000b01007387 */ /* 0x0001e40000100800 */
[----:B0-----:R-:W-:Y:S02]  /*35070*/  LEA.HI.X.SX32 R11, R0, R2, 0x1, P4 ;  /* 0x00000002000b7211 */ /* 0x001fe400020f0eff */
[----:B------:R0:W5:Y:S04]  /*35080*/  LDL.LU R0, [R1+0x2b3c] ;  /* 0x002b3c0001007983 */ /* 0x0001680000300800 */
[----:B------:R2:W-:Y:S04]  /*35090*/  STL [R1+0x1d24], R34 ;  /* 0x001d242201007387 */ /* 0x0005e80000100800 */
[----:B------:R1:W-:Y:S01]  /*350a0*/  STL [R1+0x1d08], R11 ;  /* 0x001d080b01007387 */ /* 0x0003e20000100800 */
[----:B--2---:R-:W-:-:S02]  /*350b0*/  IADD3 R34, P4, R36, R8, RZ ;  /* 0x0000000824227210 */ /* 0x004fc40007f9e0ff */
[-C--:B-1----:R-:W-:Y:S02]  /*350c0*/  LEA.HI.X.SX32 R11, R7, R2.reuse, 0x1, P5 ;  /* 0x00000002070b7211 */ /* 0x082fe400028f0eff */
[----:B------:R0:W5:Y:S01]  /*350d0*/  LDL.LU R7, [R1+0x2b38] ;  /* 0x002b380001077983 */ /* 0x0001620000300800 */
[----:B------:R-:W-:-:S03]  /*350e0*/  LEA.HI.X.SX32 R252, R252, R2, 0x1, P2 ;  /* 0x00000002fcfc7211 */ /* 0x000fc600010f0eff */
[----:B------:R1:W-:Y:S04]  /*350f0*/  STL [R1+0x1d2c], R34 ;  /* 0x001d2c2201007387 */ /* 0x0003e80000100800 */
[----:B------:R2:W-:Y:S01]  /*35100*/  STL [R1+0x1d10], R11 ;  /* 0x001d100b01007387 */ /* 0x0005e20000100800 */
[-C--:B-1----:R-:W-:Y:S02]  /*35110*/  IADD3 R34, P5, R37, R8.reuse, RZ ;  /* 0x0000000825227210 */ /* 0x082fe40007fbe0ff */
[----:B--2---:R-:W-:-:S03]  /*35120*/  IADD3 R11, P2, R38, R8, RZ ;  /* 0x00000008260b7210 */ /* 0x004fc60007f5e0ff */
[----:B------:R1:W-:Y:S04]  /*35130*/  STL [R1+0x1d34], R34 ;  /* 0x001d342201007387 */ /* 0x0003e80000100800 */
[----:B------:R-:W-:Y:S04]  /*35140*/  STL [R1+0x1d18], R252 ;  /* 0x001d18fc01007387 */ /* 0x000fe80000100800 */
[----:B------:R2:W-:Y:S01]  /*35150*/  STL [R1+0x1d3c], R11 ;  /* 0x001d3c0b01007387 */ /* 0x0005e20000100800 */
[----:B-1----:R-:W-:Y:S02]  /*35160*/  LEA.HI.X.SX32 R34, R251, R2, 0x1, P3 ;  /* 0x00000002fb227211 */ /* 0x002fe400018f0eff */
[----:B------:R-:W-:-:S03]  /*35170*/  IADD3 R251, P3, R39, R8, RZ ;  /* 0x0000000827fb7210 */ /* 0x000fc60007f7e0ff */
[----:B------:R1:W-:Y:S01]  /*35180*/  STL [R1+0x1d20], R34 ;  /* 0x001d202201007387 */ /* 0x0003e20000100800 */
[----:B--2---:R-:W-:-:S03]  /*35190*/  LEA.HI.X.SX32 R11, R36, R2, 0x1, P4 ;  /* 0x00000002240b7211 */ /* 0x004fc600020f0eff */
[----:B------:R-:W-:Y:S01]  /*351a0*/  STL [R1+0x1d44], R251 ;  /* 0x001d44fb01007387 */ /* 0x000fe20000100800 */
[----:B------:R-:W-:-:S03]  /*351b0*/  LEA.HI.X.SX32 R36, R37, R2, 0x1, P5 ;  /* 0x0000000225247211 */ /* 0x000fc600028f0eff */
[----:B------:R2:W-:Y:S01]  /*351c0*/  STL [R1+0x1d28], R11 ;  /* 0x001d280b01007387 */ /* 0x0005e20000100800 */
[----:B-1----:R-:W-:-:S05]  /*351d0*/  IADD3 R34, P4, R40, R8, RZ ;  /* 0x0000000828227210 */ /* 0x002fca0007f9e0ff */
[----:B------:R1:W-:Y:S01]  /*351e0*/  STL [R1+0x1d4c], R34 ;  /* 0x001d4c2201007387 */ /* 0x0003e20000100800 */
[----:B--2---:R-:W-:-:S03]  /*351f0*/  IADD3 R11, P5, R41, R8, RZ ;  /* 0x00000008290b7210 */ /* 0x004fc60007fbe0ff */
[----:B------:R2:W-:Y:S04]  /*35200*/  STL [R1+0x1d30], R36 ;  /* 0x001d302401007387 */ /* 0x0005e80000100800 */
[----:B------:R3:W-:Y:S01]  /*35210*/  STL [R1+0x1d54], R11 ;  /* 0x001d540b01007387 */ /* 0x0007e20000100800 */
[----:B-1----:R-:W-:Y:S02]  /*35220*/  LEA.HI.X.SX32 R34, R38, R2, 0x1, P2 ;  /* 0x0000000226227211 */ /* 0x002fe400010f0eff */
[----:B--2---:R-:W-:-:S03]  /*35230*/  IADD3 R36, P2, R42, R8, RZ ;  /* 0x000000082a247210 */ /* 0x004fc60007f5e0ff */
[----:B------:R1:W-:Y:S01]  /*35240*/  STL [R1+0x1d38], R34 ;  /* 0x001d382201007387 */ /* 0x0003e20000100800 */
[----:B---3--:R-:W-:-:S03]  /*35250*/  LEA.HI.X.SX32 R11, R39, R2, 0x1, P3 ;  /* 0x00000002270b7211 */ /* 0x008fc600018f0eff */
[----:B------:R2:W-:Y:S04]  /*35260*/  STL [R1+0x1d5c], R36 ;  /* 0x001d5c2401007387 */ /* 0x0005e80000100800 */
[----:B------:R3:W-:Y:S01]  /*35270*/  STL [R1+0x1d40], R11 ;  /* 0x001d400b01007387 */ /* 0x0007e20000100800 */
[----:B-1----:R-:W-:Y:S02]  /*35280*/  IADD3 R34, P3, R43, R8, RZ ;  /* 0x000000082b227210 */ /* 0x002fe40007f7e0ff */
[----:B--2---:R-:W-:-:S03]  /*35290*/  LEA.HI.X.SX32 R36, R40, R2, 0x1, P4 ;  /* 0x0000000228247211 */ /* 0x004fc600020f0eff */
[----:B------:R1:W-:Y:S01]  /*352a0*/  STL [R1+0x1d64], R34 ;  /* 0x001d642201007387 */ /* 0x0003e20000100800 */
[----:B---3--:R-:W-:-:S03]  /*352b0*/  IADD3 R11, P4, R44, R8, RZ ;  /* 0x000000082c0b7210 */ /* 0x008fc60007f9e0ff */
        /* <DEDUP_REMOVED lines=472> */
[----:B------:R-:W-:Y:S01]  /*37040*/  STL [R1+0x20f8], R34 ;  /* 0x0020f82201007387 */ /* 0x000fe20000100800 */
[----:B---3--:R-:W-:-:S03]  /*37050*/  LEA.HI.X.SX32 R11, R14, R2, 0x1, P3 ;  /* 0x000000020e0b7211 */ /* 0x008fc600018f0eff */
[----:B------:R1:W-:Y:S01]  /*37060*/  STL [R1+0x211c], R13 ;  /* 0x00211c0d01007387 */ /* 0x0003e20000100800 */
[----:B------:R-:W-:-:S03]  /*37070*/  IADD3 R14, P3, R18, R8, RZ ;  /* 0x00000008120e7210 */ /* 0x000fc60007f7e0ff */
[----:B------:R2:W-:Y:S01]  /*37080*/  STL [R1+0x2100], R11 ;  /* 0x0021000b01007387 */ /* 0x0005e20000100800 */
[----:B-1----:R-:W-:-:S03]  /*37090*/  LEA.HI.X.SX32 R13, R15, R2, 0x1, P4 ;  /* 0x000000020f0d7211 */ /* 0x002fc600020f0eff */
[----:B------:R1:W-:Y:S01]  /*370a0*/  STL [R1+0x2124], R14 ;  /* 0x0021240e01007387 */ /* 0x0003e20000100800 */
[----:B--2---:R-:W-:-:S03]  /*370b0*/  IADD3 R11, P4, R19, R8, RZ ;  /* 0x00000008130b7210 */ /* 0x004fc60007f9e0ff */
        /* <DEDUP_REMOVED lines=423> */
[----:B--2---:R-:W-:Y:S01]  /*38b30*/  IADD3 R13, P2, R6, R8, RZ ;  /* 0x00000008060d7210 */ /* 0x004fe20007f5e0ff */
[----:B------:R-:W2:Y:S02]  /*38b40*/  S2R R34, SR_TID.X ;  /* 0x0000000000227919 */ /* 0x000ea40000002100 */
[----:B------:R3:W-:Y:S01]  /*38b50*/  STL [R1+0x2458], R14 ;  /* 0x0024580e01007387 */ /* 0x0007e20000100800 */
[----:B-1----:R-:W-:-:S03]  /*38b60*/  LEA.HI.X.SX32 R11, R248, R2, 0x1, P3 ;  /* 0x00000002f80b7211 */ /* 0x002fc600018f0eff */
[----:B------:R1:W-:Y:S01]  /*38b70*/  STL [R1+0x247c], R13 ;  /* 0x00247c0d01007387 */ /* 0x0003e20000100800 */
[----:B---3--:R-:W-:-:S03]  /*38b80*/  IADD3 R14, P3, R9, R8, RZ ;  /* 0x00000008090e7210 */ /* 0x008fc60007f7e0ff */
        /* <DEDUP_REMOVED lines=8> */
[----:B------:R-:W-:Y:S01]  /*38c10*/  STL [R1+0x2470], R14 ;  /* 0x0024700e01007387 */ /* 0x000fe20000100800 */
[----:B-1----:R-:W-:-:S03]  /*38c20*/  LEA.HI.X.SX32 R11, R6, R2, 0x1, P2 ;  /* 0x00000002060b7211 */ /* 0x002fc600010f0eff */
[----:B------:R0:W5:Y:S01]  /*38c30*/  LDL.LU R6, [R1+0x2b34] ;  /* 0x002b340001067983 */ /* 0x0001620000300800 */
[----:B------:R-:W-:-:S03]  /*38c40*/  LEA.HI.X.SX32 R9, R9, R2, 0x1, P3 ;  /* 0x0000000209097211 */ /* 0x000fc600018f0eff */
[----:B------:R1:W-:Y:S04]  /*38c50*/  STL [R1+0x2484], R13 ;  /* 0x0024840d01007387 */ /* 0x0003e80000100800 */
[----:B------:R3:W-:Y:S01]  /*38c60*/  STL [R1+0x2478], R11 ;  /* 0x0024780b01007387 */ /* 0x0007e20000100800 */
[-C--:B-1----:R-:W-:Y:S02]  /*38c70*/  IADD3 R13, P2, R33, R8.reuse, RZ ;  /* 0x00000008210d7210 */ /* 0x082fe40007f5e0ff */
[----:B---3--:R-:W-:Y:S02]  /*38c80*/  IADD3 R11, P3, R35, R8, RZ ;  /* 0x00000008230b7210 */ /* 0x008fe40007f7e0ff */
[----:B------:R-:W-:Y:S01]  /*38c90*/  LEA.HI.X.SX32 R8, R10, R2, 0x1, P4 ;  /* 0x000000020a087211 */ /* 0x000fe200020f0eff */
[----:B------:R-:W-:Y:S04]  /*38ca0*/  STL [R1+0x2488], R13 ;  /* 0x0024880d01007387 */ /* 0x000fe80000100800 */
[----:B------:R1:W-:Y:S01]  /*38cb0*/  STL [R1+0x248c], R9 ;  /* 0x00248c0901007387 */ /* 0x0003e20000100800 */
[----:B------:R-:W-:-:S03]  /*38cc0*/  USHF.R.S32.HI UR51, URZ, 0x1f, UR51 ;  /* 0x0000001f3f337899 */ /* 0x000fc60008011433 */
[----:B------:R-:W-:Y:S04]  /*38cd0*/  STL [R1+0x186c], R11 ;  /* 0x00186c0b01007387 */ /* 0x000fe80000100800 */
[----:B------:R3:W-:Y:S01]  /*38ce0*/  STL [R1+0x1544], R8 ;  /* 0x0015440801007387 */ /* 0x0007e20000100800 */
[-C--:B-1----:R-:W-:Y:S02]  /*38cf0*/  LEA.HI.X.SX32 R9, R32, R2.reuse, 0x1, P5 ;  /* 0x0000000220097211 */ /* 0x082fe400028f0eff */
[-C--:B---3--:R-:W-:Y:S02]  /*38d00*/  LEA.HI.X.SX32 R8, R33, R2.reuse, 0x1, P2 ;  /* 0x0000000221087211 */ /* 0x088fe400010f0eff */
[----:B------:R-:W-:Y:S01]  /*38d10*/  LEA.HI.X.SX32 R2, R35, R2, 0x1, P3 ;  /* 0x0000000223027211 */ /* 0x000fe200018f0eff */
[----:B------:R1:W-:Y:S04]  /*38d20*/  STL [R1+0x1864], R9 ;  /* 0x0018640901007387 */ /* 0x0003e80000100800 */
[----:B------:R2:W-:Y:S04]  /*38d30*/  STL [R1+0x1868], R8 ;  /* 0x0018680801007387 */ /* 0x0005e80000100800 */
[----:B------:R3:W-:Y:S01]  /*38d40*/  STL [R1+0x1548], R2 ;  /* 0x0015480201007387 */ /* 0x0007e20000100800 */
[----:B-1----:R-:W-:Y:S01]  /*38d50*/  IADD3.X R9, R5, UR51, RZ, P1, !PT ;  /* 0x0000003305097c10 */ /* 0x002fe20008ffe4ff */
[----:B--2---:R-:W-:Y:S01]  /*38d60*/  IMAD.SHL.U32 R8, R34, 0x10, RZ ;  /* 0x0000001022087824 */ /* 0x004fe200078e00ff */
[----:B---3--:R-:W-:-:S04]  /*38d70*/  IADD3.X R2, R3, UR51, RZ, P0, !PT ;  /* 0x0000003303027c10 */ /* 0x008fc800087fe4ff */
[----:B------:R-:W-:Y:S04]  /*38d80*/  STL [R1+0x29a0], R8 ;  /* 0x0029a00801007387 */ /* 0x000fe80000100800 */
[----:B------:R-:W-:Y:S04]  /*38d90*/  STL [R1+0x154c], R9 ;  /* 0x00154c0901007387 */ /* 0x000fe80000100800 */
[----:B------:R1:W-:Y:S01]  /*38da0*/  STL [R1+0x1550], R2 ;  /* 0x0015500201007387 */ /* 0x0003e20000100800 */
[----:B------:R-:W-:Y:S02]  /*38db0*/  USHF.R.S32.HI UR8, URZ, 0x1f, UR27 ;  /* 0x0000001f3f087899 */ /* 0x000fe4000801141b */
[----:B-1----:R-:W-:-:S02]  /*38dc0*/  IADD3 R2, P0, R12, UR27, RZ ;  /* 0x0000001b0c027c10 */ /* 0x002fc4000ff1e0ff */
[----:B------:R-:W-:-:S03]  /*38dd0*/  IADD3 R9, P1, R4, UR27, RZ ;  /* 0x0000001b04097c10 */ /* 0x000fc6000ff3e0ff */
[----:B------:R1:W-:Y:S01]  /*38de0*/  STL [R1+0x1558], R2 ;  /* 0x0015580201007387 */ /* 0x0003e20000100800 */
[----:B------:R-:W-:Y:S01]  /*38df0*/  IADD3 R10, P3, R4, UR38, RZ ;  /* 0x00000026040a7c10 */ /* 0x000fe2000ff7e0ff */
[----:B------:R-:W-:Y:S02]  /*38e00*/  USHF.R.S32.HI UR27, URZ, 0x1f, UR38 ;  /* 0x0000001f3f1b7899 */ /* 0x000fe40008011426 */
[----:B------:R2:W-:Y:S01]  /*38e10*/  STL [R1+0x1560], R9 ;  /* 0x0015600901007387 */ /* 0x0005e20000100800 */
[----:B-1----:R-:W-:Y:S02]  /*38e20*/  IADD3 R2, P2, R12, UR38, RZ ;  /* 0x000000260c027c10 */ /* 0x002fe4000ff5e0ff */
[----:B--2---:R-:W-:-:S03]  /*38e30*/  IADD3.X R9, R5, UR8, RZ, P0, !PT ;  /* 0x0000000805097c10 */ /* 0x004fc600087fe4ff */
[----:B------:R1:W-:Y:S04]  /*38e40*/  STL [R1+0x1568], R2 ;  /* 0x0015680201007387 */ /* 0x0003e80000100800 */
[----:B------:R-:W-:Y:S01]  /*38e50*/  STL [R1+0x1570], R10 ;  /* 0x0015700a01007387 */ /* 0x000fe20000100800 */
[----:B-1----:R-:W-:-:S03]  /*38e60*/  IADD3.X R2, R3, UR8, RZ, P1, !PT ;  /* 0x0000000803027c10 */ /* 0x002fc60008ffe4ff */
[----:B------:R1:W-:Y:S04]  /*38e70*/  STL [R1+0x1554], R9 ;  /* 0x0015540901007387 */ /* 0x0003e80000100800 */
[----:B------:R2:W-:Y:S01]  /*38e80*/  STL [R1+0x155c], R2 ;  /* 0x00155c0201007387 */ /* 0x0005e20000100800 */
[----:B-1----:R-:W-:Y:S02]  /*38e90*/  IADD3.X R9, R5, UR27, RZ, P2, !PT ;  /* 0x0000001b05097c10 */ /* 0x002fe400097fe4ff */
[----:B--2---:R-:W-:-:S03]  /*38ea0*/  IADD3.X R2, R3, UR27, RZ, P3, !PT ;  /* 0x0000001b03027c10 */ /* 0x004fc60009ffe4ff */
[----:B------:R1:W-:Y:S04]  /*38eb0*/  STL [R1+0x1564], R9 ;  /* 0x0015640901007387 */ /* 0x0003e80000100800 */
[----:B------:R2:W-:Y:S04]  /*38ec0*/  STL [R1+0x156c], R2 ;  /* 0x00156c0201007387 */ /* 0x0005e80000100800 */
[----:B------:R-:W-:Y:S04]  /*38ed0*/  STL [R1+0x1178], RZ ;  /* 0x001178ff01007387 */ /* 0x000fe80000100800 */
        /* <DEDUP_REMOVED lines=768> */
[----:B------:R-:W-:Y:S04]  /*3bee0*/  STL [R1], RZ ;  /* 0x000000ff01007387 */ /* 0x000fe80000100800 */
        /* <DEDUP_REMOVED lines=79> */
[----:B------:R-:W-:Y:S01]  /*3c3e0*/  STL [R1+0x140], RZ ;  /* 0x000140ff01007387 */ /* 0x000fe20000100800 */
[----:B-1----:R-:W-:-:S03]  /*3c3f0*/  IADD3 R9, P0, R12, UR33, RZ ;  /* 0x000000210c097c10 */ /* 0x002fc6000ff1e0ff */
[----:B------:R-:W-:Y:S01]  /*3c400*/  STL [R1+0x144], RZ ;  /* 0x000144ff01007387 */ /* 0x000fe20000100800 */
[----:B--2---:R-:W-:-:S03]  /*3c410*/  IADD3 R2, P1, R4, UR33, RZ ;  /* 0x0000002104027c10 */ /* 0x004fc6000ff3e0ff */
[----:B------:R-:W-:Y:S01]  /*3c420*/  STL [R1+0x148], RZ ;  /* 0x000148ff01007387 */ /* 0x000fe20000100800 */
[----:B------:R-:W-:-:S03]  /*3c430*/  USHF.R.S32.HI UR33, URZ, 0x1f, UR33 ;  /* 0x0000001f3f217899 */ /* 0x000fc60008011421 */
[----:B------:R-:W-:Y:S04]  /*3c440*/  STL [R1+0x14c], RZ ;  /* 0x00014cff01007387 */ /* 0x000fe80000100800 */
[----:B------:R-:W-:Y:S04]  /*3c450*/  STL [R1+0x150], RZ ;  /* 0x000150ff01007387 */ /* 0x000fe80000100800 */
[----:B------:R-:W-:Y:S04]  /*3c460*/  STL [R1+0x154], RZ ;  /* 0x000154ff01007387 */ /* 0x000fe80000100800 */
[----:B------:R-:W-:Y:S04]  /*3c470*/  STL [R1+0x158], RZ ;  /* 0x000158ff01007387 */ /* 0x000fe80000100800 */
[----:B------:R-:W-:Y:S04]  /*3c480*/  STL [R1+0x15c], RZ ;  /* 0x00015cff01007387 */ /* 0x000fe80000100800 */
[----:B------:R-:W-:Y:S04]  /*3c490*/  STL [R1+0x160], RZ ;  /* 0x000160ff01007387 */ /* 0x000fe80000100800 */
[----:B------:R-:W-:Y:S04]  /*3c4a0*/  STL [R1+0x164], RZ ;  /* 0x000164ff01007387 */ /* 0x000fe80000100800 */
[----:B------:R1:W-:Y:S04]  /*3c4b0*/  STL [R1+0x1578], R9 ;  /* 0x0015780901007387 */ /* 0x0003e80000100800 */
[----:B------:R2:W-:Y:S04]  /*3c4c0*/  STL [R1+0x1580], R2 ;  /* 0x0015800201007387 */ /* 0x0005e80000100800 */
[----:B------:R-:W-:Y:S01]  /*3c4d0*/  STL [R1+0x168], RZ ;  /* 0x000168ff01007387 */ /* 0x000fe20000100800 */
[----:B-1----:R-:W-:-:S03]  /*3c4e0*/  IADD3.X R9, R5, UR33, RZ, P0, !PT ;  /* 0x0000002105097c10 */ /* 0x002fc600087fe4ff */
[----:B------:R-:W-:Y:S01]  /*3c4f0*/  STL [R1+0x16c], RZ ;  /* 0x00016cff01007387 */ /* 0x000fe20000100800 */
[----:B--2---:R-:W-:-:S03]  /*3c500*/  IADD3.X R2, R3, UR33, RZ, P1, !PT ;  /* 0x0000002103027c10 */ /* 0x004fc60008ffe4ff */
[----:B------:R-:W-:Y:S01]  /*3c510*/  STL [R1+0x170], RZ ;  /* 0x000170ff01007387 */ /* 0x000fe20000100800 */
[----:B------:R-:W-:-:S03]  /*3c520*/  USHF.R.S32.HI UR33, URZ, 0x1f, UR7 ;  /* 0x0000001f3f217899 */ /* 0x000fc60008011407 */
[----:B------:R1:W-:Y:S04]  /*3c530*/  STL [R1+0x1574], R9 ;  /* 0x0015740901007387 */ /* 0x0003e80000100800 */
[----:B------:R2:W-:Y:S01]  /*3c540*/  STL [R1+0x157c], R2 ;  /* 0x00157c0201007387 */ /* 0x0005e20000100800 */
[----:B-1----:R-:W-:-:S03]  /*3c550*/  IADD3 R9, P0, R12, UR7, RZ ;  /* 0x000000070c097c10 */ /* 0x002fc6000ff1e0ff */
[----:B------:R-:W-:Y:S01]  /*3c560*/  STL [R1+0x174], RZ ;  /* 0x000174ff01007387 */ /* 0x000fe20000100800 */
[----:B--2---:R-:W-:-:S03]  /*3c570*/  IADD3 R2, P1, R4, UR7, RZ ;  /* 0x0000000704027c10 */ /* 0x004fc6000ff3e0ff */
[----:B------:R1:W-:Y:S04]  /*3c580*/  STL [R1+0x1588], R9 ;  /* 0x0015880901007387 */ /* 0x0003e80000100800 */
[----:B------:R-:W-:Y:S04]  /*3c590*/  STL [R1+0x178], RZ ;  /* 0x000178ff01007387 */ /* 0x000fe80000100800 */
[----:B------:R2:W-:Y:S01]  /*3c5a0*/  STL [R1+0x1590], R2 ;  /* 0x0015900201007387 */ /* 0x0005e20000100800 */
[----:B-1----:R-:W-:Y:S01]  /*3c5b0*/  IADD3.X R9, R5, UR33, RZ, P0, !PT ;  /* 0x0000002105097c10 */ /* 0x002fe200087fe4ff */
[----:B------:R-:W-:-:S04]  /*3c5c0*/  USHF.R.S32.HI UR7, URZ, 0x1f, UR44 ;  /* 0x0000001f3f077899 */ /* 0x000fc8000801142c */
[----:B------:R1:W-:Y:S01]  /*3c5d0*/  STL [R1+0x1584], R9 ;  /* 0x0015840901007387 */ /* 0x0003e20000100800 */
[----:B--2---:R-:W-:-:S05]  /*3c5e0*/  IADD3.X R2, R3, UR33, RZ, P1, !PT ;  /* 0x0000002103027c10 */ /* 0x004fca0008ffe4ff */
[----:B------:R2:W-:Y:S01]  /*3c5f0*/  STL [R1+0x158c], R2 ;  /* 0x00158c0201007387 */ /* 0x0005e20000100800 */
[----:B-1----:R-:W-:-:S05]  /*3c600*/  IADD3 R9, P0, R12, UR44, RZ ;  /* 0x0000002c0c097c10 */ /* 0x002fca000ff1e0ff */
[----:B------:R1:W-:Y:S01]  /*3c610*/  STL [R1+0x1598], R9 ;  /* 0x0015980901007387 */ /* 0x0003e20000100800 */
[----:B--2---:R-:W-:-:S03]  /*3c620*/  IADD3 R2, P1, R4, UR44, RZ ;  /* 0x0000002c04027c10 */ /* 0x004fc6000ff3e0ff */
        /* <DEDUP_REMOVED lines=202> */
[----:B-1----:R-:W-:Y:S02]  /*3d2d0*/  IADD3.X R9, R5, UR16, RZ, P0, !PT ;  /* 0x0000001005097c10 */ /* 0x002fe400087fe4ff */
[----:B--2---:R-:W-:-:S03]  /*3d2e0*/  IADD3.X R2, R3, UR16, RZ, P1, !PT ;  /* 0x0000001003027c10 */ /* 0x004fc60008ffe4ff */
[----:B------:R-:W-:Y:S04]  /*3d2f0*/  STL [R1+0x16d4], R9 ;  /* 0x0016d40901007387 */ /* 0x000fe80000100800 */
[----:B------:R1:W-:Y:S01]  /*3d300*/  STL [R1+0x16dc], R2 ;  /* 0x0016dc0201007387 */ /* 0x0003e20000100800 */
[----:B------:R-:W-:Y:S01]  /*3d310*/  LOP3.LUT R34, R34, 0x7f, RZ, 0xc0, !PT ;  /* 0x0000007f22227812 */ /* 0x000fe200078ec0ff */
[----:B------:R-:W-:Y:S02]  /*3d320*/  USHF.R.U32.HI UR38, URZ, 0x4, UR4 ;  /* 0x000000043f267899 */ /* 0x000fe40008011604 */
[----:B------:R-:W-:Y:S01]  /*3d330*/  UIMAD UR51, UR60, 0x9, URZ ;  /* 0x000000093c3378a4 */ /* 0x000fe2000f8e023f */
[C---:B------:R-:W-:Y:S02]  /*3d340*/  LOP3.LUT R239, R34.reuse, 0x10, RZ, 0x3c, !PT ;  /* 0x0000001022ef7812 */ /* 0x040fe400078e3cff */
[----:B------:R-:W-:-:S02]  /*3d350*/  LOP3.LUT R238, R34, 0x20, RZ, 0x3c, !PT ;  /* 0x0000002022ee7812 */ /* 0x000fc400078e3cff */
[C---:B------:R-:W-:Y:S02]  /*3d360*/  LOP3.LUT R237, R34.reuse, 0x30, RZ, 0x3c, !PT ;  /* 0x0000003022ed7812 */ /* 0x040fe400078e3cff */
[C---:B------:R-:W-:Y:S02]  /*3d370*/  LOP3.LUT R236, R34.reuse, 0x40, RZ, 0x3c, !PT ;  /* 0x0000004022ec7812 */ /* 0x040fe400078e3cff */
[C---:B------:R-:W-:Y:S02]  /*3d380*/  LOP3.LUT R235, R34.reuse, 0x50, RZ, 0x3c, !PT ;  /* 0x0000005022eb7812 */ /* 0x040fe400078e3cff */
[C---:B------:R-:W-:Y:S02]  /*3d390*/  LOP3.LUT R234, R34.reuse, 0x60, RZ, 0x3c, !PT ;  /* 0x0000006022ea7812 */ /* 0x040fe400078e3cff */
[----:B------:R-:W-:Y:S01]  /*3d3a0*/  LOP3.LUT R233, R34, 0x70, RZ, 0x3c, !PT ;  /* 0x0000007022e97812 */ /* 0x000fe200078e3cff */
[----:B------:R-:W-:Y:S01]  /*3d3b0*/  UMOV UR8, URZ ;  /* 0x0000003f00087c82 */ /* 0x000fe20008000000 */
[----:B------:R-:W-:Y:S01]  /*3d3c0*/  UMOV UR27, URZ ;  /* 0x0000003f001b7c82 */ /* 0x000fe20008000000 */
[----:B------:R-:W-:-:S02]  /*3d3d0*/  USHF.L.U32 UR5, UR5, 0x7, URZ ;  /* 0x0000000705057899 */ /* 0x000fc4000800063f */
[----:B------:R-:W-:Y:S02]  /*3d3e0*/  USHF.R.S32.HI UR9, URZ, 0x1f, UR9 ;  /* 0x0000001f3f097899 */ /* 0x000fe40008011409 */
[----:B------:R-:W-:Y:S02]  /*3d3f0*/  USHF.L.U32 UR6, UR6, 0x7, URZ ;  /* 0x0000000706067899 */ /* 0x000fe4000800063f */
[----:B------:R-:W-:Y:S02]  /*3d400*/  USHF.R.U32.HI UR36, URZ, 0x4, UR36 ;  /* 0x000000043f247899 */ /* 0x000fe40008011624 */
[----:B------:R-:W-:Y:S02]  /*3d410*/  USGXT.U32 UR38, UR38, 0xe ;  /* 0x0000000e2626789a */ /* 0x000fe40008000000 */
[----:B------:R-:W-:Y:S02]  /*3d420*/  USHF.R.S32.HI UR7, URZ, 0x1f, UR25 ;  /* 0x0000001f3f077899 */ /* 0x000fe40008011419 */
[----:B------:R-:W-:-:S02]  /*3d430*/  USHF.R.S32.HI UR30, URZ, 0x1f, UR24 ;  /* 0x0000001f3f1e7899 */ /* 0x000fc40008011418 */
[----:B------:R-:W-:Y:S02]  /*3d440*/  USHF.R.S32.HI UR35, URZ, 0x1f, UR61 ;  /* 0x0000001f3f237899 */ /* 0x000fe4000801143d */
[----:B------:R-:W-:Y:S02]  /*3d450*/  USHF.R.S32.HI UR43, URZ, 0x1f, UR31 ;  /* 0x0000001f3f2b7899 */ /* 0x000fe4000801141f */
[----:B------:R-:W-:Y:S02]  /*3d460*/  USHF.R.S32.HI UR15, URZ, 0x1f, UR34 ;  /* 0x0000001f3f0f7899 */ /* 0x000fe40008011422 */
[----:B------:R-:W-:Y:S02]  /*3d470*/  USHF.R.S32.HI UR19, URZ, 0x1f, UR42 ;  /* 0x0000001f3f137899 */ /* 0x000fe4000801142a */
        /* <DEDUP_REMOVED lines=16> */
[----:B------:R-:W-:Y:S01]  /*3d580*/  USHF.R.S32.HI UR16, URZ, 0x1f, UR20 ;  /* 0x0000001f3f107899 */ /* 0x000fe20008011414 */
[----:B------:R-:W2:Y:S01]  /*3d590*/  LDC R252, c[0x0][0x230] ;  /* 0x00008c00fffc7b82 */ /* 0x000ea20000000800 */
[----:B-1----:R-:W-:Y:S01]  /*3d5a0*/  IADD3 R2, P0, R12, UR25, RZ ;  /* 0x000000190c027c10 */ /* 0x002fe2000ff1e0ff */
[----:B------:R-:W-:Y:S01]  /*3d5b0*/  USGXT.U32 UR36, UR36, 0xe ;  /* 0x0000000e2424789a */ /* 0x000fe20008000000 */
[----:B------:R-:W-:Y:S01]  /*3d5c0*/  IADD3 R9, P1, R4, UR25, RZ ;  /* 0x0000001904097c10 */ /* 0x000fe2000ff3e0ff */
[----:B------:R-:W-:Y:S02]  /*3d5d0*/  UIADD3 UR26, UP1, UR38, 0x2, URZ ;  /* 0x00000002261a7890 */ /* 0x000fe4000ff3e03f */
[----:B------:R1:W-:Y:S02]  /*3d5e0*/  STL [R1+0x16e8], R2 ;  /* 0x0016e80201007387 */ /* 0x0003e40000100800 */
[----:B------:R-:W-:-:S02]  /*3d5f0*/  UIADD3.X UR27, UR27, 0x40000040, URZ, UP1, !UPT ;  /* 0x400000401b1b7890 */ /* 0x000fc40008ffe43f */
[----:B------:R3:W-:Y:S01]  /*3d600*/  STL [R1+0x16f0], R9 ;  /* 0x0016f00901007387 */ /* 0x0007e20000100800 */
[----:B-1----:R-:W-:Y:S02]  /*3d610*/  LOP3.LUT R2, R8, 0x70, RZ, 0xc0, !PT ;  /* 0x0000007008027812 */ /* 0x002fe400078ec0ff */
[----:B------:R-:W-:Y:S02]  /*3d620*/  IADD3.X R8, R3, UR7, RZ, P1, !PT ;  /* 0x0000000703087c10 */ /* 0x000fe40008ffe4ff */
[----:B---3--:R-:W-:Y:S01]  /*3d630*/  IADD3.X R9, R5, UR7, RZ, P0, !PT ;  /* 0x0000000705097c10 */ /* 0x008fe200087fe4ff */
[----:B------:R-:W-:Y:S01]  /*3d640*/  IMAD R2, R34, 0x80, R2 ;  /* 0x0000008022027824 */ /* 0x000fe200078e0202 */
[----:B------:R-:W-:Y:S01]  /*3d650*/  USHF.R.S32.HI UR7, URZ, 0x1f, UR6 ;  /* 0x0000001f3f077899 */ /* 0x000fe20008011406 */
[----:B--2---:R-:W-:Y:S02]  /*3d660*/  VIADD R252, R252, 0x7f ;  /* 0x0000007ffcfc7836 */ /* 0x004fe40000000000 */
[----:B------:R1:W-:Y:S03]  /*3d670*/  STL [R1+0x16e4], R9 ;  /* 0x0016e40901007387 */ /* 0x0003e60000100800 */
[----:B------:R-:W-:Y:S01]  /*3d680*/  SHF.R.S32.HI R11, RZ, 0x1f, R252 ;  /* 0x0000001fff0b7819 */ /* 0x000fe200000114fc */
[----:B------:R2:W-:Y:S03]  /*3d690*/  STL [R1+0x16ec], R8 ;  /* 0x0016ec0801007387 */ /* 0x0005e60000100800 */
[----:B------:R-:W-:-:S02]  /*3d6a0*/  LEA.HI R11, R11, R252, RZ, 0x7 ;  /* 0x000000fc0b0b7211 */ /* 0x000fc400078f38ff */
[----:B-1----:R-:W-:Y:S02]  /*3d6b0*/  IADD3 R9, P5, R4, UR24, RZ ;  /* 0x0000001804097c10 */ /* 0x002fe4000ffbe0ff */
[----:B--2---:R-:W-:Y:S01]  /*3d6c0*/  IADD3 R8, P4, R12, UR24, RZ ;  /* 0x000000180c087c10 */ /* 0x004fe2000ff9e0ff */
[----:B------:R-:W-:-:S04]  /*3d6d0*/  UIADD3 UR24, UP0, UR36, 0x2, URZ ;  /* 0x0000000224187890 */ /* 0x000fc8000ff1e03f */
[----:B------:R1:W-:Y:S01]  /*3d6e0*/  STL [R1+0x16f8], R8 ;  /* 0x0016f80801007387 */ /* 0x0003e20000100800 */
[----:B------:R-:W-:Y:S02]  /*3d6f0*/  UIADD3.X UR25, UR8, 0x40000040, URZ, UP0, !UPT ;  /* 0x4000004008197890 */ /* 0x000fe400087fe43f */
[----:B------:R-:W-:Y:S01]  /*3d700*/  USHF.R.S32.HI UR8, URZ, 0x1f, UR5 ;  /* 0x0000001f3f087899 */ /* 0x000fe20008011405 */
[----:B------:R2:W-:Y:S04]  /*3d710*/  STL [R1+0x1700], R9 ;  /* 0x0017000901007387 */ /* 0x0005e80000100800 */
[----:B------:R-:W-:Y:S01]  /*3d720*/  STL [R1+0x296c], R2 ;  /* 0x00296c0201007387 */ /* 0x000fe20000100800 */
[----:B-1----:R-:W-:Y:S02]  /*3d730*/  SHF.R.S32.HI R8, RZ, 0x7, R11 ;  /* 0x00000007ff087819 */ /* 0x002fe4000001140b */
[----:B------:R-:W-:-:S02]  /*3d740*/  IADD3 R8, P1, R4, UR61, RZ ;  /* 0x0000003d04087c10 */ /* 0x000fc4000ff3e0ff */
[----:B--2---:R-:W-:-:S05]  /*3d750*/  IADD3 R9, P0, R12, UR61, RZ ;  /* 0x0000003d0c097c10 */ /* 0x004fca000ff1e0ff */
[----:B------:R-:W-:Y:S04]  /*3d760*/  STL [R1+0x1708], R9 ;  /* 0x0017080901007387 */ /* 0x000fe80000100800 */
[----:B------:R1:W-:Y:S02]  /*3d770*/  STL [R1+0x1710], R8 ;  /* 0x0017100801007387 */ /* 0x0003e40000100800 */
[----:B-1----:R-:W-:Y:S02]  /*3d780*/  IADD3 R8, P2, R12, UR31, RZ ;  /* 0x0000001f0c087c10 */ /* 0x002fe4000ff5e0ff */
[----:B------:R-:W-:Y:S02]  /*3d790*/  CS2R R24, SRZ ;  /* 0x0000000000187805 */ /* 0x000fe4000001ff00 */
[----:B------:R-:W-:-:S02]  /*3d7a0*/  IADD3 R10, P3, R4, UR31, RZ ;  /* 0x0000001f040a7c10 */ /* 0x000fc4000ff7e0ff */
[----:B------:R-:W-:Y:S02]  /*3d7b0*/  CS2R R26, SRZ ;  /* 0x00000000001a7805 */ /* 0x000fe4000001ff00 */
[----:B------:R-:W-:Y:S01]  /*3d7c0*/  IADD3.X R9, R5, UR30, RZ, P4, !PT ;  /* 0x0000001e05097c10 */ /* 0x000fe2000a7fe4ff */
[----:B------:R1:W-:Y:S01]  /*3d7d0*/  STL [R1+0x1718], R8 ;  /* 0x0017180801007387 */ /* 0x0003e20000100800 */
[----:B------:R-:W-:Y:S02]  /*3d7e0*/  CS2R R28, SRZ ;  /* 0x00000000001c7805 */ /* 0x000fe4000001ff00 */
[----:B------:R-:W-:Y:S02]  /*3d7f0*/  CS2R R30, SRZ ;  /* 0x00000000001e7805 */ /* 0x000fe4000001ff00 */
[----:B------:R-:W-:Y:S01]  /*3d800*/  CS2R R32, SRZ ;  /* 0x0000000000207805 */ /* 0x000fe2000001ff00 */
[----:B------:R2:W-:Y:S01]  /*3d810*/  STL [R1+0x1720], R10 ;  /* 0x0017200a01007387 */ /* 0x0005e20000100800 */
[----:B------:R-:W-:-:S02]  /*3d820*/  CS2R R34, SRZ ;  /* 0x0000000000227805 */ /* 0x000fc4000001ff00 */
[----:B------:R-:W-:Y:S02]  /*3d830*/  CS2R R36, SRZ ;  /* 0x0000000000247805 */ /* 0x000fe4000001ff00 */
[----:B------:R-:W-:Y:S01]  /*3d840*/  CS2R R38, SRZ ;  /* 0x0000000000267805 */ /* 0x000fe2000001ff00 */
[----:B------:R3:W-:Y:S01]  /*3d850*/  STL [R1+0x16f4], R9 ;  /* 0x0016f40901007387 */ /* 0x0007e20000100800 */
[----:B------:R-:W-:Y:S02]  /*3d860*/  CS2R R40, SRZ ;  /* 0x0000000000287805 */ /* 0x000fe4000001ff00 */
[----:B-1----:R-:W-:Y:S02]  /*3d870*/  IADD3.X R8, R3, UR30, RZ, P5, !PT ;  /* 0x0000001e03087c10 */ /* 0x002fe4000affe4ff */
[----:B------:R-:W-:Y:S02]  /*3d880*/  CS2R R42, SRZ ;  /* 0x00000000002a7805 */ /* 0x000fe4000001ff00 */
[----:B------:R-:W-:-:S02]  /*3d890*/  CS2R R44, SRZ ;  /* 0x00000000002c7805 */ /* 0x000fc4000001ff00 */
[----:B------:R-:W-:Y:S02]  /*3d8a0*/  CS2R R46, SRZ ;  /* 0x00000000002e7805 */ /* 0x000fe4000001ff00 */
[----:B--2---:R-:W-:Y:S01]  /*3d8b0*/  IADD3 R10, P5, R4, UR34, RZ ;  /* 0x00000022040a7c10 */ /* 0x004fe2000ffbe0ff */
[----:B------:R1:W-:Y:S01]  /*3d8c0*/  STL [R1+0x16fc], R8 ;  /* 0x0016fc0801007387 */ /* 0x0003e20000100800 */
[----:B------:R-:W-:Y:S02]  /*3d8d0*/  CS2R R48, SRZ ;  /* 0x0000000000307805 */ /* 0x000fe4000001ff00 */
[----:B------:R-:W-:Y:S02]  /*3d8e0*/  CS2R R50, SRZ ;  /* 0x0000000000327805 */ /* 0x000fe4000001ff00 */
[----:B---3--:R-:W-:Y:S02]  /*3d8f0*/  IADD3 R9, P4, R12, UR34, RZ ;  /* 0x000000220c097c10 */ /* 0x008fe4000ff9e0ff */
[----:B------:R-:W-:-:S02]  /*3d900*/  CS2R R52, SRZ ;  /* 0x0000000000347805 */ /* 0x000fc4000001ff00 */
[----:B------:R-:W-:Y:S02]  /*3d910*/  CS2R R54, SRZ ;  /* 0x0000000000367805 */ /* 0x000fe4000001ff00 */
[----:B------:R-:W-:Y:S02]  /*3d920*/  CS2R R56, SRZ ;  /* 0x0000000000387805 */ /* 0x000fe4000001ff00 */
[----:B------:R-:W-:Y:S01]  /*3d930*/  CS2R R58, SRZ ;  /* 0x00000000003a7805 */ /* 0x000fe2000001ff00 */
[----:B------:R2:W-:Y:S01]  /*3d940*/  STL [R1+0x1728], R9 ;  /* 0x0017280901007387 */ /* 0x0005e20000100800 */
[----:B------:R-:W-:Y:S02]  /*3d950*/  CS2R R60, SRZ ;  /* 0x00000000003c7805 */ /* 0x000fe4000001ff00 */
[----:B-1----:R-:W-:Y:S02]  /*3d960*/  IADD3.X R8, R5, UR35, RZ, P0, !PT ;  /* 0x0000002305087c10 */ /* 0x002fe400087fe4ff */
[----:B------:R-:W-:Y:S01]  /*3d970*/  CS2R R62, SRZ ;  /* 0x00000000003e7805 */ /* 0x000fe2000001ff00 */
[----:B------:R1:W-:Y:S01]  /*3d980*/  STL [R1+0x1730], R10 ;  /* 0x0017300a01007387 */ /* 0x0003e20000100800 */
[----:B------:R-:W-:-:S02]  /*3d990*/  CS2R R64, SRZ ;  /* 0x0000000000407805 */ /* 0x000fc4000001ff00 */
[----:B------:R-:W-:Y:S02]  /*3d9a0*/  CS2R R66, SRZ ;  /* 0x0000000000427805 */ /* 0x000fe4000001ff00 */
[----:B------:R-:W-:Y:S01]  /*3d9b0*/  CS2R R68, SRZ ;  /* 0x0000000000447805 */ /* 0x000fe2000001ff00 */
[----:B------:R3:W-:Y:S01]  /*3d9c0*/  STL [R1+0x1704], R8 ;  /* 0x0017040801007387 */ /* 0x0007e20000100800 */
[----:B------:R-:W-:Y:S02]  /*3d9d0*/  CS2R R70, SRZ ;  /* 0x0000000000467805 */ /* 0x000fe4000001ff00 */
[----:B--2---:R-:W-:Y:S02]  /*3d9e0*/  IADD3.X R9, R3, UR35, RZ, P1, !PT ;  /* 0x0000002303097c10 */ /* 0x004fe40008ffe4ff */
[----:B------:R-:W-:Y:S02]  /*3d9f0*/  CS2R R72, SRZ ;  /* 0x0000000000487805 */ /* 0x000fe4000001ff00 */
[----:B------:R-:W-:-:S02]  /*3da00*/  CS2R R74, SRZ ;  /* 0x00000000004a7805 */ /* 0x000fc4000001ff00 */
[----:B------:R-:W-:Y:S02]  /*3da10*/  CS2R R76, SRZ ;  /* 0x00000000004c7805 */ /* 0x000fe4000001ff00 */
[----:B-1----:R-:W-:Y:S01]  /*3da20*/  IADD3 R10, P1, R4, UR42, RZ ;  /* 0x0000002a040a7c10 */ /* 0x002fe2000ff3e0ff */
        /* <DEDUP_REMOVED lines=56> */
[----:B-1----:R-:W-:Y:S01]  /*3ddb0*/  IADD3.X R9, R5, UR19, RZ, P0, !PT ;  /* 0x0000001305097c10 */ /* 0x002fe200087fe4ff */
[----:B------:R-:W-:Y:S01]  /*3ddc0*/  UIADD3.64 UR30, UR26, 0x2, URZ ;  /* 0x000000021a1e7897 */ /* 0x000fe2000fffe03f */
[----:B------:R1:W-:Y:S01]  /*3ddd0*/  STL [R1+0x1760], R10 ;  /* 0x0017600a01007387 */ /* 0x0003e20000100800 */
[----:B------:R-:W-:-:S02]  /*3dde0*/  UIADD3.64 UR34, UR26, 0x4, URZ ;  /* 0x000000041a227897 */ /* 0x000fc4000fffe03f */
[----:B------:R-:W-:Y:S01]  /*3ddf0*/  UIADD3.64 UR42, UR26, 0x7fe, URZ ;  /* 0x000007fe1a2a7897 */ /* 0x000fe2000fffe03f */
[----:B------:R3:W-:Y:S01]  /*3de00*/  STL [R1+0x1734], R9 ;  /* 0x0017340901007387 */ /* 0x0007e20000100800 */
[----:B------:R-:W-:Y:S01]  /*3de10*/  UIADD3.64 UR14, UR26, 0x800, URZ ;  /* 0x000008001a0e7897 */ /* 0x000fe2000fffe03f */
[----:B--2---:R-:W-:Y:S01]  /*3de20*/  IADD3.X R8, R3, UR19, RZ, P1, !PT ;  /* 0x0000001303087c10 */ /* 0x004fe20008ffe4ff */
[----:B------:R-:W-:Y:S01]  /*3de30*/  UIADD3.64 UR18, UR26, 0x802, URZ ;  /* 0x000008021a127897 */ /* 0x000fe2000fffe03f */
[----:B-1----:R-:W-:-:S03]  /*3de40*/  IADD3 R10, P1, R4, UR22, RZ ;  /* 0x00000016040a7c10 */ /* 0x002fc6000ff3e0ff */
[----:B------:R1:W-:Y:S01]  /*3de50*/  STL [R1+0x173c], R8 ;  /* 0x00173c0801007387 */ /* 0x0003e20000100800 */
[----:B---3--:R-:W-:-:S05]  /*3de60*/  IADD3 R9, P0, R12, UR22, RZ ;  /* 0x000000160c097c10 */ /* 0x008fca000ff1e0ff */
[----:B------:R2:W-:Y:S01]  /*3de70*/  STL [R1+0x1768], R9 ;  /* 0x0017680901007387 */ /* 0x0005e20000100800 */
[----:B-1----:R-:W-:-:S03]  /*3de80*/  IADD3.X R8, R5, UR23, RZ, P2, !PT ;  /* 0x0000001705087c10 */ /* 0x002fc600097fe4ff */
[----:B------:R1:W-:Y:S04]  /*3de90*/  STL [R1+0x1770], R10 ;  /* 0x0017700a01007387 */ /* 0x0003e80000100800 */
[----:B------:R3:W-:Y:S01]  /*3dea0*/  STL [R1+0x1744], R8 ;  /* 0x0017440801007387 */ /* 0x0007e20000100800 */
        /* <DEDUP_REMOVED lines=46> */
[----:B------:R-:W-:Y:S02]  /*3e190*/  UIADD3.64 UR56, UR24, 0x202, URZ ;  /* 0x0000020218387897 */ /* 0x000fe4000fffe03f */
[----:B------:R-:W-:Y:S01]  /*3e1a0*/  UIADD3.64 UR56, UR24, 0x5fe, URZ ;  /* 0x000005fe18387897 */ /* 0x000fe2000fffe03f */
[----:B-1----:R-:W-:Y:S01]  /*3e1b0*/  IADD3 R10, P1, R4, UR53, RZ ;  /* 0x00000035040a7c10 */ /* 0x002fe2000ff3e0ff */
        /* <DEDUP_REMOVED lines=48> */
[----:B---3--:R-:W-:Y:S02]  /*3e4c0*/  IADD3 R8, P5, R12, UR41, RZ ;  /* 0x000000290c087c10 */ /* 0x008fe4000ffbe0ff */
[----:B------:R-:W-:-:S03]  /*3e4d0*/  ULDC UR46, c[0x0][0x238] ;  /* 0x00008e00002e7ab9 */ /* 0x000fc60000000800 */
        /* <DEDUP_REMOVED lines=8> */
[----:B---3--:R-:W-:Y:S01]  /*3e560*/  IADD3 R9, P1, R12, UR39, RZ ;  /* 0x000000270c097c10 */ /* 0x008fe2000ff3e0ff */
[----:B------:R-:W-:-:S04]  /*3e570*/  UMOV UR39, 0x40000040 ;  /* 0x4000004000277882 */ /* 0x000fc80000000000 */
[----:B------:R2:W-:Y:S01]  /*3e580*/  STL [R1+0x1828], R9 ;  /* 0x0018280901007387 */ /* 0x0005e20000100800 */
[----:B-1----:R-:W-:-:S03]  /*3e590*/  IADD3.X R8, R5, UR40, RZ, P2, !PT ;  /* 0x0000002805087c10 */ /* 0x002fc600097fe4ff */
[----:B------:R1:W-:Y:S04]  /*3e5a0*/  STL [R1+0x1830], R10 ;  /* 0x0018300a01007387 */ /* 0x0003e80000100800 */
[----:B------:R3:W-:Y:S01]  /*3e5b0*/  STL [R1+0x1804], R8 ;  /* 0x0018040801007387 */ /* 0x0007e20000100800 */
[----:B--2---:R-:W-:Y:S02]  /*3e5c0*/  IADD3.X R9, R3, UR40, RZ, P3, !PT ;  /* 0x0000002803097c10 */ /* 0x004fe40009ffe4ff */
        /* <DEDUP_REMOVED lines=8> */
[----:B------:R-:W-:Y:S01]  /*3e650*/  UMOV UR37, 0x40000040 ;  /* 0x4000004000257882 */ /* 0x000fe20000000000 */
[----:B-1----:R-:W-:-:S03]  /*3e660*/  IADD3 R10, P6, R12, UR20, RZ ;  /* 0x000000140c0a7c10 */ /* 0x002fc6000ffde0ff */
[----:B------:R1:W-:Y:S01]  /*3e670*/  STL [R1+0x181c], R8 ;  /* 0x00181c0801007387 */ /* 0x0003e20000100800 */
[----:B---3--:R-:W-:-:S03]  /*3e680*/  IADD3 R9, P5, R4, UR20, RZ ;  /* 0x0000001404097c10 */ /* 0x008fc6000ffbe0ff */
[----:B------:R2:W-:Y:S04]  /*3e690*/  STL [R1+0x1848], R10 ;  /* 0x0018480a01007387 */ /* 0x0005e80000100800 */
[----:B------:R3:W-:Y:S01]  /*3e6a0*/  STL [R1+0x1850], R9 ;  /* 0x0018500901007387 */ /* 0x0007e20000100800 */
[----:B-1----:R-:W-:Y:S02]  /*3e6b0*/  IADD3 R8, P4, R12, UR17, RZ ;  /* 0x000000110c087c10 */ /* 0x002fe4000ff9e0ff */
[----:B--2---:R-:W-:-:S03]  /*3e6c0*/  LOP3.LUT R10, R2, 0x30, RZ, 0x3c, !PT ;  /* 0x00000030020a7812 */ /* 0x004fc600078e3cff */
[----:B------:R1:W-:Y:S01]  /*3e6d0*/  STL [R1+0x1858], R8 ;  /* 0x0018580801007387 */ /* 0x0003e20000100800 */
[----:B---3--:R-:W-:-:S03]  /*3e6e0*/  LOP3.LUT R9, R2, 0x20, RZ, 0x3c, !PT ;  /* 0x0000002002097812 */ /* 0x008fc600078e3cff */
[----:B------:R-:W-:Y:S04]  /*3e6f0*/  STL [R1+0x1d0], RZ ;  /* 0x0001d0ff01007387 */ /* 0x000fe80000100800 */
[----:B------:R-:W-:Y:S01]  /*3e700*/  STL [R1+0x1d4], RZ ;  /* 0x0001d4ff01007387 */ /* 0x000fe20000100800 */
[----:B-1----:R-:W-:-:S03]  /*3e710*/  LOP3.LUT R8, R2, 0x10, RZ, 0x3c, !PT ;  /* 0x0000001002087812 */ /* 0x002fc600078e3cff */
        /* <DEDUP_REMOVED lines=12> */
[----:B------:R-:W-:Y:S01]  /*3e7e0*/  STL [R1+0x2980], R10 ;  /* 0x0029800a01007387 */ /* 0x000fe20000100800 */
[----:B-1----:R-:W-:-:S02]  /*3e7f0*/  LOP3.LUT R8, R2, 0x40, RZ, 0x3c, !PT ;  /* 0x0000004002087812 */ /* 0x002fc400078e3cff */
[----:B--2---:R-:W-:-:S03]  /*3e800*/  LOP3.LUT R9, R2, 0x50, RZ, 0x3c, !PT ;  /* 0x0000005002097812 */ /* 0x004fc600078e3cff */
[----:B------:R1:W-:Y:S04]  /*3e810*/  STL [R1+0x297c], R8 ;  /* 0x00297c0801007387 */ /* 0x0003e80000100800 */
[----:B------:R2:W-:Y:S01]  /*3e820*/  STL [R1+0x2978], R9 ;  /* 0x0029780901007387 */ /* 0x0005e20000100800 */
[C---:B-1----:R-:W-:Y:S02]  /*3e830*/  LOP3.LUT R8, R2.reuse, 0x60, RZ, 0x3c, !PT ;  /* 0x0000006002087812 */ /* 0x042fe400078e3cff */
[----:B------:R-:W-:Y:S02]  /*3e840*/  LOP3.LUT R2, R2, 0x70, RZ, 0x3c, !PT ;  /* 0x0000007002027812 */ /* 0x000fe400078e3cff */
[----:B--2---:R-:W-:Y:S01]  /*3e850*/  IADD3.X R9, R5, UR12, RZ, P1, !PT ;  /* 0x0000000c05097c10 */ /* 0x004fe20008ffe4ff */
[----:B------:R1:W-:Y:S04]  /*3e860*/  STL [R1+0x2974], R8 ;  /* 0x0029740801007387 */ /* 0x0003e80000100800 */
[----:B------:R2:W-:Y:S04]  /*3e870*/  STL [R1+0x2970], R2 ;  /* 0x0029700201007387 */ /* 0x0005e80000100800 */
[----:B------:R3:W-:Y:S01]  /*3e880*/  STL [R1+0x1824], R9 ;  /* 0x0018240901007387 */ /* 0x0007e20000100800 */
[----:B-1----:R-:W-:-:S02]  /*3e890*/  IADD3 R8, P1, R4, UR46, RZ ;  /* 0x0000002e04087c10 */ /* 0x002fc4000ff3e0ff */
[----:B--2---:R-:W-:-:S03]  /*3e8a0*/  IADD3.X R2, R3, UR12, RZ, P0, !PT ;  /* 0x0000000c03027c10 */ /* 0x004fc600087fe4ff */
[----:B------:R1:W-:Y:S01]  /*3e8b0*/  STL [R1+0x1860], R8 ;  /* 0x0018600801007387 */ /* 0x0003e20000100800 */
[----:B---3--:R-:W-:-:S03]  /*3e8c0*/  IADD3.X R9, R5, UR13, RZ, P3, !PT ;  /* 0x0000000d05097c10 */ /* 0x008fc60009ffe4ff */
[----:B------:R2:W-:Y:S04]  /*3e8d0*/  STL [R1+0x182c], R2 ;  /* 0x00182c0201007387 */ /* 0x0005e80000100800 */
[----:B------:R3:W-:Y:S01]  /*3e8e0*/  STL [R1+0x1834], R9 ;  /* 0x0018340901007387 */ /* 0x0007e20000100800 */
[----:B-1----:R-:W-:Y:S02]  /*3e8f0*/  IADD3.X R8, R3, UR13, RZ, P2, !PT ;  /* 0x0000000d03087c10 */ /* 0x002fe400097fe4ff */
[----:B--2---:R-:W-:-:S03]  /*3e900*/  IADD3.X R2, R5, UR16, RZ, P6, !PT ;  /* 0x0000001005027c10 */ /* 0x004fc6000b7fe4ff */
[----:B------:R1:W-:Y:S01]  /*3e910*/  STL [R1+0x183c], R8 ;  /* 0x00183c0801007387 */ /* 0x0003e20000100800 */
[----:B---3--:R-:W-:-:S03]  /*3e920*/  IADD3.X R9, R3, UR16, RZ, P5, !PT ;  /* 0x0000001003097c10 */ /* 0x008fc6000affe4ff */
[----:B------:R2:W-:Y:S04]  /*3e930*/  STL [R1+0x1844], R2 ;  /* 0x0018440201007387 */ /* 0x0005e80000100800 */
[----:B------:R0:W-:Y:S01]  /*3e940*/  STL [R1+0x184c], R9 ;  /* 0x00184c0901007387 */ /* 0x0001e20000100800 */
[----:B-1----:R-:W-:Y:S02]  /*3e950*/  IADD3.X R8, R5, UR9, RZ, P4, !PT ;  /* 0x0000000905087c10 */ /* 0x002fe4000a7fe4ff */
[----:B--2---:R-:W-:-:S03]  /*3e960*/  IADD3.X R2, R3, UR9, RZ, P1, !PT ;  /* 0x0000000903027c10 */ /* 0x004fc60008ffe4ff */
[----:B------:R0:W-:Y:S04]  /*3e970*/  STL [R1+0x1854], R8 ;  /* 0x0018540801007387 */ /* 0x0001e80000100800 */
[----:B------:R0:W-:Y:S02]  /*3e980*/  STL [R1+0x185c], R2 ;  /* 0x00185c0201007387 */ /* 0x0001e40000100800 */
.L_x_2:
[----:B------:R-:W-:Y:S01]  /*3e990*/  STL [R1+0x38ec], R246 ;  /* 0x0038ecf601007387 */ /* 0x000fe20000100800 */
[----:B0-----:R-:W0:Y:S03]  /*3e9a0*/  LDC R2, c[0x0][0x230] ;  /* 0x00008c00ff027b82 */ /* 0x001e260000000800 */
[----:B------:R-:W-:Y:S04]  /*3e9b0*/  STL [R1+0x38f0], R246 ;  /* 0x0038f0f601007387 */ /* 0x000fe80000100800 */
        /* <DEDUP_REMOVED lines=14> */
[----:B-----5:R-:W-:Y:S04]  /*3eaa0*/  STL [R1+0x35d0], R239 ;  /* 0x0035d0ef01007387 */ /* 0x020fe80000100800 */
        /* <DEDUP_REMOVED lines=46> */
[----:B-1----:R1:W-:Y:S04]  /*3ed90*/  STL.64 [R1+0x2d70], R150 ;  /* 0x002d709601007387 */ /* 0x0023e80000100a00 */
[----:B-1----:R-:W2:Y:S04]  /*3eda0*/  LDL.LU R150, [R1+0x1860] ;  /* 0x0018600001967983 */ /* 0x002ea80000300800 */
[----:B------:R-:W0:Y:S04]  /*3edb0*/  LDL.LU R151, [R1+0x1178] ;  /* 0x0011780001977983 */ /* 0x000e280000300800 */
[----:B------:R1:W-:Y:S04]  /*3edc0*/  STL.64 [R1+0x2d68], R148 ;  /* 0x002d689401007387 */ /* 0x0003e80000100a00 */
[----:B-1----:R-:W3:Y:S04]  /*3edd0*/  LDL.LU R149, [R1+0x1840] ;  /* 0x0018400001957983 */ /* 0x002ee80000300800 */
[----:B------:R-:W-:Y:S04]  /*3ede0*/  STL.64 [R1+0x2d60], R146 ;  /* 0x002d609201007387 */ /* 0x000fe80000100a00 */
[----:B------:R-:W-:Y:S04]  /*3edf0*/  STL.64 [R1+0x2d58], R144 ;  /* 0x002d589001007387 */ /* 0x000fe80000100a00 */
[----:B------:R-:W-:Y:S04]  /*3ee00*/  STL [R1+0x35b0], R144 ;  /* 0x0035b09001007387 */ /* 0x000fe80000100800 */
[----:B------:R-:W-:Y:S04]  /*3ee10*/  STL [R1+0x37c4], R144 ;  /* 0x0037c49001007387 */ /* 0x000fe80000100800 */
[----:B------:R-:W-:Y:S04]  /*3ee20*/  STL.64 [R1+0x2d50], R142 ;  /* 0x002d508e01007387 */ /* 0x000fe80000100a00 */
[----:B------:R-:W-:Y:S04]  /*3ee30*/  STL [R1+0x35b8], R142 ;  /* 0x0035b88e01007387 */ /* 0x000fe80000100800 */
[----:B------:R-:W-:Y:S04]  /*3ee40*/  STL [R1+0x37c8], R142 ;  /* 0x0037c88e01007387 */ /* 0x000fe80000100800 */
        /* <DEDUP_REMOVED lines=197> */
[----:B------:R-:W-:Y:S04]  /*3faa0*/  STL.64 [R1+0x2bd8], R48 ;  /* 0x002bd83001007387 */ /* 0x000fe80000100a00 */
[----:B------:R-:W-:Y:S04]  /*3fab0*/  STL [R1+0x3730], R48 ;  /* 0x0037303001007387 */ /* 0x000fe80000100800 */
[----:B------:R-:W-:Y:S04]  /*3fac0*/  STL [R1+0x372c], R49 ;  /* 0x00372c3101007387 */ /* 0x000fe80000100800 */
[----:B------:R1:W-:Y:S04]  /*3fad0*/  STL.64 [R1+0x2bd0], R46 ;  /* 0x002bd02e01007387 */ /* 0x0003e80000100a00 */
[----:B-1----:R-:W4:Y:S01]  /*3fae0*/  LDL R46, [R1+0x185c] ;  /* 0x00185c00012e7983 */ /* 0x002f220000100800 */
[----:B0-----:R-:W-:Y:S01]  /*3faf0*/  IMAD R2, R151, -0x80, R2 ;  /* 0xffffff8097027824 */ /* 0x001fe200078e0202 */
[----:B------:R-:W-:-:S02]  /*3fb00*/  MOV R148, UR49 ;  /* 0x0000003100947c02 */ /* 0x000fc40008000f00 */
[----:B------:R-:W-:Y:S01]  /*3fb10*/  STL [R1+0x3734], R47 ;  /* 0x0037342f01007387 */ /* 0x000fe20000100800 */
[----:B------:R-:W-:Y:S02]  /*3fb20*/  MOV R147, UR48 ;  /* 0x0000003000937c02 */ /* 0x000fe40008000f00 */
[C---:B------:R-:W-:Y:S01]  /*3fb30*/  ISETP.GT.AND P0, PT, R2.reuse, RZ, PT ;  /* 0x000000ff0200720c */ /* 0x040fe20003f04270 */
[----:B------:R-:W-:Y:S01]  /*3fb40*/  STL.64 [R1+0x2bc8], R44 ;  /* 0x002bc82c01007387 */ /* 0x000fe20000100a00 */
[----:B------:R-:W-:Y:S02]  /*3fb50*/  ISETP.GT.AND P1, PT, R2, 0x1, PT ;  /* 0x000000010200780c */ /* 0x000fe40003f24270 */
[----:B------:R-:W-:Y:S01]  /*3fb60*/  PRMT R92, RZ, 0x7610, R92 ;  /* 0x00007610ff5c7816 */ /* 0x000fe2000000005c */
[----:B------:R-:W-:Y:S01]  /*3fb70*/  STL [R1+0x373c], R44 ;  /* 0x00373c2c01007387 */ /* 0x000fe20000100800 */
[----:B------:R-:W-:Y:S02]  /*3fb80*/  MOV R146, UR45 ;  /* 0x0000002d00927c02 */ /* 0x000fe40008000f00 */
[----:B------:R-:W-:Y:S01]  /*3fb90*/  MOV R145, UR44 ;  /* 0x0000002c00917c02 */ /* 0x000fe20008000f00 */
[----:B------:R-:W-:Y:S01]  /*3fba0*/  STL [R1+0x3738], R45 ;  /* 0x0037382d01007387 */ /* 0x000fe20000100800 */
[----:B------:R-:W-:-:S02]  /*3fbb0*/  PRMT R99, RZ, 0x7610, R99 ;  /* 0x00007610ff637816 */ /* 0x000fc40000000063 */
[----:B------:R-:W-:Y:S01]  /*3fbc0*/  PRMT R93, RZ, 0x7610, R93 ;  /* 0x00007610ff5d7816 */ /* 0x000fe2000000005d */
[----:B------:R-:W-:Y:S01]  /*3fbd0*/  STL.64 [R1+0x2bc0], R42 ;  /* 0x002bc02a01007387 */ /* 0x000fe20000100a00 */
[----:B------:R-:W-:Y:S01]  /*3fbe0*/  @P0 IMAD.MOV.U32 R8, RZ, RZ, R4 ;  /* 0x000000ffff080224 */ /* 0x000fe200078e0004 */
[----:B------:R-:W-:Y:S01]  /*3fbf0*/  PRMT R98, RZ, 0x7610, R98 ;  /* 0x00007610ff627816 */ /* 0x000fe20000000062 */
[----:B------:R-:W-:Y:S01]  /*3fc00*/  @P0 IMAD.MOV.U32 R9, RZ, RZ, R3 ;  /* 0x000000ffff090224 */ /* 0x000fe200078e0003 */
[----:B------:R-:W-:Y:S01]  /*3fc10*/  STL.64 [R1+0x2bb8], R40 ;  /* 0x002bb82801007387 */ /* 0x000fe20000100a00 */
[----:B------:R-:W-:-:S03]  /*3fc20*/  ISETP.GT.AND P2, PT, R2, 0x2, PT ;  /* 0x000000020200780c */ /* 0x000fc60003f44270 */
[----:B------:R-:W-:Y:S04]  /*3fc30*/  STL [R1+0x3740], R41 ;  /* 0x0037402901007387 */ /* 0x000fe80000100800 */
[----:B------:R-:W-:Y:S04]  /*3fc40*/  STL.64 [R1+0x2bb0], R38 ;  /* 0x002bb02601007387 */ /* 0x000fe80000100a00 */
        /* <DEDUP_REMOVED lines=16> */
[----:B------:R-:W-:Y:S04]  /*3fd50*/  STL.64 [R1+0x2b78], R24 ;  /* 0x002b781801007387 */ /* 0x000fe80000100a00 */
[----:B------:R-:W-:Y:S04]  /*3fd60*/  STL [R1+0x376c], R25 ;  /* 0x00376c1901007387 */ /* 0x000fe80000100800 */
[----:B-----5:R-:W-:Y:S04]  /*3fd70*/  STL [R1+0x2b3c], R7 ;  /* 0x002b3c0701007387 */ /* 0x020fe80000100800 */
[----:B------:R-:W-:Y:S04]  /*3fd80*/  STL [R1+0x2b38], R6 ;  /* 0x002b380601007387 */ /* 0x000fe80000100800 */
[----:B------:R-:W-:Y:S04]  /*3fd90*/  STL [R1+0x2b34], R0 ;  /* 0x002b340001007387 */ /* 0x000fe80000100800 */
[----:B------:R-:W-:Y:S04]  /*3fda0*/  STL [R1+0x3770], R148 ;  /* 0x0037709401007387 */ /* 0x000fe80000100800 */
[----:B------:R-:W-:Y:S04]  /*3fdb0*/  STL [R1+0x3774], R147 ;  /* 0x0037749301007387 */ /* 0x000fe80000100800 */
[----:B------:R-:W-:Y:S04]  /*3fdc0*/  STL [R1+0x3778], R146 ;  /* 0x0037789201007387 */ /* 0x000fe80000100800 */
[----:B------:R0:W3:Y:S04]  /*3fdd0*/  @P0 LDG.E.U8 R92, desc[UR10][R8.64] ;  /* 0x0000000a085c0981 */ /* 0x0000e8000c1e1100 */
[----:B------:R-:W-:Y:S04]  /*3fde0*/  STL [R1+0x377c], R145 ;  /* 0x00377c9101007387 */ /* 0x000fe80000100800 */
[----:B------:R-:W-:Y:S01]  /*3fdf0*/  STL [R1+0x3780], R151 ;  /* 0x0037809701007387 */ /* 0x000fe20000100800 */
[----:B0-----:R-:W-:-:S02]  /*3fe00*/  @P0 IMAD.MOV.U32 R8, RZ, RZ, R12 ;  /* 0x000000ffff080224 */ /* 0x001fc400078e000c */
[----:B------:R-:W-:Y:S01]  /*3fe10*/  @P0 IMAD.MOV.U32 R9, RZ, RZ, R5 ;  /* 0x000000ffff090224 */ /* 0x000fe200078e0005 */
[----:B------:R-:W-:Y:S04]  /*3fe20*/  STL [R1+0x2b70], R4 ;  /* 0x002b700401007387 */ /* 0x000fe80000100800 */
[----:B------:R-:W-:Y:S04]  /*3fe30*/  STL [R1+0x3784], R4 ;  /* 0x0037840401007387 */ /* 0x000fe80000100800 */
[----:B------:R0:W-:Y:S04]  /*3fe40*/  STL [R1+0x2b68], R3 ;  /* 0x002b680301007387 */ /* 0x0001e80000100800 */
[----:B------:R2:W3:Y:S04]  /*3fe50*/  @P0 LDG.E.U8 R99, desc[UR10][R8.64] ;  /* 0x0000000a08630981 */ /* 0x0004e8000c1e1100 */
[----:B0-----:R-:W3:Y:S04]  /*3fe60*/  LDL.LU R3, [R1+0x1848] ;  /* 0x0018480001037983 */ /* 0x001ee80000300800 */
[----:B------:R-:W-:Y:S01]  /*3fe70*/  STL [R1+0x3408], R12 ;  /* 0x0034080c01007387 */ /* 0x000fe20000100800 */
[----:B--2---:R-:W-:-:S03]  /*3fe80*/  @P1 IMAD.MOV.U32 R8, RZ, RZ, R150 ;  /* 0x000000ffff081224 */ /* 0x004fc600078e0096 */
[----:B------:R-:W-:Y:S04]  /*3fe90*/  STL [R1+0x3788], R12 ;  /* 0x0037880c01007387 */ /* 0x000fe80000100800 */
[----:B------:R-:W-:Y:S04]  /*3fea0*/  STL [R1+0x2b64], R5 ;  /* 0x002b640501007387 */ /* 0x000fe80000100800 */
[----:B------:R-:W-:Y:S04]  /*3feb0*/  STL [R1+0x378c], R5 ;  /* 0x00378c0501007387 */ /* 0x000fe80000100800 */
[----:B------:R-:W-:Y:S01]  /*3fec0*/  STL [R1+0x3790], R150 ;  /* 0x0037909601007387 */ /* 0x000fe20000100800 */
[----:B----4-:R-:W-:-:S03]  /*3fed0*/  @P1 IMAD.MOV.U32 R9, RZ, RZ, R46 ;  /* 0x000000ffff091224 */ /* 0x010fc600078e002e */
[----:B------:R-:W2:Y:S04]  /*3fee0*/  LDL.LU R46, [R1+0x1838] ;  /* 0x00183800012e7983 */ /* 0x000ea80000300800 */
[----:B------:R0:W4:Y:S04]  /*3fef0*/  @P1 LDG.E.U8 R93, desc[UR10][R8.64] ;  /* 0x0000000a085d1981 */ /* 0x000128000c1e1100 */
[----:B------:R-:W0:Y:S04]  /*3ff00*/  LDL R8, [R1+0x1854] ;  /* 0x0018540001087983 */ /* 0x000e280000100800 */
[----:B------:R-:W0:Y:S02]  /*3ff10*/  LDL R9, [R1+0x1858] ;  /* 0x0018580001097983 */ /* 0x000e240000100800 */
[----:B0-----:R-:W-:-:S04]  /*3ff20*/  @P1 LOP3.LUT R9, R9, R8, RZ, 0x3c, !PT ;  /* 0x0000000809091212 */ /* 0x001fc800078e3cff */
[----:B------:R-:W-:-:S04]  /*3ff30*/  @P1 LOP3.LUT R8, R9, R8, RZ, 0x3c, !PT ;  /* 0x0000000809081212 */ /* 0x000fc800078e3cff */
[----:B------:R-:W-:-:S05]  /*3ff40*/  @P1 LOP3.LUT R9, R9, R8, RZ, 0x3c, !PT ;  /* 0x0000000809091212 */ /* 0x000fca00078e3cff */
[----:B------:R0:W4:Y:S04]  /*3ff50*/  @P1 LDG.E.U8 R98, desc[UR10][R8.64] ;  /* 0x0000000a08621981 */ /* 0x000128000c1e1100 */
[----:B------:R-:W0:Y:S04]  /*3ff60*/  LDL R8, [R1+0x184c] ;  /* 0x00184c0001087983 */ /* 0x000e280000100800 */
[----:B------:R-:W0:Y:S01]  /*3ff70*/  LDL R9, [R1+0x1850] ;  /* 0x0018500001097983 */ /* 0x000e220000100800 */
[----:B------:R-:W-:Y:S02]  /*3ff80*/  PRMT R87, RZ, 0x7610, R87 ;  /* 0x00007610ff577816 */ /* 0x000fe40000000057 */
[----:B0-----:R-:W-:-:S04]  /*3ff90*/  @P2 LOP3.LUT R9, R9, R8, RZ, 0x3c, !PT ;  /* 0x0000000809092212 */ /* 0x001fc800078e3cff */
[----:B------:R-:W-:-:S04]  /*3ffa0*/  @P2 LOP3.LUT R8, R9, R8, RZ, 0x3c, !PT ;  /* 0x0000000809082212 */ /* 0x000fc800078e3cff */
[----:B------:R-:W-:-:S05]  /*3ffb0*/  @P2 LOP3.LUT R9, R9, R8, RZ, 0x3c, !PT ;  /* 0x0000000809092212 */ /* 0x000fca00078e3cff */
[----:B------:R3:W4:Y:S04]  /*3ffc0*/  @P2 LDG.E.U8 R87, desc[UR10][R8.64] ;  /* 0x0000000a08572981 */ /* 0x000728000c1e1100 */
[----:B------:R-:W2:Y:S01]  /*3ffd0*/  LDL R9, [R1+0x1844] ;  /* 0x0018440001097983 */ /* 0x000ea20000100800 */
[----:B------:R-:W-:Y:S01]  /*3ffe0*/  PRMT R111, RZ, 0x7610, R111 ;  /* 0x00007610ff6f7816 */ /* 0x000fe2000000006f */
[----:B---3--:R-:W-:Y:S02]  /*3fff0*/  @P2 IMAD.MOV.U32 R8, RZ, RZ, R3 ;  /* 0x000000ffff082224 */ /* 0x008fe400078e0003 */
[----:B------:R-:W-:Y:S04]  /*40000*/  STL [R1+0x2b6c], R3 ;  /* 0x002b6c0301007387 */ /* 0x000fe80000100800 */
[----:B------:R-:W-:Y:S01]  /*40010*/  STL [R1+0x3794], R3 ;  /* 0x0037940301007387 */ /* 0x000fe20000100800 */
[----:B------:R-:W-:-:S03]  /*40020*/  ISETP.GT.AND P0, PT, R2, 0x3, PT ;  /* 0x000000030200780c */ /* 0x000fc60003f04270 */
[----:B--2---:R0:W2:Y:S04]  /*40030*/  @P2 LDG.E.U8 R111, desc[UR10][R8.64] ;  /* 0x0000000a086f2981 */ /* 0x0040a8000c1e1100 */
[----:B------:R-:W3:Y:S01]  /*40040*/  LDL R9, [R1+0x183c] ;  /* 0x00183c0001097983 */ /* 0x000ee20000100800 */
[----:B------:R-:W-:-:S05]  /*40050*/  PRMT R86, RZ, 0x7610, R86 ;  /* 0x00007610ff567816 */ /* 0x000fca0000000056 */
[----:B0-----:R-:W-:Y:S01]  /*40060*/  @P0 IMAD.MOV.U32 R8, RZ, RZ, R149 ;  /* 0x000000ffff080224 */ /* 0x001fe200078e0095 */
[----:B------:R-:W-:Y:S01]  /*40070*/  STL [R1+0x3798], R149 ;  /* 0x0037989501007387 */ /* 0x000fe20000100800 */
[----:B------:R-:W-:-:S03]  /*40080*/  PRMT R108, RZ, 0x7610, R108 ;  /* 0x00007610ff6c7816 */ /* 0x000fc6000000006c */
[----:B---3--:R0:W3:Y:S04]  /*40090*/  @P0 LDG.E.U8 R86, desc[UR10][R8.64] ;  /* 0x0000000a08560981 */ /* 0x0080e8000c1e1100 */
[----:B------:R-:W4:Y:S01]  /*400a0*/  LDL R9, [R1+0x1834] ;  /* 0x0018340001097983 */ /* 0x000f220000100800 */
[----:B0-----:R-:W-:-:S03]  /*400b0*/  @P0 IMAD.MOV.U32 R8, RZ, RZ, R46 ;  /* 0x000000ffff080224 */ /* 0x001fc600078e002e */
[----:B------:R-:W-:Y:S01]  /*400c0*/  STL [R1+0x379c], R46 ;  /* 0x00379c2e01007387 */ /* 0x000fe20000100800 */
[----:B------:R-:W-:-:S03]  /*400d0*/  ISETP.GT.AND P1, PT, R2, 0x4, PT ;  /* 0x000000040200780c */ /* 0x000fc60003f24270 */
[----:B----4-:R0:W4:Y:S04]  /*400e0*/  @P0 LDG.E.U8 R108, desc[UR10][R8.64] ;  /* 0x0000000a086c0981 */ /* 0x010128000c1e1100 */
[----:B------:R-:W0:Y:S04]  /*400f0*/  LDL R8, [R1+0x182c] ;  /* 0x00182c0001087983 */ /* 0x000e280000100800 */
[----:B------:R-:W0:Y:S01]  /*40100*/  LDL R9, [R1+0x1830] ;  /* 0x0018300001097983 */ /* 0x000e220000100800 */
[----:B------:R-:W-:Y:S02]  /*40110*/  PRMT R94, RZ, 0x7610, R94 ;  /* 0x00007610ff5e7816 */ /* 0x000fe4000000005e */
[----:B0-----:R-:W-:-:S04]  /*40120*/  @P1 LOP3.LUT R9, R9, R8, RZ, 0x3c, !PT ;  /* 0x0000000809091212 */ /* 0x001fc800078e3cff */
[----:B------:R-:W-:-:S04]  /*40130*/  @P1 LOP3.LUT R8, R9, R8, RZ, 0x3c, !PT ;  /* 0x0000000809081212 */ /* 0x000fc800078e3cff */
[----:B------:R-:W-:-:S05]  /*40140*/  @P1 LOP3.LUT R9, R9, R8, RZ, 0x3c, !PT ;  /* 0x0000000809091212 */ /* 0x000fca00078e3cff */
[----:B------:R0:W2:Y:S04]  /*40150*/  @P1 LDG.E.U8 R94, desc[UR10][R8.64] ;  /* 0x0000000a085e1981 */ /* 0x0000a8000c1e1100 */
[----:B------:R-:W0:Y:S04]  /*40160*/  LDL R8, [R1+0x1824] ;  /* 0x0018240001087983 */ /* 0x000e280000100800 */
[----:B------:R-:W0:Y:S01]  /*40170*/  LDL R9, [R1+0x1828] ;  /* 0x0018280001097983 */ /* 0x000e220000100800 */
[----:B------:R-:W-:Y:S02]  /*40180*/  PRMT R101, RZ, 0x7610, R101 ;  /* 0x00007610ff657816 */ /* 0x000fe40000000065 */
[----:B0-----:R-:W-:-:S04]  /*40190*/  @P1 LOP3.LUT R9, R9, R8, RZ, 0x3c, !PT ;  /* 0x0000000809091212 */ /* 0x001fc800078e3cff */
[----:B------:R-:W-:-:S04]  /*401a0*/  @P1 LOP3.LUT R8, R9, R8, RZ, 0x3c, !PT ;  /* 0x0000000809081212 */ /* 0x000fc800078e3cff */
[----:B------:R-:W-:-:S05]  /*401b0*/  @P1 LOP3.LUT R9, R9, R8, RZ, 0x3c, !PT ;  /* 0x0000000809091212 */ /* 0x000fca00078e3cff */
[----:B------:R0:W4:Y:S04]  /*401c0*/  @P1 LDG.E.U8 R101, desc[UR10][R8.64] ;  /* 0x0000000a08651981 */ /* 0x000128000c1e1100 */
[----:B------:R-:W0:Y:S04]  /*401d0*/  LDL R8, [R1+0x181c] ;  /* 0x00181c0001087983 */ /* 0x000e280000100800 */
[----:B------:R-:W0:Y:S01]  /*401e0*/  LDL R9, [R1+0x1820] ;  /* 0x0018200001097983 */ /* 0x000e220000100800 */
[----:B------:R-:W-:Y:S02]  /*401f0*/  ISETP.GT.AND P2, PT, R2, 0x5, PT ;  /* 0x000000050200780c */ /* 0x000fe40003f44270 */
[----:B------:R-:W-:-:S11]  /*40200*/  PRMT R95, RZ, 0x7610, R95 ;  /* 0x00007610ff5f7816 */ /* 0x000fd6000000005f */
[----:B0-----:R-:W-:-:S04]  /*40210*/  @P2 LOP3.LUT R9, R9, R8, RZ, 0x3c, !PT ;  /* 0x0000000809092212 */ /* 0x001fc800078e3cff */
[----:B------:R-:W-:-:S04]  /*40220*/  @P2 LOP3.LUT R8, R9, R8, RZ, 0x3c, !PT ;  /* 0x0000000809082212 */ /* 0x000fc800078e3cff */
[----:B------:R-:W-:-:S05]  /*40230*/  @P2 LOP3.LUT R9, R9, R8, RZ, 0x3c, !PT ;  /* 0x0000000809092212 */ /* 0x000fca00078e3cff */
[----:B------:R0:W3:Y:S04]  /*40240*/  @P2 LDG.E.U8 R95, desc[UR10][R8.64] ;  /* 0x0000000a085f2981 */ /* 0x0000e8000c1e1100 */
        /* <DEDUP_REMOVED lines=1131> */
[----:B------:R-:W2:Y:S01]  /*44900*/  @P0 LDG.E.U8 R246, desc[UR10][R8.64] ;  /* 0x0000000a08f60981 */ /* 0x000ea2000c1e1100 */
[----:B------:R-:W-:-:S03]  /*44910*/  ISETP.GT.AND P1, PT, R2, 0x51, PT ;  /* 0x000000510200780c */ /* 0x000fc60003f24270 */
[----:B--2---:R0:W-:Y:S04]  /*44920*/  STL [R1+0xfb0], R246 ;  /* 0x000fb0f601007387 */ /* 0x0041e80000100800 */
[----:B0-----:R-:W2:Y:S04]  /*44930*/  LDL.LU R246, [R1+0x38f0] ;  /* 0x0038f00001f67983 */ /* 0x001ea80000300800 */
[----:B------:R-:W3:Y:S04]  /*44940*/  LDL R8, [R1+0x277c] ;  /* 0x00277c0001087983 */ /* 0x000ee80000100800 */
[----:B------:R-:W3:Y:S01]  /*44950*/  LDL R9, [R1+0x2780] ;  /* 0x0027800001097983 */ /* 0x000ee20000100800 */
[----:B------:R-:W-:-:S02]  /*44960*/  PRMT R238, RZ, 0x7610, R238 ;  /* 0x00007610ffee7816 */ /* 0x000fc400000000ee */
[----:B---3--:R-:W-:-:S04]  /*44970*/  @P1 LOP3.LUT R9, R9, R8, RZ, 0x3c, !PT ;  /* 0x0000000809091212 */ /* 0x008fc800078e3cff */
[----:B------:R-:W-:-:S04]  /*44980*/  @P1 LOP3.LUT R8, R9, R8, RZ, 0x3c, !PT ;  /* 0x0000000809081212 */ /* 0x000fc800078e3cff */
[----:B------:R-:W-:-:S05]  /*44990*/  @P1 LOP3.LUT R9, R9, R8, RZ, 0x3c, !PT ;  /* 0x0000000809091212 */ /* 0x000fca00078e3cff */
[----:B------:R0:W3:Y:S04]  /*449a0*/  @P1 LDG.E.U8 R238, desc[UR10][R8.64] ;  /* 0x0000000a08ee1981 */ /* 0x0000e8000c1e1100 */
[----:B------:R-:W0:Y:S04]  /*449b0*/  LDL R8, [R1+0x2774] ;  /* 0x0027740001087983 */ /* 0x000e280000100800 */
[----:B------:R-:W0:Y:S01]  /*449c0*/  LDL R9, [R1+0x2778] ;  /* 0x0027780001097983 */ /* 0x000e220000100800 */
[----:B--2---:R-:W-:Y:S02]  /*449d0*/  PRMT R246, RZ, 0x7610, R246 ;  /* 0x00007610fff67816 */ /* 0x004fe400000000f6 */
[----:B0-----:R-:W-:-:S04]  /*449e0*/  @P1 LOP3.LUT R9, R9, R8, RZ, 0x3c, !PT ;  /* 0x0000000809091212 */ /* 0x001fc800078e3cff */
[----:B------:R-:W-:-:S04]  /*449f0*/  @P1 LOP3.LUT R8, R9, R8, RZ, 0x3c, !PT ;  /* 0x0000000809081212 */ /* 0x000fc800078e3cff */
[----:B------:R-:W-:-:S05]  /*44a00*/  @P1 LOP3.LUT R9, R9, R8, RZ, 0x3c, !PT ;  /* 0x0000000809091212 */ /* 0x000fca00078e3cff */
[----:B------:R-:W2:Y:S01]  /*44a10*/  @P1 LDG.E.U8 R246, desc[UR10][R8.64] ;  /* 0x0000000a08f61981 */ /* 0x000ea2000c1e1100 */
[----:B------:R-:W-:-:S03]  /*44a20*/  ISETP.GT.AND P0, PT, R2, 0x52, PT ;  /* 0x000000520200780c */ /* 0x000fc60003f04270 */
[----:B--2---:R0:W-:Y:S04]  /*44a30*/  STL [R1+0xfa8], R246 ;  /* 0x000fa8f601007387 */ /* 0x0041e80000100800 */
[----:B0-----:R-:W2:Y:S04]  /*44a40*/  LDL.LU R246, [R1+0x38ec] ;  /* 0x0038ec0001f67983 */ /* 0x001ea80000300800 */
[----:B------:R-:W4:Y:S04]  /*44a50*/  LDL R8, [R1+0x276c] ;  /* 0x00276c0001087983 */ /* 0x000f280000100800 */
[----:B------:R-:W4:Y:S01]  /*44a60*/  LDL R9, [R1+0x2770] ;  /* 0x0027700001097983 */ /* 0x000f220000100800 */
[----:B--2---:R-:W-:-:S02]  /*44a70*/  PRMT R246, RZ, 0x7610, R246 ;  /* 0x00007610fff67816 */ /* 0x004fc400000000f6 */
[----:B----4-:R-:W-:-:S04]  /*44a80*/  @P0 LOP3.LUT R9, R9, R8, RZ, 0x3c, !PT ;  /* 0x0000000809090212 */ /* 0x010fc800078e3cff */
        /* <DEDUP_REMOVED lines=9> */
[----:B------:R-:W4:Y:S01]  /*44b20*/  @P0 LDG.E.U8 R231, desc[UR10][R8.64] ;  /* 0x0000000a08e70981 */ /* 0x000f22000c1e1100 */
[----:B------:R-:W-:-:S03]  /*44b30*/  ISETP.GT.AND P1, PT, R2, 0x53, PT ;  /* 0x000000530200780c */ /* 0x000fc60003f24270 */
[----:B----4-:R0:W-:Y:S04]  /*44b40*/  STL [R1+0xfa0], R231 ;  /* 0x000fa0e701007387 */ /* 0x0101e80000100800 */
[----:B0-----:R-:W4:Y:S04]  /*44b50*/  LDL.LU R231, [R1+0x38e8] ;  /* 0x0038e80001e77983 */ /* 0x001f280000300800 */
[----:B------:R-:W3:Y:S04]  /*44b60*/  LDL R8, [R1+0x275c] ;  /* 0x00275c0001087983 */ /* 0x000ee80000100800 */
[----:B------:R-:W3:Y:S01]  /*44b70*/  LDL R9, [R1+0x2760] ;  /* 0x0027600001097983 */ /* 0x000ee20000100800 */
[----:B----4-:R-:W-:-:S02]  /*44b80*/  PRMT R231, RZ, 0x7610, R231 ;  /* 0x00007610ffe77816 */ /* 0x010fc400000000e7 */
[----:B---3--:R-:W-:-:S04]  /*44b90*/  @P1 LOP3.LUT R9, R9, R8, RZ, 0x3c, !PT ;  /* 0x0000000809091212 */ /* 0x008fc800078e3cff */
        /* <DEDUP_REMOVED lines=13> */
[----:B------:R-:W2:Y:S04]  /*44c70*/  LDL R8, [R1+0x274c] ;  /* 0x00274c0001087983 */ /* 0x000ea80000100800 */
[----:B------:R-:W2:Y:S01]  /*44c80*/  LDL R9, [R1+0x2750] ;  /* 0x0027500001097983 */ /* 0x000ea20000100800 */
[----:B----4-:R-:W-:-:S02]  /*44c90*/  PRMT R223, RZ, 0x7610, R223 ;  /* 0x00007610ffdf7816 */ /* 0x010fc400000000df */
[----:B--2---:R-:W-:-:S04]  /*44ca0*/  @P0 LOP3.LUT R9, R9, R8, RZ, 0x3c, !PT ;  /* 0x0000000809090212 */ /* 0x004fc800078e3cff */
        /* <DEDUP_REMOVED lines=206> */
[----:B------:R-:W2:Y:S04]  /*45990*/  @P0 LDG.E.U8 R84, desc[UR10][R8.64] ;  /* 0x0000000a08540981 */ /* 0x000ea8000c1e1100 */
[----:B--2---:R0:W-:Y:S04]  /*459a0*/  STL [R1+0xfb8], R84 ;  /* 0x000fb85401007387 */ /* 0x0041e80000100800 */
[----:B0-----:R-:W2:Y:S04]  /*459b0*/  LDL.LU R84, [R1+0x38b0] ;  /* 0x0038b00001547983 */ /* 0x001ea80000300800 */
[----:B------:R-:W4:Y:S04]  /*459c0*/  LDL R8, [R1+0x2684] ;  /* 0x0026840001087983 */ /* 0x000f280000100800 */
[----:B------:R-:W4:Y:S01]  /*459d0*/  LDL R9, [R1+0x2688] ;  /* 0x0026880001097983 */ /* 0x000f220000100800 */
[----:B------:R-:W-:-:S02]  /*459e0*/  PRMT R146, RZ, 0x7610, R146 ;  /* 0x00007610ff927816 */ /* 0x000fc40000000092 */
[----:B----4-:R-:W-:-:S04]  /*459f0*/  @P0 LOP3.LUT R9, R9, R8, RZ, 0x3c, !PT ;  /* 0x0000000809090212 */ /* 0x010fc800078e3cff */
[----:B------:R-:W-:-:S04]  /*45a00*/  @P0 LOP3.LUT R8, R9, R8, RZ, 0x3c, !PT ;  /* 0x0000000809080212 */ /* 0x000fc800078e3cff */
[----:B------:R-:W-:-:S05]  /*45a10*/  @P0 LOP3.LUT R9, R9, R8, RZ, 0x3c, !PT ;  /* 0x0000000809090212 */ /* 0x000fca00078e3cff */
[----:B------:R-:W4:Y:S04]  /*45a20*/  @P0 LDG.E.U8 R146, desc[UR10][R8.64] ;  /* 0x0000000a08920981 */ /* 0x000f28000c1e1100 */
[----:B------:R-:W3:Y:S04]  /*45a30*/  LDL R8, [R1+0x267c] ;  /* 0x00267c0001087983 */ /* 0x000ee80000100800 */
[----:B------:R-:W3:Y:S01]  /*45a40*/  LDL R9, [R1+0x2680] ;  /* 0x0026800001097983 */ /* 0x000ee20000100800 */
[----:B------:R-:W-:-:S03]  /*45a50*/  ISETP.GT.AND P1, PT, R2, 0x61, PT ;  /* 0x000000610200780c */ /* 0x000fc60003f24270 */
[----:B----4-:R0:W-:Y:S10]  /*45a60*/  STL [R1+0x37a0], R146 ;  /* 0x0037a09201007387 */ /* 0x0101f40000100800 */
[----:B---3--:R-:W-:-:S04]  /*45a70*/  @P1 LOP3.LUT R9, R9, R8, RZ, 0x3c, !PT ;  /* 0x0000000809091212 */ /* 0x008fc800078e3cff */
[C---:B------:R-:W-:Y:S02]  /*45a80*/  @P1 LOP3.LUT R8, R9.reuse, R8, RZ, 0x3c, !PT ;  /* 0x0000000809081212 */ /* 0x040fe400078e3cff */
[----:B0-----:R-:W-:Y:S02]  /*45a90*/  PRMT R146, RZ, 0x7610, R146 ;  /* 0x00007610ff927816 */ /* 0x001fe40000000092 */
[----:B------:R-:W-:-:S05]  /*45aa0*/  @P1 LOP3.LUT R9, R9, R8, RZ, 0x3c, !PT ;  /* 0x0000000809091212 */ /* 0x000fca00078e3cff */
[----:B------:R-:W3:Y:S04]  /*45ab0*/  @P1 LDG.E.U8 R146, desc[UR10][R8.64] ;  /* 0x0000000a08921981 */ /* 0x000ee8000c1e1100 */
[----:B------:R-:W4:Y:S04]  /*45ac0*/  LDL R8, [R1+0x2674] ;  /* 0x0026740001087983 */ /* 0x000f280000100800 */
[----:B------:R-:W4:Y:S01]  /*45ad0*/  LDL R9, [R1+0x2678] ;  /* 0x0026780001097983 */ /* 0x000f220000100800 */
[----:B------:R-:W-:-:S03]  /*45ae0*/  PRMT R147, RZ, 0x7610, R147 ;  /* 0x00007610ff937816 */ /* 0x000fc60000000093 */
[----:B---3--:R0:W-:Y:S01]  /*45af0*/  STL [R1+0x37a4], R146 ;  /* 0x0037a49201007387 */ /* 0x0081e20000100800 */
[----:B------:R-:W-:Y:S02]  /*45b00*/  ISETP.GT.AND P0, PT, R2, 0x62, PT ;  /* 0x000000620200780c */ /* 0x000fe40003f04270 */
[----:B------:R-:W-:Y:S02]  /*45b10*/  PRMT R46, RZ, 0x7610, R46 ;  /* 0x00007610ff2e7816 */ /* 0x000fe4000000002e */
[----:B------:R-:W-:Y:S02]  /*45b20*/  PRMT R36, RZ, 0x7610, R36 ;  /* 0x00007610ff247816 */ /* 0x000fe40000000024 */
[----:B------:R-:W-:Y:S01]  /*45b30*/  PRMT R149, RZ, 0x7610, R149 ;  /* 0x00007610ff957816 */ /* 0x000fe20000000095 */
[----:B0-----:R-:W3:Y:S01]  /*45b40*/  LDL R146, [R1+0x2658] ;  /* 0x0026580001927983 */ /* 0x001ee20000100800 */
[----:B----4-:R-:W-:-:S04]  /*45b50*/  @P1 LOP3.LUT R9, R9, R8, RZ, 0x3c, !PT ;  /* 0x0000000809091212 */ /* 0x010fc800078e3cff */
[----:B------:R-:W-:-:S04]  /*45b60*/  @P1 LOP3.LUT R8, R9, R8, RZ, 0x3c, !PT ;  /* 0x0000000809081212 */ /* 0x000fc800078e3cff */
[----:B------:R-:W-:-:S05]  /*45b70*/  @P1 LOP3.LUT R9, R9, R8, RZ, 0x3c, !PT ;  /* 0x0000000809091212 */ /* 0x000fca00078e3cff */
        /* <DEDUP_REMOVED lines=15> */
[----:B------:R-:W-:-:S13]  /*45c70*/  ISETP.GT.AND P1, PT, R2, 0x63, PT ;  /* 0x000000630200780c */ /* 0x000fda0003f24270 */
[----:B0-----:R-:W-:-:S04]  /*45c80*/  @P1 LOP3.LUT R9, R9, R8, RZ, 0x3c, !PT ;  /* 0x0000000809091212 */ /* 0x001fc800078e3cff */
[----:B------:R-:W-:-:S04]  /*45c90*/  @P1 LOP3.LUT R8, R9, R8, RZ, 0x3c, !PT ;  /* 0x0000000809081212 */ /* 0x000fc800078e3cff */
[----:B------:R-:W-:-:S05]  /*45ca0*/  @P1 LOP3.LUT R9, R9, R8, RZ, 0x3c, !PT ;  /* 0x0000000809091212 */ /* 0x000fca00078e3cff */
[----:B------:R3:W4:Y:S04]  /*45cb0*/  @P1 LDG.E.U8 R149, desc[UR10][R8.64] ;  /* 0x0000000a08951981 */ /* 0x000728000c1e1100 */
[----:B------:R-:W2:Y:S01]  /*45cc0*/  LDL R9, [R1+0x2654] ;  /* 0x0026540001097983 */ /* 0x000ea20000100800 */
[----:B------:R-:W-:Y:S01]  /*45cd0*/  PRMT R35, RZ, 0x7610, R35 ;  /* 0x00007610ff237816 */ /* 0x000fe20000000023 */
[----:B---3--:R-:W-:Y:S01]  /*45ce0*/  @P1 IMAD.MOV.U32 R8, RZ, RZ, R146 ;  /* 0x000000ffff081224 */ /* 0x008fe200078e0092 */
[----:B------:R-:W-:Y:S01]  /*45cf0*/  ISETP.GT.AND P0, PT, R2, 0x64, PT ;  /* 0x000000640200780c */ /* 0x000fe20003f04270 */
[----:B------:R-:W3:Y:S04]  /*45d00*/  LDL R146, [R1+0x2630] ;  /* 0x0026300001927983 */ /* 0x000ee80000100800 */
[----:B--2---:R0:W2:Y:S04]  /*45d10*/  @P1 LDG.E.U8 R35, desc[UR10][R8.64] ;  /* 0x0000000a08231981 */ /* 0x0040a8000c1e1100 */
[----:B------:R-:W0:Y:S04]  /*45d20*/  LDL R8, [R1+0x264c] ;  /* 0x00264c0001087983 */ /* 0x000e280000100800 */
[----:B------:R-:W0:Y:S01]  /*45d30*/  LDL R9, [R1+0x2650] ;  /* 0x0026500001097983 */ /* 0x000e220000100800 */
[----:B------:R-:W-:-:S02]  /*45d40*/  PRMT R3, RZ, 0x7610, R3 ;  /* 0x00007610ff037816 */ /* 0x000fc40000000003 */
        /* <DEDUP_REMOVED lines=13> */
[----:B------:R-:W-:Y:S02]  /*45e20*/  ISETP.GT.AND P1, PT, R2, 0x65, PT ;  /* 0x000000650200780c */ /* 0x000fe40003f24270 */
[----:B------:R-:W-:-:S11]  /*45e30*/  PRMT R150, RZ, 0x7610, R150 ;  /* 0x00007610ff967816 */ /* 0x000fd60000000096 */
[----:B0-----:R-:W-:-:S04]  /*45e40*/  @P1 LOP3.LUT R9, R9, R8, RZ, 0x3c, !PT ;  /* 0x0000000809091212 */ /* 0x001fc800078e3cff */
[----:B------:R-:W-:-:S04]  /*45e50*/  @P1 LOP3.LUT R8, R9, R8, RZ, 0x3c, !PT ;  /* 0x0000000809081212 */ /* 0x000fc800078e3cff */
[----:B------:R-:W-:-:S05]  /*45e60*/  @P1 LOP3.LUT R9, R9, R8, RZ, 0x3c, !PT ;  /* 0x0000000809091212 */ /* 0x000fca00078e3cff */
[----:B------:R0:W2:Y:S04]  /*45e70*/  @P1 LDG.E.U8 R150, desc[UR10][R8.64] ;  /* 0x0000000a08961981 */ /* 0x0000a8000c1e1100 */
[----:B------:R-:W0:Y:S04]  /*45e80*/  LDL R8, [R1+0x2634] ;  /* 0x0026340001087983 */ /* 0x000e280000100800 */
[----:B------:R-:W0:Y:S01]  /*45e90*/  LDL R9, [R1+0x2638] ;  /* 0x0026380001097983 */ /* 0x000e220000100800 */
[----:B------:R-:W-:Y:S02]  /*45ea0*/  PRMT R25, RZ, 0x7610, R25 ;  /* 0x00007610ff197816 */ /* 0x000fe40000000019 */
[----:B------:R-:W-:-:S02]  /*45eb0*/  ISETP.GT.AND P0, PT, R2, 0x66, PT ;  /* 0x000000660200780c */ /* 0x000fc40003f04270 */
[----:B0-----:R-:W-:-:S04]  /*45ec0*/  @P1 LOP3.LUT R9, R9, R8, RZ, 0x3c, !PT ;  /* 0x0000000809091212 */ /* 0x001fc800078e3cff */
[----:B------:R-:W-:-:S04]  /*45ed0*/  @P1 LOP3.LUT R8, R9, R8, RZ, 0x3c, !PT ;  /* 0x0000000809081212 */ /* 0x000fc800078e3cff */
[----:B------:R-:W-:-:S05]  /*45ee0*/  @P1 LOP3.LUT R9, R9, R8, RZ, 0x3c, !PT ;  /* 0x0000000809091212 */ /* 0x000fca00078e3cff */
[----:B------:R3:W2:Y:S04]  /*45ef0*/  @P1 LDG.E.U8 R25, desc[UR10][R8.64] ;  /* 0x0000000a08191981 */ /* 0x0006a8000c1e1100 */
[----:B------:R-:W4:Y:S01]  /*45f00*/  LDL R9, [R1+0x262c] ;  /* 0x00262c0001097983 */ /* 0x000f220000100800 */
[----:B------:R-:W-:Y:S01]  /*45f10*/  PRMT R5, RZ, 0x7610, R5 ;  /* 0x00007610ff057816 */ /* 0x000fe20000000005 */
[----:B---3--:R-:W-:Y:S01]  /*45f20*/  @P0 IMAD.MOV.U32 R8, RZ, RZ, R146 ;  /* 0x000000ffff080224 */ /* 0x008fe200078e0092 */
[----:B------:R-:W-:Y:S01]  /*45f30*/  PRMT R39, RZ, 0x7610, R39 ;  /* 0x00007610ff277816 */ /* 0x000fe20000000027 */
[----:B------:R-:W3:Y:S04]  /*45f40*/  LDL R146, [R1+0x2608] ;  /* 0x0026080001927983 */ /* 0x000ee80000100800 */
[----:B----4-:R0:W4:Y:S04]  /*45f50*/  @P0 LDG.E.U8 R5, desc[UR10][R8.64] ;  /* 0x0000000a08050981 */ /* 0x010128000c1e1100 */
        /* <DEDUP_REMOVED lines=100> */
[----:B------:R-:W4:Y:S01]  /*465a0*/  LDL R9, [R1+0x25b4] ;  /* 0x0025b40001097983 */ /* 0x000f220000100800 */
[----:B------:R-:W-:Y:S01]  /*465b0*/  PRMT R32, RZ, 0x7610, R32 ;  /* 0x00007610ff207816 */ /* 0x000fe20000000020 */
[----:B---3--:R-:W-:Y:S01]  /*465c0*/  @P1 IMAD.MOV.U32 R8, RZ, RZ, R146 ;  /* 0x000000ffff081224 */ /* 0x008fe200078e0092 */
[----:B------:R-:W-:Y:S01]  /*465d0*/  ISETP.GT.AND P0, PT, R2, 0x6e, PT ;  /* 0x0000006e0200780c */ /* 0x000fe20003f04270 */
[----:B------:R-:W3:Y:S04]  /*465e0*/  LDL R146, [R1+0x2590] ;  /* 0x0025900001927983 */ /* 0x000ee80000100800 */
[----:B----4-:R0:W4:Y:S04]  /*465f0*/  @P1 LDG.E.U8 R32, desc[UR10][R8.64] ;  /* 0x0000000a08201981 */ /* 0x010128000c1e1100 */
[----:B------:R-:W0:Y:S04]  /*46600*/  LDL R8, [R1+0x25ac] ;  /* 0x0025ac0001087983 */ /* 0x000e280000100800 */
[----:B------:R-:W0:Y:S01]  /*46610*/  LDL R9, [R1+0x25b0] ;  /* 0x0025b00001097983 */ /* 0x000e220000100800 */
[----:B------:R-:W-:-:S02]  /*46620*/  PRMT R50, RZ, 0x7610, R50 ;  /* 0x00007610ff327816 */ /* 0x000fc40000000032 */
        /* <DEDUP_REMOVED lines=22> */
[----:B------:R-:W-:-:S02]  /*46790*/  ISETP.GT.AND P0, PT, R2, 0x70, PT ;  /* 0x000000700200780c */ /* 0x000fc40003f04270 */
[----:B0-----:R-:W-:-:S04]  /*467a0*/  @P1 LOP3.LUT R9, R9, R8, RZ, 0x3c, !PT ;  /* 0x0000000809091212 */ /* 0x001fc800078e3cff */
[----:B------:R-:W-:-:S04]  /*467b0*/  @P1 LOP3.LUT R8, R9, R8, RZ, 0x3c, !PT ;  /* 0x0000000809081212 */ /* 0x000fc800078e3cff */
[----:B------:R-:W-:-:S05]  /*467c0*/  @P1 LOP3.LUT R9, R9, R8, RZ, 0x3c, !PT ;  /* 0x0000000809091212 */ /* 0x000fca00078e3cff */
[----:B------:R3:W4:Y:S04]  /*467d0*/  @P1 LDG.E.U8 R34, desc[UR10][R8.64] ;  /* 0x0000000a08221981 */ /* 0x000728000c1e1100 */
[----:B------:R-:W2:Y:S01]  /*467e0*/  LDL R9, [R1+0x258c] ;  /* 0x00258c0001097983 */ /* 0x000ea20000100800 */
[----:B------:R-:W-:Y:S01]  /*467f0*/  PRMT R47, RZ, 0x7610, R47 ;  /* 0x00007610ff2f7816 */ /* 0x000fe2000000002f */
[----:B---3--:R-:W-:Y:S01]  /*46800*/  @P0 IMAD.MOV.U32 R8, RZ, RZ, R146 ;  /* 0x000000ffff080224 */ /* 0x008fe200078e0092 */
[----:B------:R-:W-:Y:S01]  /*46810*/  PRMT R63, RZ, 0x7610, R63 ;  /* 0x00007610ff3f7816 */ /* 0x000fe2000000003f */
[----:B------:R-:W3:Y:S04]  /*46820*/  LDL R146, [R1+0x2568] ;  /* 0x0025680001927983 */ /* 0x000ee80000100800 */
[----:B--2---:R0:W2:Y:S04]  /*46830*/  @P0 LDG.E.U8 R47, desc[UR10][R8.64] ;  /* 0x0000000a082f0981 */ /* 0x0040a8000c1e1100 */
        /* <DEDUP_REMOVED lines=210> */
[----:B------:R-:W-:Y:S02]  /*47560*/  LOP3.LUT R92, R92, 0xffff, RZ, 0xc0, !PT ;  /* 0x0000ffff5c5c7812 */ /* 0x000fe400078ec0ff */
[----:B------:R-:W-:Y:S02]  /*47570*/  LOP3.LUT R93, R93, 0xffff, RZ, 0xc0, !PT ;  /* 0x0000ffff5d5d7812 */ /* 0x000fe400078ec0ff */
[----:B------:R-:W-:-:S02]  /*47580*/  LOP3.LUT R94, R94, 0xffff, RZ, 0xc0, !PT ;  /* 0x0000ffff5e5e7812 */ /* 0x000fc400078ec0ff */
[----:B------:R-:W-:Y:S02]  /*47590*/  PRMT R92, R92, 0x3340, R93 ;  /* 0x000033405c5c7816 */ /* 0x000fe4000000005d */
[----:B------:R-:W-:Y:S02]  /*475a0*/  LOP3.LUT R95, R95, 0xffff, RZ, 0xc0, !PT ;  /* 0x0000ffff5f5f7812 */ /* 0x000fe400078ec0ff */
[----:B------:R-:W-:Y:S02]  /*475b0*/  LOP3.LUT R96, R96, 0xffff, RZ, 0xc0, !PT ;  /* 0x0000ffff60607812 */ /* 0x000fe400078ec0ff */
[----:B------:R-:W-:Y:S02]  /*475c0*/  PRMT R94, R94, 0x3340, R95 ;  /* 0x000033405e5e7816 */ /* 0x000fe4000000005f */
[----:B------:R-:W-:Y:S02]  /*475d0*/  LOP3.LUT R97, R97, 0xffff, RZ, 0xc0, !PT ;  /* 0x0000ffff61617812 */ /* 0x000fe400078ec0ff */
[----:B------:R-:W-:-:S02]  /*475e0*/  LOP3.LUT R15, R15, 0xffff, RZ, 0xc0, !PT ;  /* 0x0000ffff0f0f7812 */ /* 0x000fc400078ec0ff */
[----:B------:R-:W-:Y:S02]  /*475f0*/  LOP3.LUT R14, R14, 0xffff, RZ, 0xc0, !PT ;  /* 0x0000ffff0e0e7812 */ /* 0x000fe400078ec0ff */
[----:B------:R-:W-:Y:S02]  /*47600*/  PRMT R96, R96, 0x3340, R97 ;  /* 0x0000334060607816 */ /* 0x000fe40000000061 */
[----:B------:R-:W-:Y:S02]  /*47610*/  LOP3.LUT R11, R11, 0xffff, RZ, 0xc0, !PT ;  /* 0x0000ffff0b0b7812 */ /* 0x000fe400078ec0ff */
[----:B------:R-:W-:Y:S02]  /*47620*/  LOP3.LUT R10, R10, 0xffff, RZ, 0xc0, !PT ;  /* 0x0000ffff0a0a7812 */ /* 0x000fe400078ec0ff */
[----:B------:R-:W-:Y:S02]  /*47630*/  PRMT R14, R15, 0x3340, R14 ;  /* 0x000033400f0e7816 */ /* 0x000fe4000000000e */
[----:B------:R-:W-:-:S04]  /*47640*/  PRMT R11, R11, 0x3340, R10 ;  /* 0x000033400b0b7816 */ /* 0x000fc8000000000a */
[----:B------:R-:W-:Y:S01]  /*47650*/  PRMT R11, R14, 0x5410, R11 ;  /* 0x000054100e0b7816 */ /* 0x000fe2000000000b */
[----:B--2---:R0:W2:Y:S02]  /*47660*/  @P1 LDG.E.U8 R56, desc[UR10][R8.64] ;  /* 0x0000000a08381981 */ /* 0x0040a4000c1e1100 */
[----:B0-----:R-:W-:Y:S02]  /*47670*/  LOP3.LUT R9, R87, 0xffff, RZ, 0xc0, !PT ;  /* 0x0000ffff57097812 */ /* 0x001fe400078ec0ff */
[----:B------:R-:W-:Y:S01]  /*47680*/  LOP3.LUT R8, R86, 0xffff, RZ, 0xc0, !PT ;  /* 0x0000ffff56087812 */ /* 0x000fe200078ec0ff */
[----:B------:R-:W3:Y:S03]  /*47690*/  LDL.LU R87, [R1+0x38ac] ;  /* 0x0038ac0001577983 */ /* 0x000ee60000300800 */
[----:B------:R-:W-:Y:S01]  /*476a0*/  PRMT R93, R9, 0x3340, R8 ;  /* 0x00003340095d7816 */ /* 0x000fe20000000008 */
[----:B------:R-:W4:Y:S01]  /*476b0*/  LDL.LU R86, [R1+0x38a8] ;  /* 0x0038a80001567983 */ /* 0x000f220000300800 */
[----:B------:R-:W-:-:S02]  /*476c0*/  LOP3.LUT R9, R89, 0xffff, RZ, 0xc0, !PT ;  /* 0x0000ffff59097812 */ /* 0x000fc400078ec0ff */
[----:B------:R-:W-:Y:S01]  /*476d0*/  LOP3.LUT R8, R88, 0xffff, RZ, 0xc0, !PT ;  /* 0x0000ffff58087812 */ /* 0x000fe200078ec0ff */
[----:B------:R-:W2:Y:S03]  /*476e0*/  LDL.LU R89, [R1+0x38a4] ;  /* 0x0038a40001597983 */ /* 0x000ea60000300800 */
[----:B------:R-:W-:Y:S01]  /*476f0*/  PRMT R95, R9, 0x3340, R8 ;  /* 0x00003340095f7816 */ /* 0x000fe20000000008 */
[----:B------:R-:W2:Y:S01]  /*47700*/  LDL.LU R88, [R1+0x38a0] ;  /* 0x0038a00001587983 */ /* 0x000ea20000300800 */
[----:B------:R-:W-:Y:S02]  /*47710*/  LOP3.LUT R9, R91, 0xffff, RZ, 0xc0, !PT ;  /* 0x0000ffff5b097812 */ /* 0x000fe400078ec0ff */
[----:B------:R-:W-:Y:S01]  /*47720*/  LOP3.LUT R8, R90, 0xffff, RZ, 0xc0, !PT ;  /* 0x0000ffff5a087812 */ /* 0x000fe200078ec0ff */
[----:B------:R-:W2:Y:S03]  /*47730*/  LDL.LU R91, [R1+0x389c] ;  /* 0x00389c00015b7983 */ /* 0x000ea60000300800 */
[----:B------:R-:W-:Y:S01]  /*47740*/  PRMT R97, R9, 0x3340, R8 ;  /* 0x0000334009617816 */ /* 0x000fe20000000008 */
[----:B------:R-:W2:Y:S01]  /*47750*/  LDL.LU R90, [R1+0x3898] ;  /* 0x00389800015a7983 */ /* 0x000ea20000300800 */
[----:B------:R-:W-:-:S03]  /*47760*/  PRMT R8, R92, 0x5410, R93 ;  /* 0x000054105c087816 */ /* 0x000fc6000000005d */
[----:B------:R-:W3:Y:S01]  /*47770*/  LDL R146, [R1+0x296c] ;  /* 0x00296c0001927983 */ /* 0x000ee20000100800 */
[----:B------:R-:W-:-:S03]  /*47780*/  PRMT R9, R94, 0x5410, R95 ;  /* 0x000054105e097816 */ /* 0x000fc6000000005f */
[----:B------:R-:W4:Y:S01]  /*47790*/  LDL R15, [R1+0x2498] ;  /* 0x00249800010f7983 */ /* 0x000f220000100800 */
[----:B------:R-:W-:-:S03]  /*477a0*/  PRMT R10, R96, 0x5410, R97 ;  /* 0x00005410600a7816 */ /* 0x000fc60000000061 */
[----:B------:R-:W2:Y:S04]  /*477b0*/  LDL.LU R93, [R1+0x3894] ;  /* 0x00389400015d7983 */ /* 0x000ea80000300800 */
[----:B------:R-:W2:Y:S04]  /*477c0*/  LDL.LU R92, [R1+0x3890] ;  /* 0x00389000015c7983 */ /* 0x000ea80000300800 */
[----:B------:R-:W2:Y:S04]  /*477d0*/  LDL.LU R95, [R1+0x388c] ;  /* 0x00388c00015f7983 */ /* 0x000ea80000300800 */
[----:B------:R-:W2:Y:S04]  /*477e0*/  LDL.LU R94, [R1+0x3888] ;  /* 0x00388800015e7983 */ /* 0x000ea80000300800 */
[----:B------:R-:W2:Y:S04]  /*477f0*/  LDL.LU R97, [R1+0x3884] ;  /* 0x0038840001617983 */ /* 0x000ea80000300800 */
[----:B------:R-:W2:Y:S04]  /*47800*/  LDL.LU R96, [R1+0x3880] ;  /* 0x0038800001607983 */ /* 0x000ea80000300800 */
[----:B------:R-:W4:Y:S01]  /*47810*/  LDL R14, [R1+0x2494] ;  /* 0x00249400010e7983 */ /* 0x000f220000100800 */
[----:B------:R-:W-:-:S02]  /*47820*/  PRMT R71, RZ, 0x7610, R71 ;  /* 0x00007610ff477816 */ /* 0x000fc40000000047 */
[----:B----4-:R-:W-:-:S04]  /*47830*/  @P1 LOP3.LUT R15, R15, R14, RZ, 0x3c, !PT ;  /* 0x0000000e0f0f1212 */ /* 0x010fc800078e3cff */
[----:B------:R-:W-:-:S04]  /*47840*/  @P1 LOP3.LUT R14, R15, R14, RZ, 0x3c, !PT ;  /* 0x0000000e0f0e1212 */ /* 0x000fc800078e3cff */
[----:B------:R-:W-:-:S05]  /*47850*/  @P1 LOP3.LUT R15, R15, R14, RZ, 0x3c, !PT ;  /* 0x0000000e0f0f1212 */ /* 0x000fca00078e3cff */
[----:B------:R0:W4:Y:S01]  /*47860*/  @P1 LDG.E.U8 R71, desc[UR10][R14.64] ;  /* 0x0000000a0e471981 */ /* 0x000122000c1e1100 */
[----:B------:R-:W-:Y:S06]  /*47870*/  BAR.SYNC.DEFER_BLOCKING 0x0 ;  /* 0x0000000000007b1d */ /* 0x000fec0000010000 */
[----:B---3--:R1:W-:Y:S02]  /*47880*/  STS.128 [R146+UR4+0x10000], R8 ;  /* 0x0100000892007988 */ /* 0x0083e40008000c04 */
[----:B-1----:R-:W-:Y:S02]  /*47890*/  LOP3.LUT R11, R99, 0xffff, RZ, 0xc0, !PT ;  /* 0x0000ffff630b7812 */ /* 0x002fe400078ec0ff */
[----:B------:R-:W-:Y:S01]  /*478a0*/  LOP3.LUT R10, R98, 0xffff, RZ, 0xc0, !PT ;  /* 0x0000ffff620a7812 */ /* 0x000fe200078ec0ff */
[----:B------:R-:W3:Y:S01]  /*478b0*/  LDL.LU R99, [R1+0x387c] ;  /* 0x00387c0001637983 */ /* 0x000ee20000300800 */
[----:B------:R-:W-:-:S02]  /*478c0*/  LOP3.LUT R9, R111, 0xffff, RZ, 0xc0, !PT ;  /* 0x0000ffff6f097812 */ /* 0x000fc400078ec0ff */
[----:B------:R-:W-:Y:S01]  /*478d0*/  LOP3.LUT R8, R108, 0xffff, RZ, 0xc0, !PT ;  /* 0x0000ffff6c087812 */ /* 0x000fe200078ec0ff */
[----:B------:R-:W4:Y:S01]  /*478e0*/  LDL.LU R98, [R1+0x3878] ;  /* 0x0038780001627983 */ /* 0x000f220000300800 */
[----:B------:R-:W-:Y:S02]  /*478f0*/  PRMT R111, R11, 0x3340, R10 ;  /* 0x000033400b6f7816 */ /* 0x000fe4000000000a */
[----:B------:R-:W-:Y:S02]  /*47900*/  PRMT R108, R9, 0x3340, R8 ;  /* 0x00003340096c7816 */ /* 0x000fe40000000008 */
[----:B------:R-:W-:Y:S02]  /*47910*/  LOP3.LUT R11, R101, 0xffff, RZ, 0xc0, !PT ;  /* 0x0000ffff650b7812 */ /* 0x000fe400078ec0ff */
[----:B------:R-:W-:Y:S01]  /*47920*/  LOP3.LUT R10, R100, 0xffff, RZ, 0xc0, !PT ;  /* 0x0000ffff640a7812 */ /* 0x000fe200078ec0ff */
[----:B------:R-:W3:Y:S01]  /*47930*/  LDL.LU R101, [R1+0x3874] ;  /* 0x0038740001657983 */ /* 0x000ee20000300800 */
[----:B------:R-:W-:-:S02]  /*47940*/  LOP3.LUT R9, R113, 0xffff, RZ, 0xc0, !PT ;  /* 0x0000ffff71097812 */ /* 0x000fc400078ec0ff */
[----:B------:R-:W-:Y:S01]  /*47950*/  LOP3.LUT R8, R110, 0xffff, RZ, 0xc0, !PT ;  /* 0x0000ffff6e087812 */ /* 0x000fe200078ec0ff */
[----:B------:R-:W3:Y:S01]  /*47960*/  LDL.LU R100, [R1+0x3870] ;  /* 0x0038700001647983 */ /* 0x000ee20000300800 */
        /* <DEDUP_REMOVED lines=9> */
[----:B0-----:R-:W-:Y:S01]  /*47a00*/  PRMT R15, R9, 0x3340, R8 ;  /* 0x00003340090f7816 */ /* 0x001fe20000000008 */
[----:B------:R-:W3:Y:S01]  /*47a10*/  LDL.LU R105, [R1+0x3864] ;  /* 0x0038640001697983 */ /* 0x000ee20000300800 */
[----:B------:R-:W-:Y:S02]  /*47a20*/  LOP3.LUT R11, R104, 0xffff, RZ, 0xc0, !PT ;  /* 0x0000ffff680b7812 */ /* 0x000fe400078ec0ff */
[----:B------:R-:W-:Y:S01]  /*47a30*/  LOP3.LUT R10, R107, 0xffff, RZ, 0xc0, !PT ;  /* 0x0000ffff6b0a7812 */ /* 0x000fe200078ec0ff */
[----:B------:R-:W3:Y:S01]  /*47a40*/  LDL.LU R104, [R1+0x3860] ;  /* 0x0038600001687983 */ /* 0x000ee20000300800 */
[----:B------:R-:W-:-:S02]  /*47a50*/  LOP3.LUT R9, R106, 0xffff, RZ, 0xc0, !PT ;  /* 0x0000ffff6a097812 */ /* 0x000fc400078ec0ff */
[----:B------:R-:W-:Y:S01]  /*47a60*/  LOP3.LUT R8, R109, 0xffff, RZ, 0xc0, !PT ;  /* 0x0000ffff6d087812 */ /* 0x000fe200078ec0ff */
[----:B------:R-:W3:Y:S01]  /*47a70*/  LDL.LU R107, [R1+0x385c] ;  /* 0x00385c00016b7983 */ /* 0x000ee20000300800 */
[----:B------:R-:W-:Y:S02]  /*47a80*/  PRMT R14, R11, 0x3340, R10 ;  /* 0x000033400b0e7816 */ /* 0x000fe4000000000a */
[----:B------:R-:W-:Y:S01]  /*47a90*/  PRMT R11, R9, 0x3340, R8 ;  /* 0x00003340090b7816 */ /* 0x000fe20000000008 */
[----:B------:R-:W3:Y:S01]  /*47aa0*/  LDL.LU R106, [R1+0x3858] ;  /* 0x00385800016a7983 */ /* 0x000ee20000300800 */
[----:B------:R-:W-:Y:S02]  /*47ab0*/  PRMT R8, R111, 0x5410, R108 ;  /* 0x000054106f087816 */ /* 0x000fe4000000006c */
[----:B------:R-:W-:Y:S01]  /*47ac0*/  PRMT R9, R113, 0x5410, R110 ;  /* 0x0000541071097816 */ /* 0x000fe2000000006e */
[----:B------:R-:W3:Y:S01]  /*47ad0*/  LDL.LU R109, [R1+0x3854] ;  /* 0x00385400016d7983 */ /* 0x000ee20000300800 */
[----:B------:R-:W-:-:S02]  /*47ae0*/  PRMT R10, R112, 0x5410, R15 ;  /* 0x00005410700a7816 */ /* 0x000fc4000000000f */
[----:B------:R-:W-:Y:S01]  /*47af0*/  PRMT R11, R14, 0x5410, R11 ;  /* 0x000054100e0b7816 */ /* 0x000fe2000000000b */
[----:B------:R-:W3:Y:S04]  /*47b00*/  LDL.LU R108, [R1+0x3850] ;  /* 0x00385000016c7983 */ /* 0x000ee80000300800 */
[----:B------:R0:W-:Y:S04]  /*47b10*/  STS.128 [R146+UR4+0x14000], R8 ;  /* 0x0140000892007988 */ /* 0x0001e80008000c04 */
[----:B------:R-:W3:Y:S04]  /*47b20*/  LDL.LU R111, [R1+0x384c] ;  /* 0x00384c00016f7983 */ /* 0x000ee80000300800 */
[----:B------:R-:W3:Y:S04]  /*47b30*/  LDL.LU R110, [R1+0x3848] ;  /* 0x00384800016e7983 */ /* 0x000ee80000300800 */
[----:B------:R-:W3:Y:S01]  /*47b40*/  LDL.LU R113, [R1+0x3844] ;  /* 0x0038440001717983 */ /* 0x000ee20000300800 */
[----:B0-----:R-:W-:-:S03]  /*47b50*/  LOP3.LUT R11, R115, 0xffff, RZ, 0xc0, !PT ;  /* 0x0000ffff730b7812 */ /* 0x001fc600078ec0ff */
[----:B------:R-:W3:Y:S01]  /*47b60*/  LDL.LU R112, [R1+0x3840] ;  /* 0x0038400001707983 */ /* 0x000ee20000300800 */
[----:B------:R-:W-:Y:S02]  /*47b70*/  LOP3.LUT R10, R114, 0xffff, RZ, 0xc0, !PT ;  /* 0x0000ffff720a7812 */ /* 0x000fe400078ec0ff */
[----:B------:R-:W-:Y:S01]  /*47b80*/  LOP3.LUT R9, R127, 0xffff, RZ, 0xc0, !PT ;  /* 0x0000ffff7f097812 */ /* 0x000fe200078ec0ff */
[----:B------:R-:W3:Y:S01]  /*47b90*/  LDL.LU R115, [R1+0x383c] ;  /* 0x00383c0001737983 */ /* 0x000ee20000300800 */
[----:B------:R-:W-:Y:S02]  /*47ba0*/  LOP3.LUT R8, R124, 0xffff, RZ, 0xc0, !PT ;  /* 0x0000ffff7c087812 */ /* 0x000fe400078ec0ff */
[----:B------:R-:W-:Y:S01]  /*47bb0*/  PRMT R127, R11, 0x3340, R10 ;  /* 0x000033400b7f7816 */ /* 0x000fe2000000000a */
[----:B------:R-:W3:Y:S01]  /*47bc0*/  LDL.LU R114, [R1+0x3838] ;  /* 0x0038380001727983 */ /* 0x000ee20000300800 */
[----:B------:R-:W-:Y:S02]  /*47bd0*/  LOP3.LUT R11, R117, 0xffff, RZ, 0xc0, !PT ;  /* 0x0000ffff750b7812 */ /* 0x000fe400078ec0ff */
[----:B------:R-:W-:Y:S01]  /*47be0*/  LOP3.LUT R10, R116, 0xffff, RZ, 0xc0, !PT ;  /* 0x0000ffff740a7812 */ /* 0x000fe200078ec0ff */
[----:B------:R-:W3:Y:S01]  /*47bf0*/  LDL.LU R117, [R1+0x3834] ;  /* 0x0038340001757983 */ /* 0x000ee20000300800 */
[----:B------:R-:W-:-:S02]  /*47c00*/  PRMT R124, R9, 0x3340, R8 ;  /* 0x00003340097c7816 */ /* 0x000fc40000000008 */
[----:B------:R-:W-:Y:S01]  /*47c10*/  LOP3.LUT R9, R129, 0xffff, RZ, 0xc0, !PT ;  /* 0x0000ffff81097812 */ /* 0x000fe200078ec0ff */
[----:B------:R-:W3:Y:S01]  /*47c20*/  LDL.LU R116, [R1+0x3830] ;  /* 0x0038300001747983 */ /* 0x000ee20000300800 */
[----:B------:R-:W-:Y:S02]  /*47c30*/  PRMT R129, R11, 0x3340, R10 ;  /* 0x000033400b817816 */ /* 0x000fe4000000000a */
[----:B------:R-:W-:Y:S02]  /*47c40*/  LOP3.LUT R11, R119, 0xffff, RZ, 0xc0, !PT ;  /* 0x0000ffff770b7812 */ /* 0x000fe400078ec0ff */
[----:B------:R-:W3:Y:S04]  /*47c50*/  LDL.LU R119, [R1+0x382c] ;  /* 0x00382c0001777983 */ /* 0x000ee80000300800 */
[----:B------:R-:W2:Y:S01]  /*47c60*/  LDL R146, [R1+0x2988] ;  /* 0x0029880001927983 */ /* 0x000ea20000100800 */
[----:B------:R-:W-:-:S02]  /*47c70*/  LOP3.LUT R8, R126, 0xffff, RZ, 0xc0, !PT ;  /* 0x0000ffff7e087812 */ /* 0x000fc400078ec0ff */
[----:B------:R-:W-:Y:S02]  /*47c80*/  LOP3.LUT R10, R118, 0xffff, RZ, 0xc0, !PT ;  /* 0x0000ffff760a7812 */ /* 0x000fe400078ec0ff */
[----:B------:R-:W-:Y:S01]  /*47c90*/  PRMT R126, R9, 0x3340, R8 ;  /* 0x00003340097e7816 */ /* 0x000fe20000000008 */
[----:B------:R-:W3:Y:S01]  /*47ca0*/  LDL.LU R118, [R1+0x3828] ;  /* 0x0038280001767983 */ /* 0x000ee20000300800 */
[----:B------:R-:W-:Y:S02]  /*47cb0*/  LOP3.LUT R9, R121, 0xffff, RZ, 0xc0, !PT ;  /* 0x0000ffff79097812 */ /* 0x000fe400078ec0ff */
[----:B------:R-:W-:Y:S01]  /*47cc0*/  LOP3.LUT R8, R128, 0xffff, RZ, 0xc0, !PT ;  /* 0x0000ffff80087812 */ /* 0x000fe200078ec0ff */
[----:B------:R-:W3:Y:S01]  /*47cd0*/  LDL.LU R121, [R1+0x3824] ;  /* 0x0038240001797983 */ /* 0x000ee20000300800 */
[----:B------:R-:W-:Y:S02]  /*47ce0*/  PRMT R128, R11, 0x3340, R10 ;  /* 0x000033400b807816 */ /* 0x000fe4000000000a */
[----:B------:R-:W-:-:S02]  /*47cf0*/  PRMT R15, R9, 0x3340, R8 ;  /* 0x00003340090f7816 */ /* 0x000fc40000000008 */
[----:B------:R-:W-:Y:S02]  /*47d00*/  LOP3.LUT R11, R120, 0xffff, RZ, 0xc0, !PT ;  /* 0x0000ffff780b7812 */ /* 0x000fe400078ec0ff */
[----:B------:R-:W-:Y:S01]  /*47d10*/  LOP3.LUT R10, R123, 0xffff, RZ, 0xc0, !PT ;  /* 0x0000ffff7b0a7812 */ /* 0x000fe200078ec0ff */
[----:B------:R-:W3:Y:S01]  /*47d20*/  LDL.LU R120, [R1+0x3820] ;  /* 0x0038200001787983 */ /* 0x000ee20000300800 */
[----:B------:R-:W-:Y:S02]  /*47d30*/  LOP3.LUT R9, R122, 0xffff, RZ, 0xc0, !PT ;  /* 0x0000ffff7a097812 */ /* 0x000fe400078ec0ff */
[----:B------:R-:W-:Y:S01]  /*47d40*/  LOP3.LUT R8, R125, 0xffff, RZ, 0xc0, !PT ;  /* 0x0000ffff7d087812 */ /* 0x000fe200078ec0ff */
[----:B------:R-:W3:Y:S01]  /*47d50*/  LDL.LU R123, [R1+0x381c] ;  /* 0x00381c00017b7983 */ /* 0x000ee20000300800 */
[----:B------:R-:W-:Y:S02]  /*47d60*/  PRMT R14, R11, 0x3340, R10 ;  /* 0x000033400b0e7816 */ /* 0x000fe4000000000a */
[----:B------:R-:W-:Y:S01]  /*47d70*/  PRMT R11, R9, 0x3340, R8 ;  /* 0x00003340090b7816 */ /* 0x000fe20000000008 */
[----:B------:R-:W3:Y:S01]  /*47d80*/  LDL.LU R122, [R1+0x3818] ;  /* 0x00381800017a7983 */ /* 0x000ee20000300800 */
[----:B------:R-:W-:-:S02]  /*47d90*/  PRMT R8, R127, 0x5410, R124 ;  /* 0x000054107f087816 */ /* 0x000fc4000000007c */
[----:B------:R-:W-:Y:S01]  /*47da0*/  PRMT R9, R129, 0x5410, R126 ;  /* 0x0000541081097816 */ /* 0x000fe2000000007e */
[----:B------:R-:W3:Y:S01]  /*47db0*/  LDL.LU R125, [R1+0x3814] ;  /* 0x00381400017d7983 */ /* 0x000ee20000300800 */
[----:B------:R-:W-:Y:S02]  /*47dc0*/  PRMT R10, R128, 0x5410, R15 ;  /* 0x00005410800a7816 */ /* 0x000fe4000000000f */
[----:B------:R-:W-:Y:S01]  /*47dd0*/  PRMT R11, R14, 0x5410, R11 ;  /* 0x000054100e0b7816 */ /* 0x000fe2000000000b */
[----:B------:R-:W3:Y:S04]  /*47de0*/  LDL.LU R124, [R1+0x3810] ;  /* 0x00381000017c7983 */ /* 0x000ee80000300800 */
[----:B------:R-:W3:Y:S04]  /*47df0*/  LDL.LU R127, [R1+0x380c] ;  /* 0x00380c00017f7983 */ /* 0x000ee80000300800 */
[----:B------:R-:W3:Y:S04]  /*47e00*/  LDL.LU R126, [R1+0x3808] ;  /* 0x00380800017e7983 */ /* 0x000ee80000300800 */
[----:B------:R-:W3:Y:S04]  /*47e10*/  LDL.LU R129, [R1+0x3804] ;  /* 0x0038040001817983 */ /* 0x000ee80000300800 */
[----:B------:R-:W3:Y:S04]  /*47e20*/  LDL.LU R128, [R1+0x3800] ;  /* 0x0038000001807983 */ /* 0x000ee80000300800 */
[----:B--2---:R0:W-:Y:S02]  /*47e30*/  STS.128 [R146+UR4+0x10000], R8 ;  /* 0x0100000892007988 */ /* 0x0041e40008000c04 */
[----:B0-----:R-:W-:-:S02]  /*47e40*/  LOP3.LUT R11, R131, 0xffff, RZ, 0xc0, !PT ;  /* 0x0000ffff830b7812 */ /* 0x001fc400078ec0ff */
[----:B------:R-:W-:Y:S01]  /*47e50*/  LOP3.LUT R10, R130, 0xffff, RZ, 0xc0, !PT ;  /* 0x0000ffff820a7812 */ /* 0x000fe200078ec0ff */
[----:B------:R-:W2:Y:S01]  /*47e60*/  LDL.LU R131, [R1+0x37fc] ;  /* 0x0037fc0001837983 */ /* 0x000ea20000300800 */
[----:B------:R-:W-:Y:S02]  /*47e70*/  LOP3.LUT R9, R143, 0xffff, RZ, 0xc0, !PT ;  /* 0x0000ffff8f097812 */ /* 0x000fe400078ec0ff */
[----:B------:R-:W-:Y:S01]  /*47e80*/  LOP3.LUT R8, R140, 0xffff, RZ, 0xc0, !PT ;  /* 0x0000ffff8c087812 */ /* 0x000fe200078ec0ff */
[----:B------:R-:W2:Y:S01]  /*47e90*/  LDL.LU R130, [R1+0x37f8] ;  /* 0x0037f80001827983 */ /* 0x000ea20000300800 */
[----:B------:R-:W-:Y:S02]  /*47ea0*/  PRMT R143, R11, 0x3340, R10 ;  /* 0x000033400b8f7816 */ /* 0x000fe4000000000a */
[----:B------:R-:W-:Y:S02]  /*47eb0*/  PRMT R140, R9, 0x3340, R8 ;  /* 0x00003340098c7816 */ /* 0x000fe40000000008 */
[----:B------:R-:W-:-:S02]  /*47ec0*/  LOP3.LUT R11, R133, 0xffff, RZ, 0xc0, !PT ;  /* 0x0000ffff850b7812 */ /* 0x000fc400078ec0ff */
        /* <DEDUP_REMOVED lines=14> */
[----:B------:R-:W-:Y:S01]  /*47fb0*/  PRMT R15, R9, 0x3340, R8 ;  /* 0x00003340090f7816 */ /* 0x000fe20000000008 */
[----:B------:R-:W2:Y:S01]  /*47fc0*/  LDL.LU R137, [R1+0x37e4] ;  /* 0x0037e40001897983 */ /* 0x000ea20000300800 */
        /* <DEDUP_REMOVED lines=9> */
[----:B------:R-:W-:-:S02]  /*48060*/  PRMT R8, R143, 0x5410, R140 ;  /* 0x000054108f087816 */ /* 0x000fc4000000008c */
[----:B------:R-:W-:Y:S01]  /*48070*/  PRMT R9, R144, 0x5410, R142 ;  /* 0x0000541090097816 */ /* 0x000fe2000000008e */
[----:B------:R-:W2:Y:S01]  /*48080*/  LDL.LU R141, [R1+0x37d4] ;  /* 0x0037d400018d7983 */ /* 0x000ea20000300800 */
[----:B------:R-:W-:Y:S02]  /*48090*/  PRMT R10, R235, 0x5410, R15 ;  /* 0x00005410eb0a7816 */ /* 0x000fe4000000000f */
[----:B------:R-:W-:Y:S01]  /*480a0*/  PRMT R11, R14, 0x5410, R11 ;  /* 0x000054100e0b7816 */ /* 0x000fe2000000000b */
[----:B------:R-:W2:Y:S04]  /*480b0*/  LDL.LU R140, [R1+0x37d0] ;  /* 0x0037d000018c7983 */ /* 0x000ea80000300800 */
[----:B------:R-:W2:Y:S04]  /*480c0*/  LDL.LU R143, [R1+0x37cc] ;  /* 0x0037cc00018f7983 */ /* 0x000ea80000300800 */
[----:B------:R-:W2:Y:S04]  /*480d0*/  LDL.LU R142, [R1+0x37c8] ;  /* 0x0037c800018e7983 */ /* 0x000ea80000300800 */
[----:B------:R-:W2:Y:S04]  /*480e0*/  LDL.LU R144, [R1+0x37c4] ;  /* 0x0037c40001907983 */ /* 0x000ea80000300800 */
[----:B------:R0:W-:Y:S04]  /*480f0*/  STS.128 [R146+UR4+0x14000], R8 ;  /* 0x0140000892007988 */ /* 0x0001e80008000c04 */
[----:B------:R-:W2:Y:S01]  /*48100*/  LDL.LU R235, [R1+0x37c0] ;  /* 0x0037c00001eb7983 */ /* 0x000ea20000300800 */
[----:B0-----:R-:W-:-:S03]  /*48110*/  LOP3.LUT R8, R234, 0xffff, RZ, 0xc0, !PT ;  /* 0x0000ffffea087812 */ /* 0x001fc600078ec0ff */
[----:B------:R-:W4:Y:S01]  /*48120*/  LDL R234, [R1+0x2984] ;  /* 0x0029840001ea7983 */ /* 0x000f220000100800 */
[----:B------:R-:W0:Y:S01]  /*48130*/  S2R R146, SR_TID.X ;  /* 0x0000000000927919 */ /* 0x000e220000002100 */
[----:B------:R-:W-:Y:S02]  /*48140*/  LOP3.LUT R252, R252, 0xffff, RZ, 0xc0, !PT ;  /* 0x0000fffffcfc7812 */ /* 0x000fe400078ec0ff */
[----:B------:R-:W-:Y:S02]  /*48150*/  LOP3.LUT R249, R249, 0xffff, RZ, 0xc0, !PT ;  /* 0x0000fffff9f97812 */ /* 0x000fe400078ec0ff */
[----:B------:R-:W-:Y:S02]  /*48160*/  LOP3.LUT R245, R245, 0xffff, RZ, 0xc0, !PT ;  /* 0x0000fffff5f57812 */ /* 0x000fe400078ec0ff */
[----:B------:R-:W-:Y:S02]  /*48170*/  LOP3.LUT R242, R242, 0xffff, RZ, 0xc0, !PT ;  /* 0x0000fffff2f27812 */ /* 0x000fe400078ec0ff */
[----:B------:R-:W-:-:S02]  /*48180*/  LOP3.LUT R230, R230, 0xffff, RZ, 0xc0, !PT ;  /* 0x0000ffffe6e67812 */ /* 0x000fc400078ec0ff */
[----:B------:R-:W-:Y:S02]  /*48190*/  LOP3.LUT R227, R227, 0xffff, RZ, 0xc0, !PT ;  /* 0x0000ffffe3e37812 */ /* 0x000fe400078ec0ff */
        /* <DEDUP_REMOVED lines=9> */
[----:B------:R-:W-:Y:S02]  /*48230*/  PRMT R252, R8, 0x3340, R252 ;  /* 0x0000334008fc7816 */ /* 0x000fe400000000fc */
[----:B------:R-:W-:-:S02]  /*48240*/  PRMT R8, R249, 0x3340, R245 ;  /* 0x00003340f9087816 */ /* 0x000fc400000000f5 */
[----:B------:R-:W-:Y:S02]  /*48250*/  PRMT R230, R242, 0x3340, R230 ;  /* 0x00003340f2e67816 */ /* 0x000fe400000000e6 */
[----:B------:R-:W-:Y:S02]  /*48260*/  PRMT R9, R227, 0x3340, R222 ;  /* 0x00003340e3097816 */ /* 0x000fe400000000de */
[----:B------:R-:W-:Y:S02]  /*48270*/  PRMT R214, R219, 0x3340, R214 ;  /* 0x00003340dbd67816 */ /* 0x000fe400000000d6 */
[----:B------:R-:W-:Y:S02]  /*48280*/  PRMT R10, R210, 0x3340, R204 ;  /* 0x00003340d20a7816 */ /* 0x000fe400000000cc */
[----:B------:R-:W-:Y:S02]  /*48290*/  PRMT R192, R198, 0x3340, R192 ;  /* 0x00003340c6c07816 */ /* 0x000fe400000000c0 */
[----:B------:R-:W-:-:S02]  /*482a0*/  PRMT R11, R185, 0x3340, R179 ;  /* 0x00003340b90b7816 */ /* 0x000fc400000000b3 */
[----:B------:R-:W-:Y:S02]  /*482b0*/  PRMT R8, R252, 0x5410, R8 ;  /* 0x00005410fc087816 */ /* 0x000fe40000000008 */
[----:B------:R-:W-:Y:S02]  /*482c0*/  PRMT R9, R230, 0x5410, R9 ;  /* 0x00005410e6097816 */ /* 0x000fe40000000009 */
[----:B------:R-:W-:Y:S02]  /*482d0*/  PRMT R10, R214, 0x5410, R10 ;  /* 0x00005410d60a7816 */ /* 0x000fe4000000000a */
[----:B------:R-:W-:Y:S02]  /*482e0*/  PRMT R11, R192, 0x5410, R11 ;  /* 0x00005410c00b7816 */ /* 0x000fe4000000000b */
[----:B0-----:R-:W-:Y:S02]  /*482f0*/  LOP3.LUT R14, R146, 0x7f, RZ, 0xc0, !PT ;  /* 0x0000007f920e7812 */ /* 0x001fe400078ec0ff */
[----:B------:R-:W-:-:S02]  /*48300*/  LOP3.LUT R250, R250, 0xffff, RZ, 0xc0, !PT ;  /* 0x0000fffffafa7812 */ /* 0x000fc400078ec0ff */
[----:B------:R-:W-:Y:S02]  /*48310*/  ISETP.GE.AND P0, PT, R14, R2, PT ;  /* 0x000000020e00720c */ /* 0x000fe40003f06270 */
        /* <DEDUP_REMOVED lines=14> */
[----:B------:R-:W-:Y:S02]  /*48400*/  PRMT R240, R243, 0x3340, R240 ;  /* 0x00003340f3f07816 */ /* 0x000fe400000000f0 */
[----:B------:R-:W-:Y:S02]  /*48410*/  PRMT R217, R220, 0x3340, R217 ;  /* 0x00003340dcd97816 */ /* 0x000fe400000000d9 */
[----:B------:R-:W-:Y:S01]  /*48420*/  PRMT R195, R201, 0x3340, R195 ;  /* 0x00003340c9c37816 */ /* 0x000fe200000000c3 */
[----:B----4-:R0:W-:Y:S02]  /*48430*/  STS.128 [R234+UR4+0x10000], R8 ;  /* 0x01000008ea007988 */ /* 0x0101e40008000c04 */
[----:B0-----:R-:W-:-:S02]  /*48440*/  LOP3.LUT R8, R236, 0xffff, RZ, 0xc0, !PT ;  /* 0x0000ffffec087812 */ /* 0x001fc400078ec0ff */
[----:B------:R-:W-:Y:S01]  /*48450*/  PRMT R9, R228, 0x3340, R225 ;  /* 0x00003340e4097816 */ /* 0x000fe200000000e1 */
[----:B------:R-:W4:Y:S01]  /*48460*/  LDL.LU R236, [R1+0x37bc] ;  /* 0x0037bc0001ec7983 */ /* 0x000f220000300800 */
[----:B------:R-:W-:Y:S02]  /*48470*/  PRMT R2, R8, 0x3340, R2 ;  /* 0x0000334008027816 */ /* 0x000fe40000000002 */
[----:B------:R-:W-:Y:S01]  /*48480*/  PRMT R8, R250, 0x3340, R248 ;  /* 0x00003340fa087816 */ /* 0x000fe200000000f8 */
[----:B------:R-:W4:Y:S01]  /*48490*/  LDL.LU R233, [R1+0x37b8] ;  /* 0x0037b80001e97983 */ /* 0x000f220000300800 */
[----:B------:R-:W-:Y:S02]  /*484a0*/  PRMT R10, R212, 0x3340, R206 ;  /* 0x00003340d40a7816 */ /* 0x000fe400000000ce */
[----:B------:R-:W-:Y:S01]  /*484b0*/  PRMT R11, R189, 0x3340, R183 ;  /* 0x00003340bd0b7816 */ /* 0x000fe200000000b7 */
[----:B------:R-:W3:Y:S01]  /*484c0*/  LDL R146, [R1+0x23e4] ;  /* 0x0023e40001927983 */ /* 0x000ee20000100800 */
[----:B------:R-:W-:-:S02]  /*484d0*/  PRMT R8, R2, 0x5410, R8 ;  /* 0x0000541002087816 */ /* 0x000fc40000000008 */
[----:B------:R-:W-:Y:S01]  /*484e0*/  PRMT R9, R240, 0x5410, R9 ;  /* 0x00005410f0097816 */ /* 0x000fe20000000009 */
[----:B------:R-:W2:Y:S01]  /*484f0*/  LDL R15, [R1+0x23a0] ;  /* 0x0023a000010f7983 */ /* 0x000ea20000100800 */
[----:B------:R-:W-:Y:S02]  /*48500*/  PRMT R10, R217, 0x5410, R10 ;  /* 0x00005410d90a7816 */ /* 0x000fe4000000000a */
[----:B------:R-:W-:Y:S01]  /*48510*/  PRMT R11, R195, 0x5410, R11 ;  /* 0x00005410c30b7816 */ /* 0x000fe2000000000b */
[----:B------:R-:W4:Y:S04]  /*48520*/  LDL R14, [R1+0x23a4] ;  /* 0x0023a400010e7983 */ /* 0x000f280000100800 */
[----:B------:R-:W2:Y:S04]  /*48530*/  LDL R2, [R1+0x23e0] ;  /* 0x0023e00001027983 */ /* 0x000ea80000100800 */
[----:B------:R0:W-:Y:S04]  /*48540*/  STS.128 [R234+UR4+0x14000], R8 ;  /* 0x01400008ea007988 */ /* 0x0001e80008000c04 */
[----:B0-----:R-:W4:Y:S04]  /*48550*/  LDL.LU R234, [R1+0x37b4] ;  /* 0x0037b40001ea7983 */ /* 0x001f280000300800 */
[----:B------:R-:W3:Y:S04]  /*48560*/  LDL R8, [R1+0x248c] ;  /* 0x00248c0001087983 */ /* 0x000ee80000100800 */
[----:B------:R-:W3:Y:S01]  /*48570*/  LDL R9, [R1+0x2490] ;  /* 0x0024900001097983 */ /* 0x000ee20000100800 */
[----:B------:R-:W-:-:S03]  /*48580*/  PRMT R79, RZ, 0x7610, R79 ;  /* 0x00007610ff4f7816 */ /* 0x000fc6000000004f */
[----:B------:R-:W2:Y:S04]  /*48590*/  LDL R10, [R1+0x2420] ;  /* 0x00242000010a7983 */ /* 0x000ea80000100800 */
[----:B------:R-:W4:Y:S01]  /*485a0*/  LDL R11, [R1+0x2424] ;  /* 0x00242400010b7983 */ /* 0x000f220000100800 */
[----:B---3--:R-:W-:-:S04]  /*485b0*/  @!P0 LOP3.LUT R9, R9, R8, RZ, 0x3c, !PT ;  /* 0x0000000809098212 */ /* 0x008fc800078e3cff */
[----:B------:R-:W-:-:S04]  /*485c0*/  @!P0 LOP3.LUT R8, R9, R8, RZ, 0x3c, !PT ;  /* 0x0000000809088212 */ /* 0x000fc800078e3cff */
[----:B------:R-:W-:-:S05]  /*485d0*/  @!P0 LOP3.LUT R9, R9, R8, RZ, 0x3c, !PT ;  /* 0x0000000809098212 */ /* 0x000fca00078e3cff */
[----:B------:R0:W3:Y:S04]  /*485e0*/  @!P0 LDG.E.U8 R79, desc[UR10][R8.64] ;  /* 0x0000000a084f8981 */ /* 0x0000e8000c1e1100 */
[----:B------:R-:W0:Y:S04]  /*485f0*/  LDL R8, [R1+0x2460] ;  /* 0x0024600001087983 */ /* 0x000e280000100800 */
[----:B------:R-:W0:Y:S01]  /*48600*/  LDL R9, [R1+0x2464] ;  /* 0x0024640001097983 */ /* 0x000e220000100800 */
[----:B------:R-:W-:Y:S02]  /*48610*/  PRMT R80, RZ, 0x7610, R80 ;  /* 0x00007610ff507816 */ /* 0x000fe40000000050 */
[----:B------:R-:W-:-:S02]  /*48620*/  PRMT R81, RZ, 0x7610, R81 ;  /* 0x00007610ff517816 */ /* 0x000fc40000000051 */
[----:B------:R-:W-:Y:S02]  /*48630*/  PRMT R82, RZ, 0x7610, R82 ;  /* 0x00007610ff527816 */ /* 0x000fe40000000052 */
[----:B0-----:R-:W-:-:S04]  /*48640*/  @!P0 LOP3.LUT R9, R9, R8, RZ, 0x3c, !PT ;  /* 0x0000000809098212 */ /* 0x001fc800078e3cff */
[----:B------:R-:W-:-:S04]  /*48650*/  @!P0 LOP3.LUT R8, R9, R8, RZ, 0x3c, !PT ;  /* 0x0000000809088212 */ /* 0x000fc800078e3cff */
[----:B------:R-:W-:-:S05]  /*48660*/  @!P0 LOP3.LUT R9, R9, R8, RZ, 0x3c, !PT ;  /* 0x0000000809098212 */ /* 0x000fca00078e3cff */
[----:B------:R4:W3:Y:S02]  /*48670*/  @!P0 LDG.E.U8 R80, desc[UR10][R8.64] ;  /* 0x0000000a08508981 */ /* 0x0008e4000c1e1100 */
[----:B----4-:R-:W-:Y:S02]  /*48680*/  @!P0 IMAD.MOV.U32 R8, RZ, RZ, R11 ;  /* 0x000000ffff088224 */ /* 0x010fe400078e000b */
[----:B--2---:R-:W-:-:S05]  /*48690*/  @!P0 IMAD.MOV.U32 R9, RZ, RZ, R10 ;  /* 0x000000ffff098224 */ /* 0x004fca00078e000a */
[----:B------:R0:W2:Y:S02]  /*486a0*/  @!P0 LDG.E.U8 R81, desc[UR10][R8.64] ;  /* 0x0000000a08518981 */ /* 0x0000a4000c1e1100 */
[----:B0-----:R-:W-:Y:S02]  /*486b0*/  @!P0 IMAD.MOV.U32 R8, RZ, RZ, R146 ;  /* 0x000000ffff088224 */ /* 0x001fe400078e0092 */
[----:B------:R-:W-:Y:S01]  /*486c0*/  @!P0 IMAD.MOV.U32 R9, RZ, RZ, R2 ;  /* 0x000000ffff098224 */ /* 0x000fe200078e0002 */
[----:B------:R-:W-:Y:S01]  /*486d0*/  LOP3.LUT R20, R20, 0xffff, RZ, 0xc0, !PT ;  /* 0x0000ffff14147812 */ /* 0x000fe200078ec0ff */
[----:B------:R-:W4:Y:S04]  /*486e0*/  LDL R2, [R1+0x2364] ;  /* 0x0023640001027983 */ /* 0x000f280000100800 */
[----:B------:R0:W2:Y:S01]  /*486f0*/  @!P0 LDG.E.U8 R82, desc[UR10][R8.64] ;  /* 0x0000000a08528981 */ /* 0x0000a2000c1e1100 */
[----:B------:R-:W-:-:S02]  /*48700*/  LOP3.LUT R18, R18, 0xffff, RZ, 0xc0, !PT ;  /* 0x0000ffff12127812 */ /* 0x000fc400078ec0ff */
[----:B------:R-:W-:Y:S01]  /*48710*/  LOP3.LUT R16, R16, 0xffff, RZ, 0xc0, !PT ;  /* 0x0000ffff10107812 */ /* 0x000fe200078ec0ff */
[----:B------:R-:W3:Y:S01]  /*48720*/  LDL R146, [R1+0x2980] ;  /* 0x0029800001927983 */ /* 0x000ee20000100800 */
[----:B0-----:R-:W-:-:S03]  /*48730*/  @!P0 IMAD.MOV.U32 R8, RZ, RZ, R14 ;  /* 0x000000ffff088224 */ /* 0x001fc600078e000e */
[----:B------:R-:W4:Y:S01]  /*48740*/  LDL R14, [R1+0x2360] ;  /* 0x00236000010e7983 */ /* 0x000f220000100800 */
[----:B------:R-:W-:Y:S01]  /*48750*/  LOP3.LUT R13, R13, 0xffff, RZ, 0xc0, !PT ;  /* 0x0000ffff0d0d7812 */ /* 0x000fe200078ec0ff */
[----:B------:R-:W-:Y:S01]  /*48760*/  @!P0 IMAD.MOV.U32 R9, RZ, RZ, R15 ;  /* 0x000000ffff098224 */ /* 0x000fe200078e000f */
[----:B------:R-:W-:Y:S02]  /*48770*/  PRMT R84, RZ, 0x7610, R84 ;  /* 0x00007610ff547816 */ /* 0x000fe40000000054 */
[----:B------:R-:W-:Y:S02]  /*48780*/  PRMT R18, R20, 0x3340, R18 ;  /* 0x0000334014127816 */ /* 0x000fe40000000012 */
[----:B------:R-:W-:Y:S02]  /*48790*/  PRMT R11, R16, 0x3340, R13 ;  /* 0x00003340100b7816 */ /* 0x000fe4000000000d */
[----:B------:R-:W2:Y:S02]  /*487a0*/  LDL R16, [R1+0x22e0] ;  /* 0x0022e00001107983 */ /* 0x000ea40000100800 */
[----:B------:R-:W-:-:S02]  /*487b0*/  PRMT R11, R18, 0x5410, R11 ;  /* 0x00005410120b7816 */ /* 0x000fc4000000000b */
[----:B------:R-:W2:Y:S04]  /*487c0*/  LDL R18, [R1+0x2324] ;  /* 0x0023240001127983 */ /* 0x000ea80000100800 */
[----:B------:R-:W2:Y:S01]  /*487d0*/  LDL R13, [R1+0x22e4] ;  /* 0x0022e400010d7983 */ /* 0x000ea20000100800 */
[----:B----4-:R-:W-:Y:S02]  /*487e0*/  @!P0 IMAD.MOV.U32 R15, RZ, RZ, R14 ;  /* 0x000000ffff0f8224 */ /* 0x010fe400078e000e */
[----:B------:R-:W-:Y:S01]  /*487f0*/  @!P0 IMAD.MOV.U32 R14, RZ, RZ, R2 ;  /* 0x000000ffff0e8224 */ /* 0x000fe200078e0002 */
[----:B------:R-:W-:Y:S01]  /*48800*/  PRMT R83, RZ, 0x7610, R83 ;  /* 0x00007610ff537816 */ /* 0x000fe20000000053 */
[----:B------:R-:W4:Y:S04]  /*48810*/  LDL R2, [R1+0x2264] ;  /* 0x0022640001027983 */ /* 0x000f280000100800 */
[----:B------:R-:W4:Y:S01]  /*48820*/  @!P0 LDG.E.U8 R84, desc[UR10][R14.64] ;  /* 0x0000000a0e548981 */ /* 0x000f22000c1e1100 */
[----:B------:R-:W-:-:S02]  /*48830*/  LOP3.LUT R200, R200, 0xffff, RZ, 0xc0, !PT ;  /* 0x0000ffffc8c87812 */ /* 0x000fc400078ec0ff */
[----:B------:R-:W-:Y:S01]  /*48840*/  LOP3.LUT R194, R194, 0xffff, RZ, 0xc0, !PT ;  /* 0x0000ffffc2c27812 */ /* 0x000fe200078ec0ff */
[----:B------:R0:W4:Y:S04]  /*48850*/  @!P0 LDG.E.U8 R83, desc[UR10][R8.64] ;  /* 0x0000000a08538981 */ /* 0x000128000c1e1100 */
[----:B------:R-:W4:Y:S01]  /*48860*/  LDL R15, [R1+0x2320] ;  /* 0x00232000010f7983 */ /* 0x000f220000100800 */
[----:B------:R-:W-:Y:S02]  /*48870*/  LOP3.LUT R188, R188, 0xffff, RZ, 0xc0, !PT ;  /* 0x0000ffffbcbc7812 */ /* 0x000fe400078ec0ff */
[----:B------:R-:W-:Y:S01]  /*48880*/  LOP3.LUT R182, R182, 0xffff, RZ, 0xc0, !PT ;  /* 0x0000ffffb6b67812 */ /* 0x000fe200078ec0ff */
[----:B------:R-:W4:Y:S01]  /*48890*/  LDL R14, [R1+0x21a4] ;  /* 0x0021a400010e7983 */ /* 0x000f220000100800 */
        /* <DEDUP_REMOVED lines=8> */
[----:B------:R-:W-:Y:S02]  /*48920*/  PRMT R194, R200, 0x3340, R194 ;  /* 0x00003340c8c27816 */ /* 0x000fe400000000c2 */
[----:B0-----:R-:W-:Y:S02]  /*48930*/  PRMT R8, R188, 0x3340, R182 ;  /* 0x00003340bc087816 */ /* 0x001fe400000000b6 */
[----:B------:R-:W-:Y:S02]  /*48940*/  PRMT R172, R177, 0x3340, R172 ;  /* 0x00003340b1ac7816 */ /* 0x000fe400000000ac */
[----:B------:R-:W-:Y:S02]  /*48950*/  PRMT R9, R167, 0x3340, R163 ;  /* 0x00003340a7097816 */ /* 0x000fe400000000a3 */
[----:B------:R-:W-:-:S02]  /*48960*/  PRMT R157, R160, 0x3340, R157 ;  /* 0x00003340a09d7816 */ /* 0x000fc4000000009d */
[----:B------:R-:W-:Y:S02]  /*48970*/  PRMT R10, R154, 0x3340, R23 ;  /* 0x000033409a0a7816 */ /* 0x000fe40000000017 */
[----:B------:R-:W-:Y:S02]  /*48980*/  PRMT R8, R194, 0x5410, R8 ;  /* 0x00005410c2087816 */ /* 0x000fe40000000008 */
[----:B------:R-:W-:Y:S02]  /*48990*/  PRMT R9, R172, 0x5410, R9 ;  /* 0x00005410ac097816 */ /* 0x000fe40000000009 */
[----:B------:R-:W-:Y:S02]  /*489a0*/  PRMT R10, R157, 0x5410, R10 ;  /* 0x000054109d0a7816 */ /* 0x000fe4000000000a */
[----:B------:R-:W-:-:S03]  /*489b0*/  PRMT R85, RZ, 0x7610, R85 ;  /* 0x00007610ff557816 */ /* 0x000fc60000000055 */
[----:B---3--:R2:W-:Y:S01]  /*489c0*/  STS.128 [R146+UR4+0x10000], R8 ;  /* 0x0100000892007988 */ /* 0x0085e20008000c04 */
[----:B------:R-:W-:Y:S01]  /*489d0*/  PRMT R86, RZ, 0x7610, R86 ;  /* 0x00007610ff567816 */ /* 0x000fe20000000056 */
[----:B--2---:R-:W-:Y:S02]  /*489e0*/  @!P0 IMAD.MOV.U32 R8, RZ, RZ, R18 ;  /* 0x000000ffff088224 */ /* 0x004fe400078e0012 */
[----:B------:R-:W2:Y:S01]  /*489f0*/  LDL R10, [R1+0x2260] ;  /* 0x00226000010a7983 */ /* 0x000ea20000100800 */
[----:B------:R-:W-:Y:S02]  /*48a00*/  PRMT R87, RZ, 0x7610, R87 ;  /* 0x00007610ff577816 */ /* 0x000fe40000000057 */
[----:B------:R-:W-:Y:S01]  /*48a10*/  PRMT R88, RZ, 0x7610, R88 ;  /* 0x00007610ff587816 */ /* 0x000fe20000000058 */
[----:B------:R-:W3:Y:S04]  /*48a20*/  LDL R18, [R1+0x21e0] ;  /* 0x0021e00001127983 */ /* 0x000ee80000100800 */
[----:B------:R-:W3:Y:S01]  /*48a30*/  LDL R11, [R1+0x2164] ;  /* 0x00216400010b7983 */ /* 0x000ee20000100800 */
[----:B----4-:R-:W-:-:S03]  /*48a40*/  @!P0 IMAD.MOV.U32 R9, RZ, RZ, R15 ;  /* 0x000000ffff098224 */ /* 0x010fc600078e000f */
[----:B------:R-:W4:Y:S04]  /*48a50*/  LDL R15, [R1+0x21a0] ;  /* 0x0021a000010f7983 */ /* 0x000f280000100800 */
[----:B------:R0:W4:Y:S02]  /*48a60*/  @!P0 LDG.E.U8 R85, desc[UR10][R8.64] ;  /* 0x0000000a08558981 */ /* 0x000124000c1e1100 */
[----:B0-----:R-:W-:Y:S02]  /*48a70*/  @!P0 IMAD.MOV.U32 R8, RZ, RZ, R13 ;  /* 0x000000ffff088224 */ /* 0x001fe400078e000d */
[----:B------:R-:W-:Y:S01]  /*48a80*/  @!P0 IMAD.MOV.U32 R9, RZ, RZ, R16 ;  /* 0x000000ffff098224 */ /* 0x000fe200078e0010 */
[----:B------:R-:W4:Y:S04]  /*48a90*/  LDL R13, [R1+0x2160] ;  /* 0x00216000010d7983 */ /* 0x000f280000100800 */
[----:B------:R0:W4:Y:S04]  /*48aa0*/  @!P0 LDG.E.U8 R86, desc[UR10][R8.64] ;  /* 0x0000000a08568981 */ /* 0x000128000c1e1100 */
[----:B------:R-:W3:Y:S04]  /*48ab0*/  LDL R16, [R1+0x21e4] ;  /* 0x0021e40001107983 */ /* 0x000ee80000100800 */
[----:B------:R-:W0:Y:S04]  /*48ac0*/  LDL R8, [R1+0x22a0] ;  /* 0x0022a00001087983 */ /* 0x000e280000100800 */
[----:B------:R-:W0:Y:S02]  /*48ad0*/  LDL R9, [R1+0x22a4] ;  /* 0x0022a40001097983 */ /* 0x000e240000100800 */
[----:B0-----:R-:W-:-:S04]  /*48ae0*/  @!P0 LOP3.LUT R9, R9, R8, RZ, 0x3c, !PT ;  /* 0x0000000809098212 */ /* 0x001fc800078e3cff */
[----:B------:R-:W-:-:S04]  /*48af0*/  @!P0 LOP3.LUT R8, R9, R8, RZ, 0x3c, !PT ;  /* 0x0000000809088212 */ /* 0x000fc800078e3cff */
[----:B------:R-:W-:-:S05]  /*48b00*/  @!P0 LOP3.LUT R9, R9, R8, RZ, 0x3c, !PT ;  /* 0x0000000809098212 */ /* 0x000fca00078e3cff */
[----:B------:R0:W4:Y:S02]  /*48b10*/  @!P0 LDG.E.U8 R87, desc[UR10][R8.64] ;  /* 0x0000000a08578981 */ /* 0x000124000c1e1100 */
[----:B0-----:R-:W-:Y:S02]  /*48b20*/  @!P0 IMAD.MOV.U32 R8, RZ, RZ, R2 ;  /* 0x000000ffff088224 */ /* 0x001fe400078e0002 */
[----:B--2---:R-:W-:Y:S01]  /*48b30*/  @!P0 IMAD.MOV.U32 R9, RZ, RZ, R10 ;  /* 0x000000ffff098224 */ /* 0x004fe200078e000a */
[----:B------:R-:W2:Y:S04]  /*48b40*/  LDL R2, [R1+0x2124] ;  /* 0x0021240001027983 */ /* 0x000ea80000100800 */
[----:B------:R0:W2:Y:S04]  /*48b50*/  @!P0 LDG.E.U8 R88, desc[UR10][R8.64] ;  /* 0x0000000a08588981 */ /* 0x0000a8000c1e1100 */
[----:B------:R-:W2:Y:S04]  /*48b60*/  LDL R10, [R1+0x2120] ;  /* 0x00212000010a7983 */ /* 0x000ea80000100800 */
[----:B------:R-:W0:Y:S04]  /*48b70*/  LDL R8, [R1+0x2220] ;  /* 0x0022200001087983 */ /* 0x000e280000100800 */
[----:B------:R-:W0:Y:S01]  /*48b80*/  LDL R9, [R1+0x2224] ;  /* 0x0022240001097983 */ /* 0x000e220000100800 */
[----:B------:R-:W-:-:S02]  /*48b90*/  PRMT R89, RZ, 0x7610, R89 ;  /* 0x00007610ff597816 */ /* 0x000fc40000000059 */
[----:B------:R-:W-:Y:S02]  /*48ba0*/  PRMT R90, RZ, 0x7610, R90 ;  /* 0x00007610ff5a7816 */ /* 0x000fe4000000005a */
[----:B------:R-:W-:Y:S02]  /*48bb0*/  PRMT R91, RZ, 0x7610, R91 ;  /* 0x00007610ff5b7816 */ /* 0x000fe4000000005b */
[----:B------:R-:W-:Y:S02]  /*48bc0*/  PRMT R92, RZ, 0x7610, R92 ;  /* 0x00007610ff5c7816 */ /* 0x000fe4000000005c */
[----:B------:R-:W-:Y:S02]  /*48bd0*/  PRMT R93, RZ, 0x7610, R93 ;  /* 0x00007610ff5d7816 */ /* 0x000fe4000000005d */
[----:B0-----:R-:W-:-:S04]  /*48be0*/  @!P0 LOP3.LUT R9, R9, R8, RZ, 0x3c, !PT ;  /* 0x0000000809098212 */ /* 0x001fc800078e3cff */
[----:B------:R-:W-:-:S04]  /*48bf0*/  @!P0 LOP3.LUT R8, R9, R8, RZ, 0x3c, !PT ;  /* 0x0000000809088212 */ /* 0x000fc800078e3cff */
[----:B------:R-:W-:-:S05]  /*48c00*/  @!P0 LOP3.LUT R9, R9, R8, RZ, 0x3c, !PT ;  /* 0x0000000809098212 */ /* 0x000fca00078e3cff */
[----:B------:R3:W2:Y:S02]  /*48c10*/  @!P0 LDG.E.U8 R89, desc[UR10][R8.64] ;  /* 0x0000000a08598981 */ /* 0x0006a4000c1e1100 */
[----:B---3--:R-:W-:Y:S02]  /*48c20*/  @!P0 IMAD.MOV.U32 R8, RZ, RZ, R16 ;  /* 0x000000ffff088224 */ /* 0x008fe400078e0010 */
[----:B------:R-:W-:Y:S01]  /*48c30*/  @!P0 IMAD.MOV.U32 R9, RZ, RZ, R18 ;  /* 0x000000ffff098224 */ /* 0x000fe200078e0012 */
[----:B------:R-:W-:Y:S01]  /*48c40*/  PRMT R94, RZ, 0x7610, R94 ;  /* 0x00007610ff5e7816 */ /* 0x000fe2000000005e */
[----:B------:R-:W3:Y:S04]  /*48c50*/  LDL R18, [R1+0x2060] ;  /* 0x0020600001127983 */ /* 0x000ee80000100800 */
[----:B------:R0:W3:Y:S04]  /*48c60*/  @!P0 LDG.E.U8 R90, desc[UR10][R8.64] ;  /* 0x0000000a085a8981 */ /* 0x0000e8000c1e1100 */
[----:B------:R-:W3:Y:S01]  /*48c70*/  LDL R16, [R1+0x2064] ;  /* 0x0020640001107983 */ /* 0x000ee20000100800 */
[----:B0-----:R-:W-:-:S02]  /*48c80*/  @!P0 IMAD.MOV.U32 R8, RZ, RZ, R14 ;  /* 0x000000ffff088224 */ /* 0x001fc400078e000e */
[----:B----4-:R-:W-:Y:S01]  /*48c90*/  @!P0 IMAD.MOV.U32 R9, RZ, RZ, R15 ;  /* 0x000000ffff098224 */ /* 0x010fe200078e000f */
[----:B------:R-:W4:Y:S04]  /*48ca0*/  LDL R14, [R1+0x2024] ;  /* 0x00202400010e7983 */ /* 0x000f280000100800 */
[----:B------:R0:W4:Y:S04]  /*48cb0*/  @!P0 LDG.E.U8 R91, desc[UR10][R8.64] ;  /* 0x0000000a085b8981 */ /* 0x000128000c1e1100 */
[----:B------:R-:W4:Y:S01]  /*48cc0*/  LDL R15, [R1+0x2020] ;  /* 0x00202000010f7983 */ /* 0x000f220000100800 */
[----:B0-----:R-:W-:-:S02]  /*48cd0*/  @!P0 IMAD.MOV.U32 R8, RZ, RZ, R11 ;  /* 0x000000ffff088224 */ /* 0x001fc400078e000b */
[----:B------:R-:W-:Y:S01]  /*48ce0*/  @!P0 IMAD.MOV.U32 R9, RZ, RZ, R13 ;  /* 0x000000ffff098224 */ /* 0x000fe200078e000d */
[----:B------:R-:W4:Y:S04]  /*48cf0*/  LDL R11, [R1+0x1fe4] ;  /* 0x001fe400010b7983 */ /* 0x000f280000100800 */
[----:B------:R2:W4:Y:S04]  /*48d00*/  @!P0 LDG.E.U8 R92, desc[UR10][R8.64] ;  /* 0x0000000a085c8981 */ /* 0x000528000c1e1100 */
[----:B------:R-:W4:Y:S01]  /*48d10*/  LDL R13, [R1+0x1fe0] ;  /* 0x001fe000010d7983 */ /* 0x000f220000100800 */
[----:B--2---:R-:W-:-:S02]  /*48d20*/  @!P0 IMAD.MOV.U32 R8, RZ, RZ, R2 ;  /* 0x000000ffff088224 */ /* 0x004fc400078e0002 */
[----:B------:R-:W-:Y:S01]  /*48d30*/  @!P0 IMAD.MOV.U32 R9, RZ, RZ, R10 ;  /* 0x000000ffff098224 */ /* 0x000fe200078e000a */
[----:B------:R-:W2:Y:S04]  /*48d40*/  LDL R2, [R1+0x1fa4] ;  /* 0x001fa40001027983 */ /* 0x000ea80000100800 */
[----:B------:R0:W2:Y:S01]  /*48d50*/  @!P0 LDG.E.U8 R93, desc[UR10][R8.64] ;  /* 0x0000000a085d8981 */ /* 0x0000a2000c1e1100 */
[----:B------:R-:W-:Y:S02]  /*48d60*/  PRMT R95, RZ, 0x7610, R95 ;  /* 0x00007610ff5f7816 */ /* 0x000fe4000000005f */
[----:B------:R-:W-:Y:S01]  /*48d70*/  PRMT R96, RZ, 0x7610, R96 ;  /* 0x00007610ff607816 */ /* 0x000fe20000000060 */
[----:B------:R-:W2:Y:S04]  /*48d80*/  LDL R10, [R1+0x1fa0] ;  /* 0x001fa000010a7983 */ /* 0x000ea80000100800 */
[----:B------:R-:W0:Y:S04]  /*48d90*/  LDL R8, [R1+0x20e0] ;  /* 0x0020e00001087983 */ /* 0x000e280000100800 */
[----:B------:R-:W0:Y:S02]  /*48da0*/  LDL R9, [R1+0x20e4] ;  /* 0x0020e40001097983 */ /* 0x000e240000100800 */
[----:B0-----:R-:W-:-:S04]  /*48db0*/  @!P0 LOP3.LUT R9, R9, R8, RZ, 0x3c, !PT ;  /* 0x0000000809098212 */ /* 0x001fc800078e3cff */
[----:B------:R-:W-:-:S04]  /*48dc0*/  @!P0 LOP3.LUT R8, R9, R8, RZ, 0x3c, !PT ;  /* 0x0000000809088212 */ /* 0x000fc800078e3cff */
[----:B------:R-:W-:-:S05]  /*48dd0*/  @!P0 LOP3.LUT R9, R9, R8, RZ, 0x3c, !PT ;  /* 0x0000000809098212 */ /* 0x000fca00078e3cff */
[----:B------:R0:W2:Y:S04]  /*48de0*/  @!P0 LDG.E.U8 R94, desc[UR10][R8.64] ;  /* 0x0000000a085e8981 */ /* 0x0000a8000c1e1100 */
[----:B------:R-:W0:Y:S04]  /*48df0*/  LDL R8, [R1+0x20a0] ;  /* 0x0020a00001087983 */ /* 0x000e280000100800 */
[----:B------:R-:W0:Y:S01]  /*48e00*/  LDL R9, [R1+0x20a4] ;  /* 0x0020a40001097983 */ /* 0x000e220000100800 */
[----:B------:R-:W-:Y:S02]  /*48e10*/  PRMT R97, RZ, 0x7610, R97 ;  /* 0x00007610ff617816 */ /* 0x000fe40000000061 */
[----:B------:R-:W-:-:S02]  /*48e20*/  PRMT R98, RZ, 0x7610, R98 ;  /* 0x00007610ff627816 */ /* 0x000fc40000000062 */
[----:B0-----:R-:W-:-:S04]  /*48e30*/  @!P0 LOP3.LUT R9, R9, R8, RZ, 0x3c, !PT ;  /* 0x0000000809098212 */ /* 0x001fc800078e3cff */
[----:B------:R-:W-:-:S04]  /*48e40*/  @!P0 LOP3.LUT R8, R9, R8, RZ, 0x3c, !PT ;  /* 0x0000000809088212 */ /* 0x000fc800078e3cff */
[----:B------:R-:W-:-:S05]  /*48e50*/  @!P0 LOP3.LUT R9, R9, R8, RZ, 0x3c, !PT ;  /* 0x0000000809098212 */ /* 0x000fca00078e3cff */
[----:B------:R3:W2:Y:S02]  /*48e60*/  @!P0 LDG.E.U8 R95, desc[UR10][R8.64] ;  /* 0x0000000a085f8981 */ /* 0x0006a4000c1e1100 */
[----:B---3--:R-:W-:Y:S02]  /*48e70*/  @!P0 IMAD.MOV.U32 R8, RZ, RZ, R16 ;  /* 0x000000ffff088224 */ /* 0x008fe400078e0010 */
[----:B------:R-:W-:Y:S01]  /*48e80*/  @!P0 IMAD.MOV.U32 R9, RZ, RZ, R18 ;  /* 0x000000ffff098224 */ /* 0x000fe200078e0012 */
[----:B------:R-:W3:Y:S04]  /*48e90*/  LDL R16, [R1+0x1ee0] ;  /* 0x001ee00001107983 */ /* 0x000ee80000100800 */
[----:B------:R4:W3:Y:S04]  /*48ea0*/  @!P0 LDG.E.U8 R96, desc[UR10][R8.64] ;  /* 0x0000000a08608981 */ /* 0x0008e8000c1e1100 */
[----:B------:R-:W3:Y:S01]  /*48eb0*/  LDL R18, [R1+0x1f20] ;  /* 0x001f200001127983 */ /* 0x000ee20000100800 */
[----:B----4-:R-:W-:-:S02]  /*48ec0*/  @!P0 IMAD.MOV.U32 R8, RZ, RZ, R14 ;  /* 0x000000ffff088224 */ /* 0x010fc400078e000e */
[----:B------:R-:W-:Y:S01]  /*48ed0*/  @!P0 IMAD.MOV.U32 R9, RZ, RZ, R15 ;  /* 0x000000ffff098224 */ /* 0x000fe200078e000f */
[----:B------:R-:W-:Y:S01]  /*48ee0*/  PRMT R99, RZ, 0x7610, R99 ;  /* 0x00007610ff637816 */ /* 0x000fe20000000063 */
[----:B------:R-:W4:Y:S04]  /*48ef0*/  LDL R15, [R1+0x1f60] ;  /* 0x001f6000010f7983 */ /* 0x000f280000100800 */
[----:B------:R0:W4:Y:S01]  /*48f00*/  @!P0 LDG.E.U8 R97, desc[UR10][R8.64] ;  /* 0x0000000a08618981 */ /* 0x000122000c1e1100 */
[----:B------:R-:W-:Y:S02]  /*48f10*/  LOP3.LUT R244, R244, 0xffff, RZ, 0xc0, !PT ;  /* 0x0000fffff4f47812 */ /* 0x000fe400078ec0ff */
[----:B------:R-:W-:Y:S01]  /*48f20*/  LOP3.LUT R241, R241, 0xffff, RZ, 0xc0, !PT ;  /* 0x0000fffff1f17812 */ /* 0x000fe200078ec0ff */
[----:B------:R-:W4:Y:S01]  /*48f30*/  LDL R14, [R1+0x1f64] ;  /* 0x001f6400010e7983 */ /* 0x000f220000100800 */
[----:B0-----:R-:W-:-:S02]  /*48f40*/  @!P0 IMAD.MOV.U32 R8, RZ, RZ, R11 ;  /* 0x000000ffff088224 */ /* 0x001fc400078e000b */
[----:B------:R-:W-:Y:S02]  /*48f50*/  @!P0 IMAD.MOV.U32 R9, RZ, RZ, R13 ;  /* 0x000000ffff098224 */ /* 0x000fe400078e000d */
[----:B------:R-:W4:Y:S04]  /*48f60*/  LDL R13, [R1+0x1ee4] ;  /* 0x001ee400010d7983 */ /* 0x000f280000100800 */
[----:B------:R2:W4:Y:S02]  /*48f70*/  @!P0 LDG.E.U8 R98, desc[UR10][R8.64] ;  /* 0x0000000a08628981 */ /* 0x000524000c1e1100 */
[----:B--2---:R-:W-:Y:S02]  /*48f80*/  @!P0 IMAD.MOV.U32 R8, RZ, RZ, R2 ;  /* 0x000000ffff088224 */ /* 0x004fe400078e0002 */
[----:B------:R-:W2:Y:S01]  /*48f90*/  LDL R2, [R1+0x1f24] ;  /* 0x001f240001027983 */ /* 0x000ea20000100800 */
[----:B------:R-:W-:Y:S01]  /*48fa0*/  @!P0 IMAD.MOV.U32 R9, RZ, RZ, R10 ;  /* 0x000000ffff098224 */ /* 0x000fe200078e000a */
[----:B------:R-:W-:-:S02]  /*48fb0*/  LOP3.LUT R229, R229, 0xffff, RZ, 0xc0, !PT ;  /* 0x0000ffffe5e57812 */ /* 0x000fc400078ec0ff */
[----:B------:R-:W-:Y:S02]  /*48fc0*/  LOP3.LUT R226, R226, 0xffff, RZ, 0xc0, !PT ;  /* 0x0000ffffe2e27812 */ /* 0x000fe400078ec0ff */
[----:B------:R-:W-:Y:S01]  /*48fd0*/  LOP3.LUT R221, R221, 0xffff, RZ, 0xc0, !PT ;  /* 0x0000ffffdddd7812 */ /* 0x000fe200078ec0ff */
[----:B------:R0:W2:Y:S01]  /*48fe0*/  @!P0 LDG.E.U8 R99, desc[UR10][R8.64] ;  /* 0x0000000a08638981 */ /* 0x0000a2000c1e1100 */
        /* <DEDUP_REMOVED lines=23> */
[----:B------:R-:W-:-:S03]  /*49160*/  PRMT R101, RZ, 0x7610, R101 ;  /* 0x00007610ff657816 */ /* 0x000fc60000000065 */
[----:B------:R0:W-:Y:S01]  /*49170*/  STS.128 [R146+UR4+0x14000], R8 ;  /* 0x0140000892007988 */ /* 0x0001e20008000c04 */
[----:B------:R-:W-:Y:S02]  /*49180*/  PRMT R102, RZ, 0x7610, R102 ;  /* 0x00007610ff667816 */ /* 0x000fe40000000066 */
[----:B------:R-:W-:Y:S01]  /*49190*/  PRMT R103, RZ, 0x7610, R103 ;  /* 0x00007610ff677816 */ /* 0x000fe20000000067 */
[----:B0-----:R-:W2:Y:S04]  /*491a0*/  LDL R146, [R1+0x1e64] ;  /* 0x001e640001927983 */ /* 0x001ea80000100800 */
[----:B------:R-:W2:Y:S01]  /*491b0*/  LDL R10, [R1+0x1e20] ;  /* 0x001e2000010a7983 */ /* 0x000ea20000100800 */
[----:B------:R-:W-:Y:S02]  /*491c0*/  PRMT R100, RZ, 0x7610, R100 ;  /* 0x00007610ff647816 */ /* 0x000fe40000000064 */
[----:B------:R-:W-:Y:S01]  /*491d0*/  PRMT R104, RZ, 0x7610, R104 ;  /* 0x00007610ff687816 */ /* 0x000fe20000000068 */
[----:B------:R-:W2:Y:S01]  /*491e0*/  LDL R11, [R1+0x1d64] ;  /* 0x001d6400010b7983 */ /* 0x000ea20000100800 */
[----:B---3--:R-:W-:-:S03]  /*491f0*/  @!P0 IMAD.MOV.U32 R9, RZ, RZ, R18 ;  /* 0x000000ffff098224 */ /* 0x008fc600078e0012 */
[----:B------:R-:W3:Y:S04]  /*49200*/  LDL R18, [R1+0x1de0] ;  /* 0x001de00001127983 */ /* 0x000ee80000100800 */
[----:B----4-:R-:W4:Y:S04]  /*49210*/  @!P0 LDG.E.U8 R100, desc[UR10][R14.64] ;  /* 0x0000000a0e648981 */ /* 0x010f28000c1e1100 */
[----:B------:R-:W4:Y:S04]  /*49220*/  LDL R15, [R1+0x1da0] ;  /* 0x001da000010f7983 */ /* 0x000f280000100800 */
[----:B------:R-:W4:Y:S01]  /*49230*/  LDL R14, [R1+0x1da4] ;  /* 0x001da400010e7983 */ /* 0x000f220000100800 */
[----:B--2---:R-:W-:-:S03]  /*49240*/  @!P0 IMAD.MOV.U32 R8, RZ, RZ, R2 ;  /* 0x000000ffff088224 */ /* 0x004fc600078e0002 */
[----:B------:R-:W2:Y:S04]  /*49250*/  LDL R2, [R1+0x1e24] ;  /* 0x001e240001027983 */ /* 0x000ea80000100800 */
        /* <DEDUP_REMOVED lines=11> */
[----:B------:R0:W4:Y:S04]  /*49310*/  @!P0 LDG.E.U8 R103, desc[UR10][R8.64] ;  /* 0x0000000a08678981 */ /* 0x000128000c1e1100 */
[----:B------:R-:W2:Y:S01]  /*49320*/  LDL R9, [R1+0x1e60] ;  /* 0x001e600001097983 */ /* 0x000ea20000100800 */
[----:B0-----:R-:W-:Y:S01]  /*49330*/  @!P0 IMAD.MOV.U32 R8, RZ, RZ, R146 ;  /* 0x000000ffff088224 */ /* 0x001fe200078e0092 */
[----:B------:R-:W-:Y:S02]  /*49340*/  PRMT R105, RZ, 0x7610, R105 ;  /* 0x00007610ff697816 */ /* 0x000fe40000000069 */
[----:B------:R-:W-:Y:S01]  /*49350*/  PRMT R106, RZ, 0x7610, R106 ;  /* 0x00007610ff6a7816 */ /* 0x000fe2000000006a */
[----:B------:R-:W4:Y:S01]  /*49360*/  LDL R146, [R1+0x1ca4] ;  /* 0x001ca40001927983 */ /* 0x000f220000100800 */
[----:B------:R-:W-:-:S03]  /*49370*/  PRMT R107, RZ, 0x7610, R107 ;  /* 0x00007610ff6b7816 */ /* 0x000fc6000000006b */
[----:B--2---:R0:W2:Y:S02]  /*49380*/  @!P0 LDG.E.U8 R104, desc[UR10][R8.64] ;  /* 0x0000000a08688981 */ /* 0x0040a4000c1e1100 */
[----:B0-----:R-:W-:Y:S02]  /*49390*/  @!P0 IMAD.MOV.U32 R8, RZ, RZ, R2 ;  /* 0x000000ffff088224 */ /* 0x001fe400078e0002 */
[----:B------:R-:W-:Y:S01]  /*493a0*/  @!P0 IMAD.MOV.U32 R9, RZ, RZ, R10 ;  /* 0x000000ffff098224 */ /* 0x000fe200078e000a */
[----:B------:R-:W2:Y:S04]  /*493b0*/  LDL R2, [R1+0x1d24] ;  /* 0x001d240001027983 */ /* 0x000ea80000100800 */
[----:B------:R-:W2:Y:S04]  /*493c0*/  LDL R10, [R1+0x1d20] ;  /* 0x001d2000010a7983 */ /* 0x000ea80000100800 */
[----:B------:R3:W2:Y:S02]  /*493d0*/  @!P0 LDG.E.U8 R105, desc[UR10][R8.64] ;  /* 0x0000000a08698981 */ /* 0x0006a4000c1e1100 */
[----:B---3--:R-:W-:-:S02]  /*493e0*/  @!P0 IMAD.MOV.U32 R8, RZ, RZ, R16 ;  /* 0x000000ffff088224 */ /* 0x008fc400078e0010 */
[----:B------:R-:W-:Y:S01]  /*493f0*/  @!P0 IMAD.MOV.U32 R9, RZ, RZ, R18 ;  /* 0x000000ffff098224 */ /* 0x000fe200078e0012 */
[----:B------:R-:W-:Y:S01]  /*49400*/  PRMT R108, RZ, 0x7610, R108 ;  /* 0x00007610ff6c7816 */ /* 0x000fe2000000006c */
[----:B------:R-:W3:Y:S04]  /*49410*/  LDL R18, [R1+0x1c60] ;  /* 0x001c600001127983 */ /* 0x000ee80000100800 */
[----:B------:R4:W3:Y:S01]  /*49420*/  @!P0 LDG.E.U8 R106, desc[UR10][R8.64] ;  /* 0x0000000a086a8981 */ /* 0x0008e2000c1e1100 */
[----:B------:R-:W-:Y:S02]  /*49430*/  PRMT R109, RZ, 0x7610, R109 ;  /* 0x00007610ff6d7816 */ /* 0x000fe4000000006d */
[----:B------:R-:W-:Y:S01]  /*49440*/  PRMT R110, RZ, 0x7610, R110 ;  /* 0x00007610ff6e7816 */ /* 0x000fe2000000006e */
[----:B------:R-:W3:Y:S01]  /*49450*/  LDL R16, [R1+0x1c64] ;  /* 0x001c640001107983 */ /* 0x000ee20000100800 */
[----:B----4-:R-:W-:-:S02]  /*49460*/  @!P0 IMAD.MOV.U32 R8, RZ, RZ, R14 ;  /* 0x000000ffff088224 */ /* 0x010fc400078e000e */
[----:B------:R-:W-:Y:S01]  /*49470*/  @!P0 IMAD.MOV.U32 R9, RZ, RZ, R15 ;  /* 0x000000ffff098224 */ /* 0x000fe200078e000f */
        /* <DEDUP_REMOVED lines=8> */
[----:B--2---:R-:W-:-:S03]  /*49500*/  @!P0 IMAD.MOV.U32 R8, RZ, RZ, R2 ;  /* 0x000000ffff088224 */ /* 0x004fc600078e0002 */
[----:B------:R-:W2:Y:S01]  /*49510*/  LDL R2, [R1+0x1ba4] ;  /* 0x001ba40001027983 */ /* 0x000ea20000100800 */
[----:B------:R-:W-:Y:S01]  /*49520*/  @!P0 IMAD.MOV.U32 R9, RZ, RZ, R10 ;  /* 0x000000ffff098224 */ /* 0x000fe200078e000a */
[----:B------:R-:W-:Y:S02]  /*49530*/  PRMT R111, RZ, 0x7610, R111 ;  /* 0x00007610ff6f7816 */ /* 0x000fe4000000006f */
[----:B------:R-:W2:Y:S04]  /*49540*/  LDL R10, [R1+0x1ba0] ;  /* 0x001ba000010a7983 */ /* 0x000ea80000100800 */
[----:B------:R0:W2:Y:S04]  /*49550*/  @!P0 LDG.E.U8 R109, desc[UR10][R8.64] ;  /* 0x0000000a086d8981 */ /* 0x0000a8000c1e1100 */
[----:B------:R-:W0:Y:S04]  /*49560*/  LDL R8, [R1+0x1ce0] ;  /* 0x001ce00001087983 */ /* 0x000e280000100800 */
[----:B------:R-:W0:Y:S02]  /*49570*/  LDL R9, [R1+0x1ce4] ;  /* 0x001ce40001097983 */ /* 0x000e240000100800 */
[----:B0-----:R-:W-:-:S04]  /*49580*/  @!P0 LOP3.LUT R9, R9, R8, RZ, 0x3c, !PT ;  /* 0x0000000809098212 */ /* 0x001fc800078e3cff */
[----:B------:R-:W-:-:S04]  /*49590*/  @!P0 LOP3.LUT R8, R9, R8, RZ, 0x3c, !PT ;  /* 0x0000000809088212 */ /* 0x000fc800078e3cff */
[----:B------:R-:W-:-:S05]  /*495a0*/  @!P0 LOP3.LUT R9, R9, R8, RZ, 0x3c, !PT ;  /* 0x0000000809098212 */ /* 0x000fca00078e3cff */
[----:B------:R0:W2:Y:S04]  /*495b0*/  @!P0 LDG.E.U8 R110, desc[UR10][R8.64] ;  /* 0x0000000a086e8981 */ /* 0x0000a8000c1e1100 */
[----:B------:R-:W3:Y:S01]  /*495c0*/  LDL R9, [R1+0x1ca0] ;  /* 0x001ca00001097983 */ /* 0x000ee20000100800 */
[----:B0-----:R-:W-:Y:S01]  /*495d0*/  @!P0 IMAD.MOV.U32 R8, RZ, RZ, R146 ;  /* 0x000000ffff088224 */ /* 0x001fe200078e0092 */
[----:B------:R-:W-:Y:S02]  /*495e0*/  PRMT R112, RZ, 0x7610, R112 ;  /* 0x00007610ff707816 */ /* 0x000fe40000000070 */
[----:B------:R-:W-:Y:S01]  /*495f0*/  PRMT R113, RZ, 0x7610, R113 ;  /* 0x00007610ff717816 */ /* 0x000fe20000000071 */
[----:B------:R-:W2:Y:S01]  /*49600*/  LDL R146, [R1+0x1b20] ;  /* 0x001b200001927983 */ /* 0x000ea20000100800 */
[----:B------:R-:W-:-:S03]  /*49610*/  PRMT R114, RZ, 0x7610, R114 ;  /* 0x00007610ff727816 */ /* 0x000fc60000000072 */
[----:B---3--:R0:W3:Y:S02]  /*49620*/  @!P0 LDG.E.U8 R111, desc[UR10][R8.64] ;  /* 0x0000000a086f8981 */ /* 0x0080e4000c1e1100 */
[----:B0-----:R-:W-:Y:S02]  /*49630*/  @!P0 IMAD.MOV.U32 R8, RZ, RZ, R16 ;  /* 0x000000ffff088224 */ /* 0x001fe400078e0010 */
        /* <DEDUP_REMOVED lines=42> */
[----:B------:R-:W-:Y:S01]  /*498e0*/  PRMT R8, R205, 0x5410, R8 ;  /* 0x00005410cd087816 */ /* 0x000fe20000000008 */
[----:B------:R-:W2:Y:S01]  /*498f0*/  LDL R17, [R1+0x19e0] ;  /* 0x0019e00001117983 */ /* 0x000ea20000100800 */
[----:B------:R-:W-:Y:S02]  /*49900*/  PRMT R9, R181, 0x5410, R9 ;  /* 0x00005410b5097816 */ /* 0x000fe40000000009 */
[----:B------:R-:W-:-:S02]  /*49910*/  PRMT R10, R162, 0x5410, R10 ;  /* 0x00005410a20a7816 */ /* 0x000fc4000000000a */
[----:B------:R-:W-:Y:S02]  /*49920*/  PRMT R11, R22, 0x5410, R11 ;  /* 0x00005410160b7816 */ /* 0x000fe4000000000b */
[----:B------:R-:W-:Y:S02]  /*49930*/  PRMT R117, RZ, 0x7610, R117 ;  /* 0x00007610ff757816 */ /* 0x000fe40000000075 */
[----:B------:R-:W-:Y:S01]  /*49940*/  PRMT R118, RZ, 0x7610, R118 ;  /* 0x00007610ff767816 */ /* 0x000fe20000000076 */
[----:B---3--:R0:W-:Y:S02]  /*49950*/  STS.128 [R18+UR4+0x10000], R8 ;  /* 0x0100000812007988 */ /* 0x0081e40008000c04 */
[----:B0-----:R-:W-:Y:S01]  /*49960*/  @!P0 IMAD.MOV.U32 R9, RZ, RZ, R146 ;  /* 0x000000ffff098224 */ /* 0x001fe200078e0092 */
[----:B------:R-:W-:Y:S01]  /*49970*/  PRMT R119, RZ, 0x7610, R119 ;  /* 0x00007610ff777816 */ /* 0x000fe20000000077 */
[----:B------:R-:W3:Y:S04]  /*49980*/  LDL R146, [R1+0x1a64] ;  /* 0x001a640001927983 */ /* 0x000ee80000100800 */
[----:B------:R-:W3:Y:S01]  /*49990*/  LDL R10, [R1+0x1a20] ;  /* 0x001a2000010a7983 */ /* 0x000ee20000100800 */
[----:B------:R-:W-:-:S02]  /*499a0*/  PRMT R116, RZ, 0x7610, R116 ;  /* 0x00007610ff747816 */ /* 0x000fc40000000074 */
[----:B------:R-:W-:Y:S01]  /*499b0*/  PRMT R120, RZ, 0x7610, R120 ;  /* 0x00007610ff787816 */ /* 0x000fe20000000078 */
[----:B------:R-:W3:Y:S04]  /*499c0*/  LDL R11, [R1+0x1964] ;  /* 0x00196400010b7983 */ /* 0x000ee80000100800 */
[----:B----4-:R-:W4:Y:S04]  /*499d0*/  @!P0 LDG.E.U8 R116, desc[UR10][R14.64] ;  /* 0x0000000a0e748981 */ /* 0x010f28000c1e1100 */
[----:B------:R-:W4:Y:S01]  /*499e0*/  LDL R15, [R1+0x19a0] ;  /* 0x0019a000010f7983 */ /* 0x000f220000100800 */
[----:B--2---:R-:W-:-:S03]  /*499f0*/  @!P0 IMAD.MOV.U32 R8, RZ, RZ, R2 ;  /* 0x000000ffff088224 */ /* 0x004fc600078e0002 */
[----:B------:R-:W2:Y:S04]  /*49a00*/  LDL R14, [R1+0x19a4] ;  /* 0x0019a400010e7983 */ /* 0x000ea80000100800 */
[----:B------:R0:W4:Y:S04]  /*49a10*/  @!P0 LDG.E.U8 R117, desc[UR10][R8.64] ;  /* 0x0000000a08758981 */ /* 0x000128000c1e1100 */
[----:B------:R-:W2:Y:S01]  /*49a20*/  LDL R2, [R1+0x1a24] ;  /* 0x001a240001027983 */ /* 0x000ea20000100800 */
[----:B0-----:R-:W-:Y:S02]  /*49a30*/  @!P0 IMAD.MOV.U32 R8, RZ, RZ, R13 ;  /* 0x000000ffff088224 */ /* 0x001fe400078e000d */
[----:B------:R-:W-:Y:S01]  /*49a40*/  @!P0 IMAD.MOV.U32 R9, RZ, RZ, R16 ;  /* 0x000000ffff098224 */ /* 0x000fe200078e0010 */
[----:B------:R-:W4:Y:S04]  /*49a50*/  LDL R13, [R1+0x1960] ;  /* 0x00196000010d7983 */ /* 0x000f280000100800 */
[----:B------:R0:W4:Y:S04]  /*49a60*/  @!P0 LDG.E.U8 R118, desc[UR10][R8.64] ;  /* 0x0000000a08768981 */ /* 0x000128000c1e1100 */
[----:B------:R-:W4:Y:S04]  /*49a70*/  LDL R16, [R1+0x19e4] ;  /* 0x0019e40001107983 */ /* 0x000f280000100800 */
[----:B------:R-:W0:Y:S04]  /*49a80*/  LDL R8, [R1+0x1aa0] ;  /* 0x001aa00001087983 */ /* 0x000e280000100800 */
[----:B------:R-:W0:Y:S02]  /*49a90*/  LDL R9, [R1+0x1aa4] ;  /* 0x001aa40001097983 */ /* 0x000e240000100800 */
[----:B0-----:R-:W-:-:S04]  /*49aa0*/  @!P0 LOP3.LUT R9, R9, R8, RZ, 0x3c, !PT ;  /* 0x0000000809098212 */ /* 0x001fc800078e3cff */
[----:B------:R-:W-:-:S04]  /*49ab0*/  @!P0 LOP3.LUT R8, R9, R8, RZ, 0x3c, !PT ;  /* 0x0000000809088212 */ /* 0x000fc800078e3cff */
[----:B------:R-:W-:-:S05]  /*49ac0*/  @!P0 LOP3.LUT R9, R9, R8, RZ, 0x3c, !PT ;  /* 0x0000000809098212 */ /* 0x000fca00078e3cff */
[----:B------:R3:W4:Y:S04]  /*49ad0*/  @!P0 LDG.E.U8 R119, desc[UR10][R8.64] ;  /* 0x0000000a08778981 */ /* 0x000728000c1e1100 */
[----:B------:R-:W2:Y:S01]  /*49ae0*/  LDL R9, [R1+0x1a60] ;  /* 0x001a600001097983 */ /* 0x000ea20000100800 */
[----:B---3--:R-:W-:Y:S01]  /*49af0*/  @!P0 IMAD.MOV.U32 R8, RZ, RZ, R146 ;  /* 0x000000ffff088224 */ /* 0x008fe200078e0092 */
[----:B------:R-:W-:Y:S02]  /*49b00*/  PRMT R121, RZ, 0x7610, R121 ;  /* 0x00007610ff797816 */ /* 0x000fe40000000079 */
[----:B------:R-:W-:Y:S01]  /*49b10*/  PRMT R122, RZ, 0x7610, R122 ;  /* 0x00007610ff7a7816 */ /* 0x000fe2000000007a */
[----:B------:R-:W3:Y:S01]  /*49b20*/  LDL R146, [R1+0x18a4] ;  /* 0x0018a40001927983 */ /* 0x000ee20000100800 */
[----:B------:R-:W-:-:S03]  /*49b30*/  PRMT R123, RZ, 0x7610, R123 ;  /* 0x00007610ff7b7816 */ /* 0x000fc6000000007b */
[----:B--2---:R0:W2:Y:S02]  /*49b40*/  @!P0 LDG.E.U8 R120, desc[UR10][R8.64] ;  /* 0x0000000a08788981 */ /* 0x0040a4000c1e1100 */
[----:B0-----:R-:W-:Y:S02]  /*49b50*/  @!P0 IMAD.MOV.U32 R8, RZ, RZ, R2 ;  /* 0x000000ffff088224 */ /* 0x001fe400078e0002 */
[----:B------:R-:W-:Y:S01]  /*49b60*/  @!P0 IMAD.MOV.U32 R9, RZ, RZ, R10 ;  /* 0x000000ffff098224 */ /* 0x000fe200078e000a */
[----:B------:R-:W3:Y:S04]  /*49b70*/  LDL R2, [R1+0x1924] ;  /* 0x0019240001027983 */ /* 0x000ee80000100800 */
[----:B------:R-:W2:Y:S04]  /*49b80*/  LDL R10, [R1+0x1920] ;  /* 0x00192000010a7983 */ /* 0x000ea80000100800 */
[----:B------:R4:W2:Y:S02]  /*49b90*/  @!P0 LDG.E.U8 R121, desc[UR10][R8.64] ;  /* 0x0000000a08798981 */ /* 0x0008a4000c1e1100 */
[----:B----4-:R-:W-:-:S02]  /*49ba0*/  @!P0 IMAD.MOV.U32 R8, RZ, RZ, R16 ;  /* 0x000000ffff088224 */ /* 0x010fc400078e0010 */
[----:B------:R-:W-:Y:S01]  /*49bb0*/  @!P0 IMAD.MOV.U32 R9, RZ, RZ, R17 ;  /* 0x000000ffff098224 */ /* 0x000fe200078e0011 */
[----:B------:R-:W-:Y:S01]  /*49bc0*/  PRMT R124, RZ, 0x7610, R124 ;  /* 0x00007610ff7c7816 */ /* 0x000fe2000000007c */
[----:B------:R-:W4:Y:S04]  /*49bd0*/  LDL R17, [R1+0x1534] ;  /* 0x0015340001117983 */ /* 0x000f280000100800 */
[----:B------:R0:W4:Y:S01]  /*49be0*/  @!P0 LDG.E.U8 R122, desc[UR10][R8.64] ;  /* 0x0000000a087a8981 */ /* 0x000122000c1e1100 */
[----:B------:R-:W-:Y:S02]  /*49bf0*/  PRMT R125, RZ, 0x7610, R125 ;  /* 0x00007610ff7d7816 */ /* 0x000fe4000000007d */
[----:B------:R-:W-:Y:S01]  /*49c00*/  PRMT R126, RZ, 0x7610, R126 ;  /* 0x00007610ff7e7816 */ /* 0x000fe2000000007e */
[----:B------:R-:W4:Y:S01]  /*49c10*/  LDL R16, [R1+0x1538] ;  /* 0x0015380001107983 */ /* 0x000f220000100800 */
[----:B0-----:R-:W-:-:S02]  /*49c20*/  @!P0 IMAD.MOV.U32 R8, RZ, RZ, R14 ;  /* 0x000000ffff088224 */ /* 0x001fc400078e000e */
        /* <DEDUP_REMOVED lines=9> */
[----:B---3--:R-:W-:Y:S01]  /*49cc0*/  @!P0 IMAD.MOV.U32 R8, RZ, RZ, R2 ;  /* 0x000000ffff088224 */ /* 0x008fe200078e0002 */
[----:B------:R-:W-:-:S02]  /*49cd0*/  PRMT R127, RZ, 0x7610, R127 ;  /* 0x00007610ff7f7816 */ /* 0x000fc4000000007f */
[----:B------:R-:W3:Y:S01]  /*49ce0*/  LDL R2, [R1+0x1478] ;  /* 0x0014780001027983 */ /* 0x000ee20000100800 */
[----:B--2---:R-:W-:-:S03]  /*49cf0*/  @!P0 IMAD.MOV.U32 R9, RZ, RZ, R10 ;  /* 0x000000ffff098224 */ /* 0x004fc600078e000a */
[----:B------:R-:W2:Y:S04]  /*49d00*/  LDL R10, [R1+0x1474] ;  /* 0x00147400010a7983 */ /* 0x000ea80000100800 */
[----:B------:R0:W3:Y:S04]  /*49d10*/  @!P0 LDG.E.U8 R125, desc[UR10][R8.64] ;  /* 0x0000000a087d8981 */ /* 0x0000e8000c1e1100 */
[----:B------:R-:W0:Y:S04]  /*49d20*/  LDL R8, [R1+0x18e0] ;  /* 0x0018e00001087983 */ /* 0x000e280000100800 */
[----:B------:R-:W0:Y:S02]  /*49d30*/  LDL R9, [R1+0x18e4] ;  /* 0x0018e40001097983 */ /* 0x000e240000100800 */
[----:B0-----:R-:W-:-:S04]  /*49d40*/  @!P0 LOP3.LUT R9, R9, R8, RZ, 0x3c, !PT ;  /* 0x0000000809098212 */ /* 0x001fc800078e3cff */
[----:B------:R-:W-:-:S04]  /*49d50*/  @!P0 LOP3.LUT R8, R9, R8, RZ, 0x3c, !PT ;  /* 0x0000000809088212 */ /* 0x000fc800078e3cff */
[----:B------:R-:W-:-:S05]  /*49d60*/  @!P0 LOP3.LUT R9, R9, R8, RZ, 0x3c, !PT ;  /* 0x0000000809098212 */ /* 0x000fca00078e3cff */
[----:B------:R0:W3:Y:S04]  /*49d70*/  @!P0 LDG.E.U8 R126, desc[UR10][R8.64] ;  /* 0x0000000a087e8981 */ /* 0x0000e8000c1e1100 */
[----:B------:R-:W4:Y:S01]  /*49d80*/  LDL R9, [R1+0x18a0] ;  /* 0x0018a00001097983 */ /* 0x000f220000100800 */
[----:B0-----:R-:W-:Y:S01]  /*49d90*/  @!P0 IMAD.MOV.U32 R8, RZ, RZ, R146 ;  /* 0x000000ffff088224 */ /* 0x001fe200078e0092 */
[----:B------:R-:W-:Y:S02]  /*49da0*/  PRMT R128, RZ, 0x7610, R128 ;  /* 0x00007610ff807816 */ /* 0x000fe40000000080 */
[----:B------:R-:W-:Y:S02]  /*49db0*/  PRMT R129, RZ, 0x7610, R129 ;  /* 0x00007610ff817816 */ /* 0x000fe40000000081 */
[----:B------:R-:W-:Y:S01]  /*49dc0*/  PRMT R130, RZ, 0x7610, R130 ;  /* 0x00007610ff827816 */ /* 0x000fe20000000082 */
[----:B----4-:R0:W4:Y:S02]  /*49dd0*/  @!P0 LDG.E.U8 R127, desc[UR10][R8.64] ;  /* 0x0000000a087f8981 */ /* 0x010124000c1e1100 */
[----:B0-----:R-:W-:-:S02]  /*49de0*/  @!P0 IMAD.MOV.U32 R8, RZ, RZ, R16 ;  /* 0x000000ffff088224 */ /* 0x001fc400078e0010 */
[----:B------:R-:W-:-:S05]  /*49df0*/  @!P0 IMAD.MOV.U32 R9, RZ, RZ, R17 ;  /* 0x000000ffff098224 */ /* 0x000fca00078e0011 */
[----:B------:R0:W4:Y:S02]  /*49e00*/  @!P0 LDG.E.U8 R128, desc[UR10][R8.64] ;  /* 0x0000000a08808981 */ /* 0x000124000c1e1100 */
[----:B0-----:R-:W-:Y:S02]  /*49e10*/  @!P0 IMAD.MOV.U32 R8, RZ, RZ, R14 ;  /* 0x000000ffff088224 */ /* 0x001fe400078e000e */
[----:B------:R-:W-:-:S05]  /*49e20*/  @!P0 IMAD.MOV.U32 R9, RZ, RZ, R15 ;  /* 0x000000ffff098224 */ /* 0x000fca00078e000f */
[----:B------:R0:W4:Y:S02]  /*49e30*/  @!P0 LDG.E.U8 R129, desc[UR10][R8.64] ;  /* 0x0000000a08818981 */ /* 0x000124000c1e1100 */
[----:B0-----:R-:W-:Y:S02]  /*49e40*/  @!P0 IMAD.MOV.U32 R8, RZ, RZ, R11 ;  /* 0x000000ffff088224 */ /* 0x001fe400078e000b */
[----:B------:R-:W-:-:S05]  /*49e50*/  @!P0 IMAD.MOV.U32 R9, RZ, RZ, R13 ;  /* 0x000000ffff098224 */ /* 0x000fca00078e000d */
[----:B------:R2:W4:Y:S02]  /*49e60*/  @!P0 LDG.E.U8 R130, desc[UR10][R8.64] ;  /* 0x0000000a08828981 */ /* 0x000524000c1e1100 */
[----:B--2---:R-:W-:Y:S01]  /*49e70*/  @!P0 IMAD.MOV.U32 R9, RZ, RZ, R10 ;  /* 0x000000ffff098224 */ /* 0x004fe200078e000a */
[----:B------:R-:W-:Y:S02]  /*49e80*/  LOP3.LUT R10, R239, 0xffff, RZ, 0xc0, !PT ;  /* 0x0000ffffef0a7812 */ /* 0x000fe400078ec0ff */
[----:B------:R-:W2:Y:S04]  /*49e90*/  LDL.LU R239, [R1+0x37b0] ;  /* 0x0037b00001ef7983 */ /* 0x000ea80000300800 */
[----:B------:R-:W4:Y:S04]  /*49ea0*/  LDL R17, [R1+0x13f4] ;  /* 0x0013f40001117983 */ /* 0x000f280000100800 */
[----:B------:R-:W2:Y:S04]  /*49eb0*/  LDL R16, [R1+0x13f8] ;  /* 0x0013f80001107983 */ /* 0x000ea80000100800 */
[----:B------:R-:W2:Y:S04]  /*49ec0*/  LDL R15, [R1+0x1434] ;  /* 0x00143400010f7983 */ /* 0x000ea80000100800 */
[----:B------:R-:W2:Y:S01]  /*49ed0*/  LDL R14, [R1+0x1438] ;  /* 0x00143800010e7983 */ /* 0x000ea20000100800 */
[----:B------:R-:W-:Y:S01]  /*49ee0*/  PRMT R131, RZ, 0x7610, R131 ;  /* 0x00007610ff837816 */ /* 0x000fe20000000083 */
[----:B---3--:R-:W-:Y:S01]  /*49ef0*/  @!P0 IMAD.MOV.U32 R8, RZ, RZ, R2 ;  /* 0x000000ffff088224 */ /* 0x008fe200078e0002 */
[----:B------:R-:W-:Y:S01]  /*49f00*/  LOP3.LUT R2, R24, 0xffff, RZ, 0xc0, !PT ;  /* 0x0000ffff18027812 */ /* 0x000fe200078ec0ff */
[----:B------:R-:W3:Y:S01]  /*49f10*/  LDL R146, [R1+0x13b4] ;  /* 0x0013b40001927983 */ /* 0x000ee20000100800 */
[----:B------:R-:W-:-:S03]  /*49f20*/  LOP3.LUT R251, R251, 0xffff, RZ, 0xc0, !PT ;  /* 0x0000fffffbfb7812 */ /* 0x000fc600078ec0ff */
[----:B------:R0:W3:Y:S01]  /*49f30*/  @!P0 LDG.E.U8 R131, desc[UR10][R8.64] ;  /* 0x0000000a08838981 */ /* 0x0000e2000c1e1100 */
[----:B------:R-:W-:Y:S02]  /*49f40*/  LOP3.LUT R247, R247, 0xffff, RZ, 0xc0, !PT ;  /* 0x0000fffff7f77812 */ /* 0x000fe400078ec0ff */
[----:B------:R-:W-:Y:S01]  /*49f50*/  LOP3.LUT R232, R232, 0xffff, RZ, 0xc0, !PT ;  /* 0x0000ffffe8e87812 */ /* 0x000fe200078ec0ff */
[----:B------:R-:W3:Y:S01]  /*49f60*/  LDL R24, [R1+0x1374] ;  /* 0x0013740001187983 */ /* 0x000ee20000100800 */
[----:B------:R-:W-:Y:S02]  /*49f70*/  LOP3.LUT R224, R224, 0xffff, RZ, 0xc0, !PT ;  /* 0x0000ffffe0e07812 */ /* 0x000fe400078ec0ff */
[----:B------:R-:W-:Y:S02]  /*49f80*/  LOP3.LUT R216, R216, 0xffff, RZ, 0xc0, !PT ;  /* 0x0000ffffd8d87812 */ /* 0x000fe400078ec0ff */
[----:B------:R-:W-:Y:S02]  /*49f90*/  LOP3.LUT R208, R208, 0xffff, RZ, 0xc0, !PT ;  /* 0x0000ffffd0d07812 */ /* 0x000fe400078ec0ff */
[----:B0-----:R-:W-:-:S02]  /*49fa0*/  LOP3.LUT R9, R40, 0xffff, RZ, 0xc0, !PT ;  /* 0x0000ffff28097812 */ /* 0x001fc400078ec0ff */
[----:B------:R-:W-:Y:S01]  /*49fb0*/  LOP3.LUT R8, R29, 0xffff, RZ, 0xc0, !PT ;  /* 0x0000ffff1d087812 */ /* 0x000fe200078ec0ff */
[----:B------:R-:W3:Y:S01]  /*49fc0*/  LDL R40, [R1+0x13b8] ;  /* 0x0013b80001287983 */ /* 0x000ee20000100800 */
[----:B------:R-:W-:Y:S02]  /*49fd0*/  LOP3.LUT R202, R202, 0xffff, RZ, 0xc0, !PT ;  /* 0x0000ffffcaca7812 */ /* 0x000fe400078ec0ff */
[----:B------:R-:W-:Y:S01]  /*49fe0*/  LOP3.LUT R196, R196, 0xffff, RZ, 0xc0, !PT ;  /* 0x0000ffffc4c47812 */ /* 0x000fe200078ec0ff */
[----:B------:R-:W3:Y:S01]  /*49ff0*/  LDL R29, [R1+0x1334] ;  /* 0x00133400011d7983 */ /* 0x000ee20000100800 */
[----:B------:R-:W-:Y:S02]  /*4a000*/  LOP3.LUT R190, R190, 0xffff, RZ, 0xc0, !PT ;  /* 0x0000ffffbebe7812 */ /* 0x000fe400078ec0ff */
[----:B------:R-:W-:Y:S02]  /*4a010*/  LOP3.LUT R180, R180, 0xffff, RZ, 0xc0, !PT ;  /* 0x0000ffffb4b47812 */ /* 0x000fe400078ec0ff */
[----:B------:R-:W-:-:S02]  /*4a020*/  LOP3.LUT R175, R175, 0xffff, RZ, 0xc0, !PT ;  /* 0x0000ffffafaf7812 */ /* 0x000fc400078ec0ff */
[----:B------:R-:W-:Y:S02]  /*4a030*/  LOP3.LUT R170, R170, 0xffff, RZ, 0xc0, !PT ;  /* 0x0000ffffaaaa7812 */ /* 0x000fe400078ec0ff */
[----:B------:R-:W-:Y:S02]  /*4a040*/  PRMT R13, R10, 0x3340, R9 ;  /* 0x000033400a0d7816 */ /* 0x000fe40000000009 */
[----:B------:R-:W-:Y:S02]  /*4a050*/  PRMT R8, R8, 0x3340, R2 ;  /* 0x0000334008087816 */ /* 0x000fe40000000002 */
[----:B------:R-:W-:Y:S01]  /*4a060*/  PRMT R247, R251, 0x3340, R247 ;  /* 0x00003340fbf77816 */ /* 0x000fe200000000f7 */
[----:B------:R-:W3:Y:S01]  /*4a070*/  LDL R2, [R1+0x1378] ;  /* 0x0013780001027983 */ /* 0x000ee20000100800 */
[----:B------:R-:W-:Y:S02]  /*4a080*/  PRMT R9, R232, 0x3340, R224 ;  /* 0x00003340e8097816 */ /* 0x000fe400000000e0 */
[----:B------:R-:W-:-:S02]  /*4a090*/  PRMT R208, R216, 0x3340, R208 ;  /* 0x00003340d8d07816 */ /* 0x000fc400000000d0 */
[----:B------:R-:W-:Y:S02]  /*4a0a0*/  PRMT R10, R202, 0x3340, R196 ;  /* 0x00003340ca0a7816 */ /* 0x000fe400000000c4 */
[----:B------:R-:W-:Y:S02]  /*4a0b0*/  PRMT R180, R190, 0x3340, R180 ;  /* 0x00003340beb47816 */ /* 0x000fe400000000b4 */
[----:B------:R-:W-:Y:S02]  /*4a0c0*/  PRMT R11, R175, 0x3340, R170 ;  /* 0x00003340af0b7816 */ /* 0x000fe400000000aa */
[----:B------:R-:W-:Y:S02]  /*4a0d0*/  PRMT R8, R13, 0x5410, R8 ;  /* 0x000054100d087816 */ /* 0x000fe40000000008 */
[----:B------:R-:W-:Y:S01]  /*4a0e0*/  PRMT R9, R247, 0x5410, R9 ;  /* 0x00005410f7097816 */ /* 0x000fe20000000009 */
[----:B------:R-:W3:Y:S01]  /*4a0f0*/  LDL R13, [R1+0x1274] ;  /* 0x00127400010d7983 */ /* 0x000ee20000100800 */
[----:B------:R-:W-:-:S02]  /*4a100*/  PRMT R10, R208, 0x5410, R10 ;  /* 0x00005410d00a7816 */ /* 0x000fc4000000000a */
[----:B------:R-:W-:-:S05]  /*4a110*/  PRMT R11, R180, 0x5410, R11 ;  /* 0x00005410b40b7816 */ /* 0x000fca000000000b */
[----:B------:R0:W-:Y:S01]  /*4a120*/  STS.128 [R18+UR4+0x14000], R8 ;  /* 0x0140000812007988 */ /* 0x0001e20008000c04 */
[----:B------:R-:W-:-:S03]  /*4a130*/  PRMT R132, RZ, 0x7610, R132 ;  /* 0x00007610ff847816 */ /* 0x000fc60000000084 */
[----:B0-----:R-:W3:Y:S04]  /*4a140*/  LDL R18, [R1+0x1338] ;  /* 0x0013380001127983 */ /* 0x001ee80000100800 */
[----:B------:R-:W3:Y:S01]  /*4a150*/  LDL R10, [R1+0x1278] ;  /* 0x00127800010a7983 */ /* 0x000ee20000100800 */
[----:B------:R-:W-:Y:S02]  /*4a160*/  PRMT R133, RZ, 0x7610, R133 ;  /* 0x00007610ff857816 */ /* 0x000fe40000000085 */
[----:B------:R-:W-:Y:S01]  /*4a170*/  PRMT R134, RZ, 0x7610, R134 ;  /* 0x00007610ff867816 */ /* 0x000fe20000000086 */
[----:B------:R-:W3:Y:S01]  /*4a180*/  LDL R11, [R1+0x1234] ;  /* 0x00123400010b7983 */ /* 0x000ee20000100800 */
[----:B----4-:R-:W-:-:S03]  /*4a190*/  @!P0 IMAD.MOV.U32 R9, RZ, RZ, R17 ;  /* 0x000000ffff098224 */ /* 0x010fc600078e0011 */
[----:B------:R-:W4:Y:S01]  /*4a1a0*/  LDL R17, [R1+0x12f4] ;  /* 0x0012f40001117983 */ /* 0x000f220000100800 */
[----:B--2---:R-:W-:-:S03]  /*4a1b0*/  @!P0 IMAD.MOV.U32 R8, RZ, RZ, R16 ;  /* 0x000000ffff088224 */ /* 0x004fc600078e0010 */
[----:B------:R-:W2:Y:S04]  /*4a1c0*/  LDL R16, [R1+0x12f8] ;  /* 0x0012f80001107983 */ /* 0x000ea80000100800 */
[----:B------:R3:W2:Y:S04]  /*4a1d0*/  @!P0 LDG.E.U8 R133, desc[UR10][R8.64] ;  /* 0x0000000a08858981 */ /* 0x0006a8000c1e1100 */
[----:B------:R-:W2:Y:S04]  /*4a1e0*/  @!P0 LDG.E.U8 R132, desc[UR10][R14.64] ;  /* 0x0000000a0e848981 */ /* 0x000ea8000c1e1100 */
[----:B------:R-:W2:Y:S04]  /*4a1f0*/  LDL R15, [R1+0x12b4] ;  /* 0x0012b400010f7983 */ /* 0x000ea80000100800 */
[----:B------:R-:W2:Y:S01]  /*4a200*/  LDL R14, [R1+0x12b8] ;  /* 0x0012b800010e7983 */ /* 0x000ea20000100800 */
[----:B---3--:R-:W-:-:S02]  /*4a210*/  @!P0 IMAD.MOV.U32 R9, RZ, RZ, R146 ;  /* 0x000000ffff098224 */ /* 0x008fc400078e0092 */
[----:B------:R-:W-:Y:S01]  /*4a220*/  @!P0 IMAD.MOV.U32 R8, RZ, RZ, R40 ;  /* 0x000000ffff088224 */ /* 0x000fe200078e0028 */
[----:B------:R-:W-:-:S04]  /*4a230*/  PRMT R135, RZ, 0x7610, R135 ;  /* 0x00007610ff877816 */ /* 0x000fc80000000087 */
[----:B------:R0:W3:Y:S01]  /*4a240*/  @!P0 LDG.E.U8 R134, desc[UR10][R8.64] ;  /* 0x0000000a08868981 */ /* 0x0000e2000c1e1100 */
[----:B------:R-:W-:Y:S01]  /*4a250*/  PRMT R136, RZ, 0x7610, R136 ;  /* 0x00007610ff887816 */ /* 0x000fe20000000088 */
[----:B0-----:R-:W-:Y:S02]  /*4a260*/  @!P0 IMAD.MOV.U32 R9, RZ, RZ, R24 ;  /* 0x000000ffff098224 */ /* 0x001fe400078e0018 */
[----:B------:R-:W-:Y:S01]  /*4a270*/  @!P0 IMAD.MOV.U32 R8, RZ, RZ, R2 ;  /* 0x000000ffff088224 */ /* 0x000fe200078e0002 */
[----:B------:R-:W-:Y:S01]  /*4a280*/  PRMT R239, RZ, 0x7610, R239 ;  /* 0x00007610ffef7816 */ /* 0x000fe200000000ef */
[----:B------:R-:W3:Y:S04]  /*4a290*/  LDL R2, [R1+0x1238] ;  /* 0x0012380001027983 */ /* 0x000ee80000100800 */
[----:B------:R0:W3:Y:S01]  /*4a2a0*/  @!P0 LDG.E.U8 R135, desc[UR10][R8.64] ;  /* 0x0000000a08878981 */ /* 0x0000e2000c1e1100 */
[----:B------:R-:W-:-:S03]  /*4a2b0*/  PRMT R137, RZ, 0x7610, R137 ;  /* 0x00007610ff897816 */ /* 0x000fc60000000089 */
[----:B------:R-:W3:Y:S04]  /*4a2c0*/  LDL.LU R24, [R1+0x11f4] ;  /* 0x0011f40001187983 */ /* 0x000ee80000300800 */
[----:B------:R-:W3:Y:S01]  /*4a2d0*/  LDL R146, [R1+0x1548] ;  /* 0x0015480001927983 */ /* 0x000ee20000100800 */
[----:B0-----:R-:W-:Y:S02]  /*4a2e0*/  @!P0 IMAD.MOV.U32 R9, RZ, RZ, R29 ;  /* 0x000000ffff098224 */ /* 0x001fe400078e001d */
[----:B------:R-:W-:Y:S02]  /*4a2f0*/  @!P0 IMAD.MOV.U32 R8, RZ, RZ, R18 ;  /* 0x000000ffff088224 */ /* 0x000fe400078e0012 */
[----:B------:R-:W3:Y:S04]  /*4a300*/  LDL R18, [R1+0x186c] ;  /* 0x00186c0001127983 */ /* 0x000ee80000100800 */
[----:B------:R4:W3:Y:S02]  /*4a310*/  @!P0 LDG.E.U8 R136, desc[UR10][R8.64] ;  /* 0x0000000a08888981 */ /* 0x0008e4000c1e1100 */
[----:B----4-:R-:W-:-:S02]  /*4a320*/  @!P0 IMAD.MOV.U32 R9, RZ, RZ, R17 ;  /* 0x000000ffff098224 */ /* 0x010fc400078e0011 */
[----:B------:R-:W4:Y:S01]  /*4a330*/  LDL R17, [R1+0x2458] ;  /* 0x0024580001117983 */ /* 0x000f220000100800 */
[----:B--2---:R-:W-:-:S03]  /*4a340*/  @!P0 IMAD.MOV.U32 R8, RZ, RZ, R16 ;  /* 0x000000ffff088224 */ /* 0x004fc600078e0010 */
[----:B------:R-:W2:Y:S04]  /*4a350*/  LDL R16, [R1+0x245c] ;  /* 0x00245c0001107983 */ /* 0x000ea80000100800 */
[----:B------:R0:W4:Y:S02]  /*4a360*/  @!P0 LDG.E.U8 R239, desc[UR10][R8.64] ;  /* 0x0000000a08ef8981 */ /* 0x000124000c1e1100 */
[----:B0-----:R-:W-:Y:S01]  /*4a370*/  @!P0 IMAD.MOV.U32 R9, RZ, RZ, R15 ;  /* 0x000000ffff098224 */ /* 0x001fe200078e000f */
[----:B------:R-:W-:Y:S01]  /*4a380*/  PRMT R138, RZ, 0x7610, R138 ;  /* 0x00007610ff8a7816 */ /* 0x000fe2000000008a */
[----:B------:R-:W4:Y:S01]  /*4a390*/  LDL R15, [R1+0x2418] ;  /* 0x00241800010f7983 */ /* 0x000f220000100800 */
[----:B------:R-:W-:-:S03]  /*4a3a0*/  @!P0 IMAD.MOV.U32 R8, RZ, RZ, R14 ;  /* 0x000000ffff088224 */ /* 0x000fc600078e000e */
[----:B------:R-:W4:Y:S04]  /*4a3b0*/  LDL R14, [R1+0x241c] ;  /* 0x00241c00010e7983 */ /* 0x000f280000100800 */
[----:B------:R0:W4:Y:S02]  /*4a3c0*/  @!P0 LDG.E.U8 R137, desc[UR10][R8.64] ;  /* 0x0000000a08898981 */ /* 0x000124000c1e1100 */
[----:B0-----:R-:W-:Y:S02]  /*4a3d0*/  @!P0 IMAD.MOV.U32 R8, RZ, RZ, R10 ;  /* 0x000000ffff088224 */ /* 0x001fe400078e000a */
[----:B------:R-:W2:Y:S01]  /*4a3e0*/  LDL R10, [R1+0x11f8] ;  /* 0x0011f800010a7983 */ /* 0x000ea20000100800 */
[----:B------:R-:W-:-:S03]  /*4a3f0*/  @!P0 IMAD.MOV.U32 R9, RZ, RZ, R13 ;  /* 0x000000ffff098224 */ /* 0x000fc600078e000d */
[----:B------:R-:W4:Y:S04]  /*4a400*/  LDL R13, [R1+0x23d8] ;  /* 0x0023d800010d7983 */ /* 0x000f280000100800 */
[----:B------:R0:W4:Y:S01]  /*4a410*/  @!P0 LDG.E.U8 R138, desc[UR10][R8.64] ;  /* 0x0000000a088a8981 */ /* 0x000122000c1e1100 */
[----:B------:R-:W-:Y:S01]  /*4a420*/  PRMT R139, RZ, 0x7610, R139 ;  /* 0x00007610ff8b7816 */ /* 0x000fe2000000008b */
[----:B0-----:R-:W-:Y:S02]  /*4a430*/  @!P0 IMAD.MOV.U32 R9, RZ, RZ, R11 ;  /* 0x000000ffff098224 */ /* 0x001fe400078e000b */
[----:B------:R-:W4:Y:S01]  /*4a440*/  LDL R11, [R1+0x23dc] ;  /* 0x0023dc00010b7983 */ /* 0x000f220000100800 */
[----:B---3--:R-:W-:-:S03]  /*4a450*/  @!P0 IMAD.MOV.U32 R8, RZ, RZ, R2 ;  /* 0x000000ffff088224 */ /* 0x008fc600078e0002 */
[----:B------:R-:W3:Y:S04]  /*4a460*/  LDL R2, [R1+0x239c] ;  /* 0x00239c0001027983 */ /* 0x000ee80000100800 */
[----:B------:R-:W3:Y:S04]  /*4a470*/  LDL.LU R40, [R1+0x11b8] ;  /* 0x0011b80001287983 */ /* 0x000ee80000300800 */
[----:B------:R-:W3:Y:S04]  /*4a480*/  LDL.LU R29, [R1+0x11b4] ;  /* 0x0011b400011d7983 */ /* 0x000ee80000300800 */
[----:B------:R2:W3:Y:S02]  /*4a490*/  @!P0 LDG.E.U8 R139, desc[UR10][R8.64] ;  /* 0x0000000a088b8981 */ /* 0x0004e4000c1e1100 */
[----:B--2---:R-:W-:-:S02]  /*4a4a0*/  @!P0 IMAD.MOV.U32 R8, RZ, RZ, R10 ;  /* 0x000000ffff088224 */ /* 0x004fc400078e000a */
[----:B------:R-:W2:Y:S01]  /*4a4b0*/  LDL R10, [R1+0x2398] ;  /* 0x00239800010a7983 */ /* 0x000ea20000100800 */
[----:B------:R-:W-:Y:S01]  /*4a4c0*/  PRMT R140, RZ, 0x7610, R140 ;  /* 0x00007610ff8c7816 */ /* 0x000fe2000000008c */
[----:B------:R-:W-:Y:S01]  /*4a4d0*/  @!P0 IMAD.MOV.U32 R9, RZ, RZ, R24 ;  /* 0x000000ffff098224 */ /* 0x000fe200078e0018 */
[----:B------:R-:W-:-:S04]  /*4a4e0*/  PRMT R142, RZ, 0x7610, R142 ;  /* 0x00007610ff8e7816 */ /* 0x000fc8000000008e */
[----:B------:R0:W2:Y:S01]  /*4a4f0*/  @!P0 LDG.E.U8 R140, desc[UR10][R8.64] ;  /* 0x0000000a088c8981 */ /* 0x0000a2000c1e1100 */
[----:B------:R-:W-:Y:S01]  /*4a500*/  PRMT R143, RZ, 0x7610, R143 ;  /* 0x00007610ff8f7816 */ /* 0x000fe2000000008f */
[----:B0-----:R-:W-:Y:S02]  /*4a510*/  @!P0 IMAD.MOV.U32 R8, RZ, RZ, R18 ;  /* 0x000000ffff088224 */ /* 0x001fe400078e0012 */
[----:B------:R-:W-:-:S05]  /*4a520*/  @!P0 IMAD.MOV.U32 R9, RZ, RZ, R146 ;  /* 0x000000ffff098224 */ /* 0x000fca00078e0092 */
[----:B------:R0:W2:Y:S01]  /*4a530*/  @!P0 LDG.E.U8 R142, desc[UR10][R8.64] ;  /* 0x0000000a088e8981 */ /* 0x0000a2000c1e1100 */
[----:B------:R-:W-:Y:S01]  /*4a540*/  PRMT R144, RZ, 0x7610, R144 ;  /* 0x00007610ff907816 */ /* 0x000fe20000000090 */
[----:B0-----:R-:W-:Y:S02]  /*4a550*/  @!P0 IMAD.MOV.U32 R8, RZ, RZ, R16 ;  /* 0x000000ffff088224 */ /* 0x001fe400078e0010 */
[----:B----4-:R-:W-:-:S05]  /*4a560*/  @!P0 IMAD.MOV.U32 R9, RZ, RZ, R17 ;  /* 0x000000ffff098224 */ /* 0x010fca00078e0011 */
[----:B------:R0:W4:Y:S01]  /*4a570*/  @!P0 LDG.E.U8 R143, desc[UR10][R8.64] ;  /* 0x0000000a088f8981 */ /* 0x000122000c1e1100 */
[----:B------:R-:W-:Y:S01]  /*4a580*/  PRMT R235, RZ, 0x7610, R235 ;  /* 0x00007610ffeb7816 */ /* 0x000fe200000000eb */
[----:B0-----:R-:W-:Y:S02]  /*4a590*/  @!P0 IMAD.MOV.U32 R8, RZ, RZ, R14 ;  /* 0x000000ffff088224 */ /* 0x001fe400078e000e */
[----:B------:R-:W-:-:S05]  /*4a5a0*/  @!P0 IMAD.MOV.U32 R9, RZ, RZ, R15 ;  /* 0x000000ffff098224 */ /* 0x000fca00078e000f */
[----:B------:R0:W4:Y:S01]  /*4a5b0*/  @!P0 LDG.E.U8 R144, desc[UR10][R8.64] ;  /* 0x0000000a08908981 */ /* 0x000122000c1e1100 */
[----:B------:R-:W-:Y:S01]  /*4a5c0*/  PRMT R141, RZ, 0x7610, R141 ;  /* 0x00007610ff8d7816 */ /* 0x000fe2000000008d */
[----:B0-----:R-:W-:Y:S02]  /*4a5d0*/  @!P0 IMAD.MOV.U32 R8, RZ, RZ, R11 ;  /* 0x000000ffff088224 */ /* 0x001fe400078e000b */
[----:B------:R-:W-:-:S05]  /*4a5e0*/  @!P0 IMAD.MOV.U32 R9, RZ, RZ, R13 ;  /* 0x000000ffff098224 */ /* 0x000fca00078e000d */
[----:B------:R3:W4:Y:S01]  /*4a5f0*/  @!P0 LDG.E.U8 R235, desc[UR10][R8.64] ;  /* 0x0000000a08eb8981 */ /* 0x000722000c1e1100 */
[----:B------:R-:W-:Y:S01]  /*4a600*/  PRMT R236, RZ, 0x7610, R236 ;  /* 0x00007610ffec7816 */ /* 0x000fe200000000ec */
[----:B---3--:R-:W-:Y:S02]  /*4a610*/  @!P0 IMAD.MOV.U32 R8, RZ, RZ, R40 ;  /* 0x000000ffff088224 */ /* 0x008fe400078e0028 */
[----:B------:R-:W-:-:S05]  /*4a620*/  @!P0 IMAD.MOV.U32 R9, RZ, RZ, R29 ;  /* 0x000000ffff098224 */ /* 0x000fca00078e001d */
[----:B------:R0:W3:Y:S02]  /*4a630*/  @!P0 LDG.E.U8 R141, desc[UR10][R8.64] ;  /* 0x0000000a088d8981 */ /* 0x0000e4000c1e1100 */
[----:B0-----:R-:W-:Y:S01]  /*4a640*/  @!P0 IMAD.MOV.U32 R8, RZ, RZ, R2 ;  /* 0x000000ffff088224 */ /* 0x001fe200078e0002 */
[----:B------:R-:W-:Y:S01]  /*4a650*/  LOP3.LUT R2, R238, 0xffff, RZ, 0xc0, !PT ;  /* 0x0000ffffee027812 */ /* 0x000fe200078ec0ff */
[----:B--2---:R-:W-:-:S05]  /*4a660*/  @!P0 IMAD.MOV.U32 R9, RZ, RZ, R10 ;  /* 0x000000ffff098224 */ /* 0x004fca00078e000a */
[----:B------:R0:W2:Y:S02]  /*4a670*/  @!P0 LDG.E.U8 R236, desc[UR10][R8.64] ;  /* 0x0000000a08ec8981 */ /* 0x0000a4000c1e1100 */
[----:B0-----:R-:W-:Y:S02]  /*4a680*/  LOP3.LUT R8, R237, 0xffff, RZ, 0xc0, !PT ;  /* 0x0000ffffed087812 */ /* 0x001fe400078ec0ff */
[----:B------:R-:W4:Y:S04]  /*4a690*/  LDL.LU R237, [R1+0x37ac] ;  /* 0x0037ac0001ed7983 */ /* 0x000f280000300800 */
[----:B------:R-:W3:Y:S04]  /*4a6a0*/  LDL.LU R238, [R1+0x37a8] ;  /* 0x0037a80001ee7983 */ /* 0x000ee80000300800 */
[----:B------:R-:W2:Y:S04]  /*4a6b0*/  LDL R15, [R1+0x2358] ;  /* 0x00235800010f7983 */ /* 0x000ea80000100800 */
[----:B------:R-:W2:Y:S01]  /*4a6c0*/  LDL R14, [R1+0x235c] ;  /* 0x00235c00010e7983 */ /* 0x000ea20000100800 */
[----:B------:R-:W-:-:S03]  /*4a6d0*/  PRMT R233, RZ, 0x7610, R233 ;  /* 0x00007610ffe97816 */ /* 0x000fc600000000e9 */
[----:B------:R-:W4:Y:S01]  /*4a6e0*/  LDL R146, [R1+0x2978] ;  /* 0x0029780001927983 */ /* 0x000f220000100800 */
[----:B------:R-:W-:-:S03]  /*4a6f0*/  LOP3.LUT R246, R246, 0xffff, RZ, 0xc0, !PT ;  /* 0x0000fffff6f67812 */ /* 0x000fc600078ec0ff */
[----:B------:R-:W3:Y:S01]  /*4a700*/  LDL R18, [R1+0x2318] ;  /* 0x0023180001127983 */ /* 0x000ee20000100800 */
[----:B------:R-:W-:-:S03]  /*4a710*/  LOP3.LUT R231, R231, 0xffff, RZ, 0xc0, !PT ;  /* 0x0000ffffe7e77812 */ /* 0x000fc600078ec0ff */
[----:B------:R-:W3:Y:S01]  /*4a720*/  LDL R16, [R1+0x231c] ;  /* 0x00231c0001107983 */ /* 0x000ee20000100800 */
[----:B------:R-:W-:Y:S02]  /*4a730*/  PRMT R2, R8, 0x3340, R2 ;  /* 0x0000334008027816 */ /* 0x000fe40000000002 */
[----:B------:R-:W-:Y:S01]  /*4a740*/  PRMT R8, R246, 0x3340, R231 ;  /* 0x00003340f6087816 */ /* 0x000fe200000000e7 */
[----:B------:R-:W3:Y:S03]  /*4a750*/  LDL R13, [R1+0x22dc] ;  /* 0x0022dc00010d7983 */ /* 0x000ee60000100800 */
[----:B------:R-:W-:Y:S01]  /*4a760*/  PRMT R8, R2, 0x5410, R8 ;  /* 0x0000541002087816 */ /* 0x000fe20000000008 */
[----:B------:R-:W3:Y:S04]  /*4a770*/  LDL R17, [R1+0x229c] ;  /* 0x00229c0001117983 */ /* 0x000ee80000100800 */
[----:B------:R-:W3:Y:S04]  /*4a780*/  LDL R2, [R1+0x2298] ;  /* 0x0022980001027983 */ /* 0x000ee80000100800 */
[----:B--2---:R-:W2:Y:S04]  /*4a790*/  @!P0 LDG.E.U8 R233, desc[UR10][R14.64] ;  /* 0x0000000a0ee98981 */ /* 0x004ea8000c1e1100 */
[----:B------:R-:W2:Y:S01]  /*4a7a0*/  LDL R14, [R1+0x22d8] ;  /* 0x0022d800010e7983 */ /* 0x000ea20000100800 */
[----:B------:R-:W-:-:S02]  /*4a7b0*/  LOP3.LUT R223, R223, 0xffff, RZ, 0xc0, !PT ;  /* 0x0000ffffdfdf7812 */ /* 0x000fc400078ec0ff */
[----:B------:R-:W-:Y:S01]  /*4a7c0*/  LOP3.LUT R215, R215, 0xffff, RZ, 0xc0, !PT ;  /* 0x0000ffffd7d77812 */ /* 0x000fe200078ec0ff */
[----:B------:R-:W2:Y:S01]  /*4a7d0*/  LDL R15, [R1+0x221c] ;  /* 0x00221c00010f7983 */ /* 0x000ea20000100800 */
        /* <DEDUP_REMOVED lines=19> */
[----:B------:R-:W-:-:S03]  /*4a910*/  PRMT R234, RZ, 0x7610, R234 ;  /* 0x00007610ffea7816 */ /* 0x000fc600000000ea */
[----:B----4-:R0:W-:Y:S01]  /*4a920*/  STS.128 [R146+UR4+0x10000], R8 ;  /* 0x0100000892007988 */ /* 0x0101e20008000c04 */
[----:B------:R-:W-:Y:S02]  /*4a930*/  PRMT R237, RZ, 0x7610, R237 ;  /* 0x00007610ffed7816 */ /* 0x000fe400000000ed */
[----:B---3--:R-:W-:Y:S01]  /*4a940*/  PRMT R238, RZ, 0x7610, R238 ;  /* 0x00007610ffee7816 */ /* 0x008fe200000000ee */
[----:B0-----:R-:W-:Y:S01]  /*4a950*/  @!P0 IMAD.MOV.U32 R8, RZ, RZ, R16 ;  /* 0x000000ffff088224 */ /* 0x001fe200078e0010 */
[----:B------:R-:W3:Y:S01]  /*4a960*/  LDL R11, [R1+0x219c] ;  /* 0x00219c00010b7983 */ /* 0x000ee20000100800 */
[----:B------:R-:W-:-:S03]  /*4a970*/  @!P0 IMAD.MOV.U32 R9, RZ, RZ, R18 ;  /* 0x000000ffff098224 */ /* 0x000fc600078e0012 */
[----:B------:R-:W4:Y:S04]  /*4a980*/  LDL R18, [R1+0x225c] ;  /* 0x00225c0001127983 */ /* 0x000f280000100800 */
[----:B------:R0:W3:Y:S04]  /*4a990*/  @!P0 LDG.E.U8 R234, desc[UR10][R8.64] ;  /* 0x0000000a08ea8981 */ /* 0x0000e8000c1e1100 */
[----:B------:R-:W3:Y:S01]  /*4a9a0*/  LDL R16, [R1+0x2218] ;  /* 0x0022180001107983 */ /* 0x000ee20000100800 */
[----:B------:R-:W-:-:S03]  /*4a9b0*/  PRMT R27, RZ, 0x7610, R27 ;  /* 0x00007610ff1b7816 */ /* 0x000fc6000000001b */
[----:B------:R-:W3:Y:S01]  /*4a9c0*/  LDL R10, [R1+0x2158] ;  /* 0x00215800010a7983 */ /* 0x000ee20000100800 */
[----:B0-----:R-:W-:-:S03]  /*4a9d0*/  @!P0 IMAD.MOV.U32 R8, RZ, RZ, R13 ;  /* 0x000000ffff088224 */ /* 0x001fc600078e000d */
[----:B------:R-:W3:Y:S01]  /*4a9e0*/  LDL R13, [R1+0x21dc] ;  /* 0x0021dc00010d7983 */ /* 0x000ee20000100800 */
[----:B--2---:R-:W-:-:S03]  /*4a9f0*/  @!P0 IMAD.MOV.U32 R9, RZ, RZ, R14 ;  /* 0x000000ffff098224 */ /* 0x004fc600078e000e */
[----:B------:R-:W2:Y:S04]  /*4aa00*/  LDL R14, [R1+0x21d8] ;  /* 0x0021d800010e7983 */ /* 0x000ea80000100800 */
[----:B------:R0:W2:Y:S02]  /*4aa10*/  @!P0 LDG.E.U8 R237, desc[UR10][R8.64] ;  /* 0x0000000a08ed8981 */ /* 0x0000a4000c1e1100 */
[----:B0-----:R-:W-:Y:S02]  /*4aa20*/  @!P0 IMAD.MOV.U32 R8, RZ, RZ, R17 ;  /* 0x000000ffff088224 */ /* 0x001fe400078e0011 */
[----:B------:R-:W-:Y:S01]  /*4aa30*/  @!P0 IMAD.MOV.U32 R9, RZ, RZ, R2 ;  /* 0x000000ffff098224 */ /* 0x000fe200078e0002 */
[----:B------:R-:W2:Y:S04]  /*4aa40*/  LDL R17, [R1+0x2198] ;  /* 0x0021980001117983 */ /* 0x000ea80000100800 */
[----:B------:R4:W2:Y:S04]  /*4aa50*/  @!P0 LDG.E.U8 R238, desc[UR10][R8.64] ;  /* 0x0000000a08ee8981 */ /* 0x0008a8000c1e1100 */
[----:B------:R-:W2:Y:S04]  /*4aa60*/  LDL R2, [R1+0x215c] ;  /* 0x00215c0001027983 */ /* 0x000ea80000100800 */
[----:B------:R-:W3:Y:S01]  /*4aa70*/  LDL R9, [R1+0x2258] ;  /* 0x0022580001097983 */ /* 0x000ee20000100800 */
[----:B------:R-:W-:Y:S01]  /*4aa80*/  PRMT R26, RZ, 0x7610, R26 ;  /* 0x00007610ff1a7816 */ /* 0x000fe2000000001a */
[----:B----4-:R-:W-:-:S05]  /*4aa90*/  @!P0 IMAD.MOV.U32 R8, RZ, RZ, R18 ;  /* 0x000000ffff088224 */ /* 0x010fca00078e0012 */
[----:B---3--:R0:W3:Y:S02]  /*4aaa0*/  @!P0 LDG.E.U8 R27, desc[UR10][R8.64] ;  /* 0x0000000a081b8981 */ /* 0x0080e4000c1e1100 */
[----:B0-----:R-:W-:Y:S02]  /*4aab0*/  @!P0 IMAD.MOV.U32 R8, RZ, RZ, R15 ;  /* 0x000000ffff088224 */ /* 0x001fe400078e000f */
[----:B------:R-:W-:Y:S01]  /*4aac0*/  @!P0 IMAD.MOV.U32 R9, RZ, RZ, R16 ;  /* 0x000000ffff098224 */ /* 0x000fe200078e0010 */
[----:B------:R-:W4:Y:S04]  /*4aad0*/  LDL R15, [R1+0x211c] ;  /* 0x00211c00010f7983 */ /* 0x000f280000100800 */
[----:B------:R-:W3:Y:S04]  /*4aae0*/  LDL R16, [R1+0x2118] ;  /* 0x0021180001107983 */ /* 0x000ee80000100800 */
[----:B------:R0:W3:Y:S02]  /*4aaf0*/  @!P0 LDG.E.U8 R26, desc[UR10][R8.64] ;  /* 0x0000000a081a8981 */ /* 0x0000e4000c1e1100 */
[----:B0-----:R-:W-:-:S02]  /*4ab00*/  @!P0 IMAD.MOV.U32 R8, RZ, RZ, R13 ;  /* 0x000000ffff088224 */ /* 0x001fc400078e000d */
[----:B--2---:R-:W-:Y:S01]  /*4ab10*/  @!P0 IMAD.MOV.U32 R9, RZ, RZ, R14 ;  /* 0x000000ffff098224 */ /* 0x004fe200078e000e */
[----:B------:R-:W2:Y:S04]  /*4ab20*/  LDL R13, [R1+0x20dc] ;  /* 0x0020dc00010d7983 */ /* 0x000ea80000100800 */
[----:B------:R-:W2:Y:S01]  /*4ab30*/  LDL R14, [R1+0x20d8] ;  /* 0x0020d800010e7983 */ /* 0x000ea20000100800 */
[----:B------:R-:W-:Y:S02]  /*4ab40*/  PRMT R6, RZ, 0x7610, R6 ;  /* 0x00007610ff067816 */ /* 0x000fe40000000006 */
[----:B------:R-:W-:-:S04]  /*4ab50*/  PRMT R0, RZ, 0x7610, R0 ;  /* 0x00007610ff007816 */ /* 0x000fc80000000000 */
[----:B------:R0:W2:Y:S01]  /*4ab60*/  @!P0 LDG.E.U8 R6, desc[UR10][R8.64] ;  /* 0x0000000a08068981 */ /* 0x0000a2000c1e1100 */
[----:B------:R-:W-:Y:S01]  /*4ab70*/  PRMT R252, RZ, 0x7610, R252 ;  /* 0x00007610fffc7816 */ /* 0x000fe200000000fc */
[----:B0-----:R-:W-:Y:S02]  /*4ab80*/  @!P0 IMAD.MOV.U32 R8, RZ, RZ, R11 ;  /* 0x000000ffff088224 */ /* 0x001fe400078e000b */
[----:B------:R-:W-:Y:S01]  /*4ab90*/  @!P0 IMAD.MOV.U32 R9, RZ, RZ, R17 ;  /* 0x000000ffff098224 */ /* 0x000fe200078e0011 */
[----:B------:R-:W-:Y:S01]  /*4aba0*/  PRMT R251, RZ, 0x7610, R251 ;  /* 0x00007610fffb7816 */ /* 0x000fe200000000fb */
[----:B------:R-:W2:Y:S04]  /*4abb0*/  LDL R11, [R1+0x205c] ;  /* 0x00205c00010b7983 */ /* 0x000ea80000100800 */
[----:B------:R0:W2:Y:S02]  /*4abc0*/  @!P0 LDG.E.U8 R0, desc[UR10][R8.64] ;  /* 0x0000000a08008981 */ /* 0x0000a4000c1e1100 */
[----:B0-----:R-:W-:-:S02]  /*4abd0*/  @!P0 IMAD.MOV.U32 R8, RZ, RZ, R2 ;  /* 0x000000ffff088224 */ /* 0x001fc400078e0002 */
[----:B------:R-:W-:Y:S01]  /*4abe0*/  @!P0 IMAD.MOV.U32 R9, RZ, RZ, R10 ;  /* 0x000000ffff098224 */ /* 0x000fe200078e000a */
[----:B------:R-:W-:Y:S01]  /*4abf0*/  PRMT R250, RZ, 0x7610, R250 ;  /* 0x00007610fffa7816 */ /* 0x000fe200000000fa */
[----:B------:R-:W2:Y:S04]  /*4ac00*/  LDL.LU R10, [R1+0xfb0] ;  /* 0x000fb000010a7983 */ /* 0x000ea80000300800 */
[----:B------:R4:W2:Y:S04]  /*4ac10*/  @!P0 LDG.E.U8 R252, desc[UR10][R8.64] ;  /* 0x0000000a08fc8981 */ /* 0x0008a8000c1e1100 */
[----:B------:R-:W2:Y:S04]  /*4ac20*/  LDL.LU R2, [R1+0xfa8] ;  /* 0x000fa80001027983 */ /* 0x000ea80000300800 */
[----:B------:R-:W2:Y:S04]  /*4ac30*/  LDL.LU R17, [R1+0xfa0] ;  /* 0x000fa00001117983 */ /* 0x000ea80000300800 */
[----:B------:R-:W2:Y:S01]  /*4ac40*/  LDL.LU R18, [R1+0xf98] ;  /* 0x000f980001127983 */ /* 0x000ea20000300800 */
[----:B----4-:R-:W-:-:S03]  /*4ac50*/  @!P0 IMAD.MOV.U32 R8, RZ, RZ, R15 ;  /* 0x000000ffff088224 */ /* 0x010fc600078e000f */
[----:B------:R-:W4:Y:S01]  /*4ac60*/  LDL.LU R15, [R1+0xf70] ;  /* 0x000f7000010f7983 */ /* 0x000f220000300800 */
[----:B---3--:R-:W-:-:S03]  /*4ac70*/  @!P0 IMAD.MOV.U32 R9, RZ, RZ, R16 ;  /* 0x000000ffff098224 */ /* 0x008fc600078e0010 */
[----:B------:R-:W3:Y:S04]  /*4ac80*/  LDL.LU R16, [R1+0xf64] ;  /* 0x000f640001107983 */ /* 0x000ee80000300800 */
[----:B------:R2:W4:Y:S02]  /*4ac90*/  @!P0 LDG.E.U8 R251, desc[UR10][R8.64] ;  /* 0x0000000a08fb8981 */ /* 0x000524000c1e1100 */
[----:B--2---:R-:W-:Y:S02]  /*4aca0*/  @!P0 IMAD.MOV.U32 R8, RZ, RZ, R13 ;  /* 0x000000ffff088224 */ /* 0x004fe400078e000d */
[----:B------:R-:W-:Y:S02]  /*4acb0*/  @!P0 IMAD.MOV.U32 R9, RZ, RZ, R14 ;  /* 0x000000ffff098224 */ /* 0x000fe400078e000e */
[----:B------:R-:W2:Y:S04]  /*4acc0*/  LDL.LU R14, [R1+0xf4c] ;  /* 0x000f4c00010e7983 */ /* 0x000ea80000300800 */
[----:B------:R-:W2:Y:S04]  /*4acd0*/  LDL.LU R13, [R1+0xf44] ;  /* 0x000f4400010d7983 */ /* 0x000ea80000300800 */
[----:B------:R0:W2:Y:S04]  /*4ace0*/  @!P0 LDG.E.U8 R250, desc[UR10][R8.64] ;  /* 0x0000000a08fa8981 */ /* 0x0000a8000c1e1100 */
[----:B------:R-:W0:Y:S04]  /*4acf0*/  LDL R8, [R1+0x2098] ;  /* 0x0020980001087983 */ /* 0x000e280000100800 */
[----:B------:R-:W0:Y:S01]  /*4ad00*/  LDL R9, [R1+0x209c] ;  /* 0x00209c0001097983 */ /* 0x000e220000100800 */
[----:B------:R-:W-:-:S02]  /*4ad10*/  PRMT R249, RZ, 0x7610, R249 ;  /* 0x00007610fff97816 */ /* 0x000fc400000000f9 */
[----:B0-----:R-:W-:-:S04]  /*4ad20*/  @!P0 LOP3.LUT R9, R9, R8, RZ, 0x3c, !PT ;  /* 0x0000000809098212 */ /* 0x001fc800078e3cff */
[----:B------:R-:W-:-:S04]  /*4ad30*/  @!P0 LOP3.LUT R8, R9, R8, RZ, 0x3c, !PT ;  /* 0x0000000809088212 */ /* 0x000fc800078e3cff */
[----:B------:R-:W-:-:S05]  /*4ad40*/  @!P0 LOP3.LUT R9, R9, R8, RZ, 0x3c, !PT ;  /* 0x0000000809098212 */ /* 0x000fca00078e3cff */
[----:B------:R0:W2:Y:S04]  /*4ad50*/  @!P0 LDG.E.U8 R249, desc[UR10][R8.64] ;  /* 0x0000000a08f98981 */ /* 0x0000a8000c1e1100 */
[----:B------:R-:W3:Y:S01]  /*4ad60*/  LDL R9, [R1+0x2058] ;  /* 0x0020580001097983 */ /* 0x000ee20000100800 */
[----:B------:R-:W-:Y:S01]  /*4ad70*/  PRMT R248, RZ, 0x7610, R248 ;  /* 0x00007610fff87816 */ /* 0x000fe200000000f8 */
[----:B0-----:R-:W-:Y:S02]  /*4ad80*/  @!P0 IMAD.MOV.U32 R8, RZ, RZ, R11 ;  /* 0x000000ffff088224 */ /* 0x001fe400078e000b */
[----:B------:R-:W2:Y:S04]  /*4ad90*/  LDL.LU R11, [R1+0xf28] ;  /* 0x000f2800010b7983 */ /* 0x000ea80000300800 */
[----:B---3--:R0:W3:Y:S04]  /*4ada0*/  @!P0 LDG.E.U8 R248, desc[UR10][R8.64] ;  /* 0x0000000a08f88981 */ /* 0x0080e8000c1e1100 */
[----:B------:R-:W0:Y:S04]  /*4adb0*/  LDL R8, [R1+0x2018] ;  /* 0x0020180001087983 */ /* 0x000e280000100800 */
[----:B------:R-:W0:Y:S01]  /*4adc0*/  LDL R9, [R1+0x201c] ;  /* 0x00201c0001097983 */ /* 0x000e220000100800 */
[----:B------:R-:W-:-:S02]  /*4add0*/  PRMT R247, RZ, 0x7610, R247 ;  /* 0x00007610fff77816 */ /* 0x000fc400000000f7 */
[----:B0-----:R-:W-:-:S04]  /*4ade0*/  @!P0 LOP3.LUT R9, R9, R8, RZ, 0x3c, !PT ;  /* 0x0000000809098212 */ /* 0x001fc800078e3cff */
[----:B------:R-:W-:-:S04]  /*4adf0*/  @!P0 LOP3.LUT R8, R9, R8, RZ, 0x3c, !PT ;  /* 0x0000000809088212 */ /* 0x000fc800078e3cff */
[----:B------:R-:W-:-:S05]  /*4ae00*/  @!P0 LOP3.LUT R9, R9, R8, RZ, 0x3c, !PT ;  /* 0x0000000809098212 */ /* 0x000fca00078e3cff */
[----:B------:R0:W3:Y:S04]  /*4ae10*/  @!P0 LDG.E.U8 R247, desc[UR10][R8.64] ;  /* 0x0000000a08f78981 */ /* 0x0000e8000c1e1100 */
[----:B------:R-:W0:Y:S04]  /*4ae20*/  LDL R8, [R1+0x1fd8] ;  /* 0x001fd80001087983 */ /* 0x000e280000100800 */
[----:B------:R-:W0:Y:S01]  /*4ae30*/  LDL R9, [R1+0x1fdc] ;  /* 0x001fdc0001097983 */ /* 0x000e220000100800 */
[----:B------:R-:W-:Y:S02]  /*4ae40*/  PRMT R246, RZ, 0x7610, R246 ;  /* 0x00007610fff67816 */ /* 0x000fe400000000f6 */
[----:B0-----:R-:W-:-:S04]  /*4ae50*/  @!P0 LOP3.LUT R9, R9, R8, RZ, 0x3c, !PT ;  /* 0x0000000809098212 */ /* 0x001fc800078e3cff */
[----:B------:R-:W-:-:S04]  /*4ae60*/  @!P0 LOP3.LUT R8, R9, R8, RZ, 0x3c, !PT ;  /* 0x0000000809088212 */ /* 0x000fc800078e3cff */
[----:B------:R-:W-:-:S05]  /*4ae70*/  @!P0 LOP3.LUT R9, R9, R8, RZ, 0x3c, !PT ;  /* 0x0000000809098212 */ /* 0x000fca00078e3cff */
[----:B------:R0:W3:Y:S04]  /*4ae80*/  @!P0 LDG.E.U8 R246, desc[UR10][R8.64] ;  /* 0x0000000a08f68981 */ /* 0x0000e8000c1e1100 */
[----:B------:R-:W0:Y:S04]  /*4ae90*/  LDL R8, [R1+0x1f98] ;  /* 0x001f980001087983 */ /* 0x000e280000100800 */
[----:B------:R-:W0:Y:S01]  /*4aea0*/  LDL R9, [R1+0x1f9c] ;  /* 0x001f9c0001097983 */ /* 0x000e220000100800 */
[----:B------:R-:W-:Y:S02]  /*4aeb0*/  PRMT R245, RZ, 0x7610, R245 ;  /* 0x00007610fff57816 */ /* 0x000fe400000000f5 */
[----:B------:R-:W-:-:S02]  /*4aec0*/  LOP3.LUT R10, R10, 0xffff, RZ, 0xc0, !PT ;  /* 0x0000ffff0a0a7812 */ /* 0x000fc400078ec0ff */
[----:B0-----:R-:W-:-:S04]  /*4aed0*/  @!P0 LOP3.LUT R9, R9, R8, RZ, 0x3c, !PT ;  /* 0x0000000809098212 */ /* 0x001fc800078e3cff */
[----:B------:R-:W-:-:S04]  /*4aee0*/  @!P0 LOP3.LUT R8, R9, R8, RZ, 0x3c, !PT ;  /* 0x0000000809088212 */ /* 0x000fc800078e3cff */
[----:B------:R-:W-:-:S05]  /*4aef0*/  @!P0 LOP3.LUT R9, R9, R8, RZ, 0x3c, !PT ;  /* 0x0000000809098212 */ /* 0x000fca00078e3cff */
[----:B------:R0:W3:Y:S02]  /*4af00*/  @!P0 LDG.E.U8 R245, desc[UR10][R8.64] ;  /* 0x0000000a08f58981 */ /* 0x0000e4000c1e1100 */
[----:B0-----:R-:W-:Y:S02]  /*4af10*/  LOP3.LUT R9, R2, 0xffff, RZ, 0xc0, !PT ;  /* 0x0000ffff02097812 */ /* 0x001fe400078ec0ff */
[----:B------:R-:W-:Y:S02]  /*4af20*/  LOP3.LUT R2, R18, 0xffff, RZ, 0xc0, !PT ;  /* 0x0000ffff12027812 */ /* 0x000fe400078ec0ff */
[----:B------:R-:W-:Y:S02]  /*4af30*/  PRMT R18, R10, 0x3340, R9 ;  /* 0x000033400a127816 */ /* 0x000fe40000000009 */
[----:B------:R-:W4:Y:S04]  /*4af40*/  LDL.LU R10, [R1+0xf8c] ;  /* 0x000f8c00010a7983 */ /* 0x000f280000300800 */
[----:B------:R-:W2:Y:S01]  /*4af50*/  LDL.LU R9, [R1+0xf80] ;  /* 0x000f800001097983 */ /* 0x000ea20000300800 */
[----:B------:R-:W-:-:S04]  /*4af60*/  LOP3.LUT R8, R17, 0xffff, RZ, 0xc0, !PT ;  /* 0x0000ffff11087812 */ /* 0x000fc800078ec0ff */
[----:B------:R-:W-:Y:S02]  /*4af70*/  PRMT R17, R8, 0x3340, R2 ;  /* 0x0000334008117816 */ /* 0x000fe40000000002 */
[----:B------:R-:W-:Y:S02]  /*4af80*/  LOP3.LUT R2, R16, 0xffff, RZ, 0xc0, !PT ;  /* 0x0000ffff10027812 */ /* 0x000fe400078ec0ff */
[----:B----4-:R-:W-:Y:S02]  /*4af90*/  LOP3.LUT R10, R10, 0xffff, RZ, 0xc0, !PT ;  /* 0x0000ffff0a0a7812 */ /* 0x010fe400078ec0ff */
[----:B--2---:R-:W-:-:S04]  /*4afa0*/  LOP3.LUT R9, R9, 0xffff, RZ, 0xc0, !PT ;  /* 0x0000ffff09097812 */ /* 0x004fc800078ec0ff */
[----:B------:R-:W-:Y:S02]  /*4afb0*/  PRMT R16, R10, 0x3340, R9 ;  /* 0x000033400a107816 */ /* 0x000fe40000000009 */
[----:B------:R-:W2:Y:S04]  /*4afc0*/  LDL.LU R10, [R1+0xf5c] ;  /* 0x000f5c00010a7983 */ /* 0x000ea80000300800 */
[----:B------:R-:W4:Y:S01]  /*4afd0*/  LDL.LU R9, [R1+0xf54] ;  /* 0x000f540001097983 */ /* 0x000f220000300800 */
[----:B------:R-:W-:-:S04]  /*4afe0*/  LOP3.LUT R8, R15, 0xffff, RZ, 0xc0, !PT ;  /* 0x0000ffff0f087812 */ /* 0x000fc800078ec0ff */
[----:B------:R-:W-:Y:S02]  /*4aff0*/  PRMT R15, R8, 0x3340, R2 ;  /* 0x00003340080f7816 */ /* 0x000fe40000000002 */
[----:B------:R-:W-:Y:S02]  /*4b000*/  LOP3.LUT R2, R13, 0xffff, RZ, 0xc0, !PT ;  /* 0x0000ffff0d027812 */ /* 0x000fe400078ec0ff */
[----:B------:R-:W-:-:S04]  /*4b010*/  LOP3.LUT R8, R14, 0xffff, RZ, 0xc0, !PT ;  /* 0x0000ffff0e087812 */ /* 0x000fc800078ec0ff */
[----:B------:R-:W-:Y:S02]  /*4b020*/  PRMT R13, R8, 0x3340, R2 ;  /* 0x00003340080d7816 */ /* 0x000fe40000000002 */
[----:B--2---:R-:W-:Y:S02]  /*4b030*/  LOP3.LUT R10, R10, 0xffff, RZ, 0xc0, !PT ;  /* 0x0000ffff0a0a7812 */ /* 0x004fe400078ec0ff */
[----:B----4-:R-:W-:-:S04]  /*4b040*/  LOP3.LUT R9, R9, 0xffff, RZ, 0xc0, !PT ;  /* 0x0000ffff09097812 */ /* 0x010fc800078ec0ff */
[----:B------:R-:W-:Y:S02]  /*4b050*/  PRMT R14, R10, 0x3340, R9 ;  /* 0x000033400a0e7816 */ /* 0x000fe40000000009 */
[----:B------:R-:W2:Y:S04]  /*4b060*/  LDL.LU R10, [R1+0xf3c] ;  /* 0x000f3c00010a7983 */ /* 0x000ea80000300800 */
[----:B------:R-:W4:Y:S04]  /*4b070*/  LDL.LU R9, [R1+0xf34] ;  /* 0x000f340001097983 */ /* 0x000f280000300800 */
[----:B------:R-:W3:Y:S01]  /*4b080*/  LDL.LU R2, [R1+0xf2c] ;  /* 0x000f2c0001027983 */ /* 0x000ee20000300800 */
[----:B--2---:R-:W-:-:S02]  /*4b090*/  LOP3.LUT R10, R10, 0xffff, RZ, 0xc0, !PT ;  /* 0x0000ffff0a0a7812 */ /* 0x004fc400078ec0ff */
[----:B----4-:R-:W-:Y:S02]  /*4b0a0*/  LOP3.LUT R9, R9, 0xffff, RZ, 0xc0, !PT ;  /* 0x0000ffff09097812 */ /* 0x010fe400078ec0ff */
[----:B---3--:R-:W-:Y:S02]  /*4b0b0*/  LOP3.LUT R8, R2, 0xffff, RZ, 0xc0, !PT ;  /* 0x0000ffff02087812 */ /* 0x008fe400078ec0ff */
[----:B------:R-:W-:Y:S02]  /*4b0c0*/  LOP3.LUT R2, R11, 0xffff, RZ, 0xc0, !PT ;  /* 0x0000ffff0b027812 */ /* 0x000fe400078ec0ff */
[----:B------:R-:W-:Y:S02]  /*4b0d0*/  PRMT R11, R10, 0x3340, R9 ;  /* 0x000033400a0b7816 */ /* 0x000fe40000000009 */
[----:B------:R-:W-:Y:S02]  /*4b0e0*/  PRMT R9, R16, 0x5410, R15 ;  /* 0x0000541010097816 */ /* 0x000fe4000000000f */
[----:B------:R-:W-:Y:S01]  /*4b0f0*/  PRMT R10, R14, 0x5410, R13 ;  /* 0x000054100e0a7816 */ /* 0x000fe2000000000d */
[----:B------:R-:W2:Y:S04]  /*4b100*/  LDL R15, [R1+0x1f5c] ;  /* 0x001f5c00010f7983 */ /* 0x000ea80000100800 */
[----:B------:R-:W3:Y:S01]  /*4b110*/  LDL R13, [R1+0x1f58] ;  /* 0x001f5800010d7983 */ /* 0x000ee20000100800 */
[----:B------:R-:W-:-:S02]  /*4b120*/  PRMT R2, R8, 0x3340, R2 ;  /* 0x0000334008027816 */ /* 0x000fc40000000002 */
[----:B------:R-:W-:Y:S01]  /*4b130*/  PRMT R8, R18, 0x5410, R17 ;  /* 0x0000541012087816 */ /* 0x000fe20000000011 */
[----:B------:R-:W4:Y:S04]  /*4b140*/  LDL R16, [R1+0x1ed8] ;  /* 0x001ed80001107983 */ /* 0x000f280000100800 */
[----:B------:R-:W4:Y:S01]  /*4b150*/  LDL R17, [R1+0x1f1c] ;  /* 0x001f1c0001117983 */ /* 0x000f220000100800 */
[----:B------:R-:W-:-:S03]  /*4b160*/  PRMT R11, R11, 0x5410, R2 ;  /* 0x000054100b0b7816 */ /* 0x000fc60000000002 */
[----:B------:R-:W4:Y:S04]  /*4b170*/  LDL R2, [R1+0x1f18] ;  /* 0x001f180001027983 */ /* 0x000f280000100800 */
[----:B------:R-:W4:Y:S04]  /*4b180*/  LDL R18, [R1+0x1edc] ;  /* 0x001edc0001127983 */ /* 0x000f280000100800 */
[----:B------:R0:W-:Y:S01]  /*4b190*/  STS.128 [R146+UR4+0x14000], R8 ;  /* 0x0140000892007988 */ /* 0x0001e20008000c04 */
[----:B--2---:R-:W-:Y:S02]  /*4b1a0*/  @!P0 IMAD.MOV.U32 R14, RZ, RZ, R15 ;  /* 0x000000ffff0e8224 */ /* 0x004fe400078e000f */
[----:B---3--:R-:W-:-:S02]  /*4b1b0*/  @!P0 IMAD.MOV.U32 R15, RZ, RZ, R13 ;  /* 0x000000ffff0f8224 */ /* 0x008fc400078e000d */
[----:B------:R-:W2:Y:S04]  /*4b1c0*/  LDL R13, [R1+0x1e9c] ;  /* 0x001e9c00010d7983 */ /* 0x000ea80000100800 */
[----:B0-----:R-:W3:Y:S04]  /*4b1d0*/  LDL.LU R146, [R1+0x37a4] ;  /* 0x0037a40001927983 */ /* 0x001ee80000300800 */
[----:B------:R-:W3:Y:S01]  /*4b1e0*/  LDL R11, [R1+0x1e98] ;  /* 0x001e9800010b7983 */ /* 0x000ee20000100800 */
[----:B------:R-:W-:Y:S01]  /*4b1f0*/  PRMT R243, RZ, 0x7610, R243 ;  /* 0x00007610fff37816 */ /* 0x000fe200000000f3 */
[----:B----4-:R-:W-:-:S02]  /*4b200*/  @!P0 IMAD.MOV.U32 R8, RZ, RZ, R17 ;  /* 0x000000ffff088224 */ /* 0x010fc400078e0011 */
[----:B------:R-:W-:Y:S01]  /*4b210*/  @!P0 IMAD.MOV.U32 R9, RZ, RZ, R2 ;  /* 0x000000ffff098224 */ /* 0x000fe200078e0002 */
[----:B------:R-:W-:Y:S02]  /*4b220*/  PRMT R242, RZ, 0x7610, R242 ;  /* 0x00007610fff27816 */ /* 0x000fe400000000f2 */
[----:B------:R-:W-:Y:S01]  /*4b230*/  PRMT R241, RZ, 0x7610, R241 ;  /* 0x00007610fff17816 */ /* 0x000fe200000000f1 */
[----:B------:R-:W4:Y:S04]  /*4b240*/  LDL R17, [R1+0x1e5c] ;  /* 0x001e5c0001117983 */ /* 0x000f280000100800 */
[----:B------:R0:W4:Y:S04]  /*4b250*/  @!P0 LDG.E.U8 R243, desc[UR10][R8.64] ;  /* 0x0000000a08f38981 */ /* 0x000128000c1e1100 */
[----:B------:R-:W4:Y:S04]  /*4b260*/  LDL R10, [R1+0x1e18] ;  /* 0x001e1800010a7983 */ /* 0x000f280000100800 */
[----:B------:R-:W4:Y:S01]  /*4b270*/  LDL R2, [R1+0x1e1c] ;  /* 0x001e1c0001027983 */ /* 0x000f220000100800 */
[----:B0-----:R-:W-:-:S02]  /*4b280*/  @!P0 IMAD.MOV.U32 R8, RZ, RZ, R18 ;  /* 0x000000ffff088224 */ /* 0x001fc400078e0012 */
[----:B------:R-:W-:Y:S01]  /*4b290*/  @!P0 IMAD.MOV.U32 R9, RZ, RZ, R16 ;  /* 0x000000ffff098224 */ /* 0x000fe200078e0010 */
[----:B------:R-:W-:Y:S01]  /*4b2a0*/  PRMT R244, RZ, 0x7610, R244 ;  /* 0x00007610fff47816 */ /* 0x000fe200000000f4 */
[----:B------:R-:W4:Y:S04]  /*4b2b0*/  LDL R18, [R1+0x1dd8] ;  /* 0x001dd80001127983 */ /* 0x000f280000100800 */
[----:B------:R2:W4:Y:S04]  /*4b2c0*/  @!P0 LDG.E.U8 R242, desc[UR10][R8.64] ;  /* 0x0000000a08f28981 */ /* 0x000528000c1e1100 */
[----:B------:R-:W4:Y:S04]  /*4b2d0*/  LDL R16, [R1+0x1ddc] ;  /* 0x001ddc0001107983 */ /* 0x000f280000100800 */
[----:B------:R-:W4:Y:S01]  /*4b2e0*/  @!P0 LDG.E.U8 R244, desc[UR10][R14.64] ;  /* 0x0000000a0ef48981 */ /* 0x000f22000c1e1100 */
[----:B------:R-:W-:-:S03]  /*4b2f0*/  PRMT R240, RZ, 0x7610, R240 ;  /* 0x00007610fff07816 */ /* 0x000fc600000000f0 */
[----:B------:R-:W4:Y:S04]  /*4b300*/  LDL R15, [R1+0x1d98] ;  /* 0x001d9800010f7983 */ /* 0x000f280000100800 */
[----:B------:R-:W4:Y:S01]  /*4b310*/  LDL R14, [R1+0x1d9c] ;  /* 0x001d9c00010e7983 */ /* 0x000f220000100800 */
[----:B--2---:R-:W-:Y:S02]  /*4b320*/  @!P0 IMAD.MOV.U32 R8, RZ, RZ, R13 ;  /* 0x000000ffff088224 */ /* 0x004fe400078e000d */
[----:B---3--:R-:W-:Y:S01]  /*4b330*/  @!P0 IMAD.MOV.U32 R9, RZ, RZ, R11 ;  /* 0x000000ffff098224 */ /* 0x008fe200078e000b */
[----:B------:R-:W2:Y:S04]  /*4b340*/  LDL R13, [R1+0x1d58] ;  /* 0x001d5800010d7983 */ /* 0x000ea80000100800 */
[----:B------:R-:W3:Y:S04]  /*4b350*/  LDL R11, [R1+0x1d5c] ;  /* 0x001d5c00010b7983 */ /* 0x000ee80000100800 */
[----:B------:R4:W2:Y:S04]  /*4b360*/  @!P0 LDG.E.U8 R241, desc[UR10][R8.64] ;  /* 0x0000000a08f18981 */ /* 0x0008a8000c1e1100 */
[----:B------:R-:W3:Y:S01]  /*4b370*/  LDL R9, [R1+0x1e58] ;  /* 0x001e580001097983 */ /* 0x000ee20000100800 */
[----:B----4-:R-:W-:Y:S01]  /*4b380*/  @!P0 IMAD.MOV.U32 R8, RZ, RZ, R17 ;  /* 0x000000ffff088224 */ /* 0x010fe200078e0011 */
[----:B------:R-:W-:-:S02]  /*4b390*/  PRMT R232, RZ, 0x7610, R232 ;  /* 0x00007610ffe87816 */ /* 0x000fc400000000e8 */
[----:B------:R-:W-:Y:S02]  /*4b3a0*/  PRMT R231, RZ, 0x7610, R231 ;  /* 0x00007610ffe77816 */ /* 0x000fe400000000e7 */
[----:B------:R-:W-:Y:S02]  /*4b3b0*/  PRMT R230, RZ, 0x7610, R230 ;  /* 0x00007610ffe67816 */ /* 0x000fe400000000e6 */
[----:B------:R-:W-:Y:S01]  /*4b3c0*/  PRMT R229, RZ, 0x7610, R229 ;  /* 0x00007610ffe57816 */ /* 0x000fe200000000e5 */
[----:B---3--:R0:W3:Y:S02]  /*4b3d0*/  @!P0 LDG.E.U8 R240, desc[UR10][R8.64] ;  /* 0x0000000a08f08981 */ /* 0x0080e4000c1e1100 */
[----:B0-----:R-:W-:Y:S02]  /*4b3e0*/  @!P0 IMAD.MOV.U32 R8, RZ, RZ, R2 ;  /* 0x000000ffff088224 */ /* 0x001fe400078e0002 */
[----:B------:R-:W-:Y:S01]  /*4b3f0*/  @!P0 IMAD.MOV.U32 R9, RZ, RZ, R10 ;  /* 0x000000ffff098224 */ /* 0x000fe200078e000a */
[----:B------:R-:W4:Y:S04]  /*4b400*/  LDL R2, [R1+0x1d1c] ;  /* 0x001d1c0001027983 */ /* 0x000f280000100800 */
[----:B------:R-:W3:Y:S04]  /*4b410*/  LDL R10, [R1+0x1d18] ;  /* 0x001d1800010a7983 */ /* 0x000ee80000100800 */
[----:B------:R0:W3:Y:S01]  /*4b420*/  @!P0 LDG.E.U8 R232, desc[UR10][R8.64] ;  /* 0x0000000a08e88981 */ /* 0x0000e2000c1e1100 */
[----:B------:R-:W-:-:S03]  /*4b430*/  PRMT R228, RZ, 0x7610, R228 ;  /* 0x00007610ffe47816 */ /* 0x000fc600000000e4 */
[----:B------:R-:W3:Y:S01]  /*4b440*/  LDL.LU R17, [R1+0xfb8] ;  /* 0x000fb80001117983 */ /* 0x000ee20000300800 */
[----:B0-----:R-:W-:Y:S02]  /*4b450*/  @!P0 IMAD.MOV.U32 R8, RZ, RZ, R16 ;  /* 0x000000ffff088224 */ /* 0x001fe400078e0010 */
[----:B------:R-:W-:Y:S01]  /*4b460*/  @!P0 IMAD.MOV.U32 R9, RZ, RZ, R18 ;  /* 0x000000ffff098224 */ /* 0x000fe200078e0012 */
[----:B------:R-:W-:Y:S01]  /*4b470*/  PRMT R227, RZ, 0x7610, R227 ;  /* 0x00007610ffe37816 */ /* 0x000fe200000000e3 */
[----:B------:R-:W3:Y:S04]  /*4b480*/  LDL R18, [R1+0x1c58] ;  /* 0x001c580001127983 */ /* 0x000ee80000100800 */
[----:B------:R0:W3:Y:S04]  /*4b490*/  @!P0 LDG.E.U8 R231, desc[UR10][R8.64] ;  /* 0x0000000a08e78981 */ /* 0x0000e8000c1e1100 */
[----:B------:R-:W3:Y:S01]  /*4b4a0*/  LDL R16, [R1+0x1c5c] ;  /* 0x001c5c0001107983 */ /* 0x000ee20000100800 */
[----:B0-----:R-:W-:-:S02]  /*4b4b0*/  @!P0 IMAD.MOV.U32 R8, RZ, RZ, R14 ;  /* 0x000000ffff088224 */ /* 0x001fc400078e000e */
[----:B------:R-:W-:Y:S01]  /*4b4c0*/  @!P0 IMAD.MOV.U32 R9, RZ, RZ, R15 ;  /* 0x000000ffff098224 */ /* 0x000fe200078e000f */
[----:B------:R-:W3:Y:S04]  /*4b4d0*/  LDL R14, [R1+0x1c1c] ;  /* 0x001c1c00010e7983 */ /* 0x000ee80000100800 */
[----:B------:R-:W3:Y:S04]  /*4b4e0*/  LDL R15, [R1+0x1c18] ;  /* 0x001c1800010f7983 */ /* 0x000ee80000100800 */
[----:B------:R0:W3:Y:S02]  /*4b4f0*/  @!P0 LDG.E.U8 R230, desc[UR10][R8.64] ;  /* 0x0000000a08e68981 */ /* 0x0000e4000c1e1100 */
[----:B0-----:R-:W-:-:S02]  /*4b500*/  @!P0 IMAD.MOV.U32 R8, RZ, RZ, R11 ;  /* 0x000000ffff088224 */ /* 0x001fc400078e000b */
[----:B--2---:R-:W-:Y:S01]  /*4b510*/  @!P0 IMAD.MOV.U32 R9, RZ, RZ, R13 ;  /* 0x000000ffff098224 */ /* 0x004fe200078e000d */
[----:B------:R-:W2:Y:S04]  /*4b520*/  LDL R11, [R1+0x1bdc] ;  /* 0x001bdc00010b7983 */ /* 0x000ea80000100800 */
[----:B------:R-:W2:Y:S04]  /*4b530*/  LDL R13, [R1+0x1bd8] ;  /* 0x001bd800010d7983 */ /* 0x000ea80000100800 */
[----:B------:R4:W2:Y:S02]  /*4b540*/  @!P0 LDG.E.U8 R229, desc[UR10][R8.64] ;  /* 0x0000000a08e58981 */ /* 0x0008a4000c1e1100 */
[----:B----4-:R-:W-:-:S02]  /*4b550*/  @!P0 IMAD.MOV.U32 R8, RZ, RZ, R2 ;  /* 0x000000ffff088224 */ /* 0x010fc400078e0002 */
[----:B---3--:R-:W-:Y:S01]  /*4b560*/  @!P0 IMAD.MOV.U32 R9, RZ, RZ, R10 ;  /* 0x000000ffff098224 */ /* 0x008fe200078e000a */
[----:B------:R-:W3:Y:S04]  /*4b570*/  LDL R2, [R1+0x1b9c] ;  /* 0x001b9c0001027983 */ /* 0x000ee80000100800 */
[----:B------:R-:W4:Y:S04]  /*4b580*/  LDL R10, [R1+0x1b98] ;  /* 0x001b9800010a7983 */ /* 0x000f280000100800 */
[----:B------:R0:W4:Y:S04]  /*4b590*/  @!P0 LDG.E.U8 R228, desc[UR10][R8.64] ;  /* 0x0000000a08e48981 */ /* 0x000128000c1e1100 */
[----:B------:R-:W0:Y:S04]  /*4b5a0*/  LDL R8, [R1+0x1cd8] ;  /* 0x001cd80001087983 */ /* 0x000e280000100800 */
[----:B------:R-:W0:Y:S02]  /*4b5b0*/  LDL R9, [R1+0x1cdc] ;  /* 0x001cdc0001097983 */ /* 0x000e240000100800 */
[----:B0-----:R-:W-:-:S04]  /*4b5c0*/  @!P0 LOP3.LUT R9, R9, R8, RZ, 0x3c, !PT ;  /* 0x0000000809098212 */ /* 0x001fc800078e3cff */
[----:B------:R-:W-:-:S04]  /*4b5d0*/  @!P0 LOP3.LUT R8, R9, R8, RZ, 0x3c, !PT ;  /* 0x0000000809088212 */ /* 0x000fc800078e3cff */
[----:B------:R-:W-:-:S05]  /*4b5e0*/  @!P0 LOP3.LUT R9, R9, R8, RZ, 0x3c, !PT ;  /* 0x0000000809098212 */ /* 0x000fca00078e3cff */
[----:B------:R0:W4:Y:S04]  /*4b5f0*/  @!P0 LDG.E.U8 R227, desc[UR10][R8.64] ;  /* 0x0000000a08e38981 */ /* 0x000128000c1e1100 */
[----:B------:R-:W0:Y:S04]  /*4b600*/  LDL R8, [R1+0x1c98] ;  /* 0x001c980001087983 */ /* 0x000e280000100800 */
[----:B------:R-:W0:Y:S01]  /*4b610*/  LDL R9, [R1+0x1c9c] ;  /* 0x001c9c0001097983 */ /* 0x000e220000100800 */
[----:B------:R-:W-:Y:S02]  /*4b620*/  PRMT R226, RZ, 0x7610, R226 ;  /* 0x00007610ffe27816 */ /* 0x000fe400000000e2 */
[----:B------:R-:W-:-:S02]  /*4b630*/  PRMT R225, RZ, 0x7610, R225 ;  /* 0x00007610ffe17816 */ /* 0x000fc400000000e1 */
[----:B------:R-:W-:Y:S02]  /*4b640*/  PRMT R224, RZ, 0x7610, R224 ;  /* 0x00007610ffe07816 */ /* 0x000fe400000000e0 */
[----:B------:R-:W-:Y:S02]  /*4b650*/  PRMT R223, RZ, 0x7610, R223 ;  /* 0x00007610ffdf7816 */ /* 0x000fe400000000df */
[----:B------:R-:W-:Y:S02]  /*4b660*/  PRMT R222, RZ, 0x7610, R222 ;  /* 0x00007610ffde7816 */ /* 0x000fe400000000de */
[----:B0-----:R-:W-:-:S04]  /*4b670*/  @!P0 LOP3.LUT R9, R9, R8, RZ, 0x3c, !PT ;  /* 0x0000000809098212 */ /* 0x001fc800078e3cff */
[----:B------:R-:W-:-:S04]  /*4b680*/  @!P0 LOP3.LUT R8, R9, R8, RZ, 0x3c, !PT ;  /* 0x0000000809088212 */ /* 0x000fc800078e3cff */
[----:B------:R-:W-:-:S05]  /*4b690*/  @!P0 LOP3.LUT R9, R9, R8, RZ, 0x3c, !PT ;  /* 0x0000000809098212 */ /* 0x000fca00078e3cff */
[----:B------:R0:W4:Y:S02]  /*4b6a0*/  @!P0 LDG.E.U8 R226, desc[UR10][R8.64] ;  /* 0x0000000a08e28981 */ /* 0x000124000c1e1100 */
[----:B0-----:R-:W-:Y:S02]  /*4b6b0*/  @!P0 IMAD.MOV.U32 R8, RZ, RZ, R16 ;  /* 0x000000ffff088224 */ /* 0x001fe400078e0010 */
[----:B------:R-:W-:-:S05]  /*4b6c0*/  @!P0 IMAD.MOV.U32 R9, RZ, RZ, R18 ;  /* 0x000000ffff098224 */ /* 0x000fca00078e0012 */
[----:B------:R0:W4:Y:S02]  /*4b6d0*/  @!P0 LDG.E.U8 R225, desc[UR10][R8.64] ;  /* 0x0000000a08e18981 */ /* 0x000124000c1e1100 */
[----:B0-----:R-:W-:Y:S02]  /*4b6e0*/  @!P0 IMAD.MOV.U32 R8, RZ, RZ, R14 ;  /* 0x000000ffff088224 */ /* 0x001fe400078e000e */
[----:B------:R-:W-:-:S05]  /*4b6f0*/  @!P0 IMAD.MOV.U32 R9, RZ, RZ, R15 ;  /* 0x000000ffff098224 */ /* 0x000fca00078e000f */
[----:B------:R2:W4:Y:S02]  /*4b700*/  @!P0 LDG.E.U8 R224, desc[UR10][R8.64] ;  /* 0x0000000a08e08981 */ /* 0x000524000c1e1100 */
[----:B--2---:R-:W-:Y:S02]  /*4b710*/  @!P0 IMAD.MOV.U32 R8, RZ, RZ, R11 ;  /* 0x000000ffff088224 */ /* 0x004fe400078e000b */
[----:B------:R-:W-:-:S05]  /*4b720*/  @!P0 IMAD.MOV.U32 R9, RZ, RZ, R13 ;  /* 0x000000ffff098224 */ /* 0x000fca00078e000d */
[----:B------:R3:W2:Y:S02]  /*4b730*/  @!P0 LDG.E.U8 R223, desc[UR10][R8.64] ;  /* 0x0000000a08df8981 */ /* 0x0006a4000c1e1100 */
[----:B---3--:R-:W-:Y:S02]  /*4b740*/  @!P0 IMAD.MOV.U32 R8, RZ, RZ, R2 ;  /* 0x000000ffff088224 */ /* 0x008fe400078e0002 */
[----:B----4-:R-:W-:Y:S01]  /*4b750*/  @!P0 IMAD.MOV.U32 R9, RZ, RZ, R10 ;  /* 0x000000ffff098224 */ /* 0x010fe200078e000a */
[----:B------:R-:W-:Y:S02]  /*4b760*/  LOP3.LUT R10, R17, 0xffff, RZ, 0xc0, !PT ;  /* 0x0000ffff110a7812 */ /* 0x000fe400078ec0ff */
[----:B------:R-:W-:Y:S02]  /*4b770*/  LOP3.LUT R2, R149, 0xffff, RZ, 0xc0, !PT ;  /* 0x0000ffff95027812 */ /* 0x000fe400078ec0ff */
[----:B------:R0:W3:Y:S02]  /*4b780*/  @!P0 LDG.E.U8 R222, desc[UR10][R8.64] ;  /* 0x0000000a08de8981 */ /* 0x0000e4000c1e1100 */
[----:B0-----:R-:W-:-:S02]  /*4b790*/  LOP3.LUT R9, R146, 0xffff, RZ, 0xc0, !PT ;  /* 0x0000ffff92097812 */ /* 0x001fc400078ec0ff */
[----:B------:R-:W-:Y:S01]  /*4b7a0*/  LOP3.LUT R8, R46, 0xffff, RZ, 0xc0, !PT ;  /* 0x0000ffff2e087812 */ /* 0x000fe200078ec0ff */
[----:B------:R-:W4:Y:S04]  /*4b7b0*/  LDL.LU R146, [R1+0x37a0] ;  /* 0x0037a00001927983 */ /* 0x000f280000300800 */
[----:B------:R-:W3:Y:S01]  /*4b7c0*/  LDL.LU R46, [R1+0x379c] ;  /* 0x00379c00012e7983 */ /* 0x000ee20000300800 */
[----:B------:R-:W-:Y:S02]  /*4b7d0*/  PRMT R18, R10, 0x3340, R9 ;  /* 0x000033400a127816 */ /* 0x000fe40000000009 */
[----:B------:R-:W-:Y:S02]  /*4b7e0*/  PRMT R17, R8, 0x3340, R2 ;  /* 0x0000334008117816 */ /* 0x000fe40000000002 */
[----:B------:R-:W-:-:S02]  /*4b7f0*/  LOP3.LUT R10, R3, 0xffff, RZ, 0xc0, !PT ;  /* 0x0000ffff030a7812 */ /* 0x000fc400078ec0ff */
[----:B------:R-:W-:Y:S01]  /*4b800*/  LOP3.LUT R9, R150, 0xffff, RZ, 0xc0, !PT ;  /* 0x0000ffff96097812 */ /* 0x000fe200078ec0ff */
[----:B------:R-:W3:Y:S01]  /*4b810*/  LDL.LU R149, [R1+0x3798] ;  /* 0x0037980001957983 */ /* 0x000ee20000300800 */
[----:B------:R-:W-:Y:S02]  /*4b820*/  LOP3.LUT R8, R5, 0xffff, RZ, 0xc0, !PT ;  /* 0x0000ffff05087812 */ /* 0x000fe400078ec0ff */
[----:B------:R-:W-:Y:S01]  /*4b830*/  LOP3.LUT R2, R12, 0xffff, RZ, 0xc0, !PT ;  /* 0x0000ffff0c027812 */ /* 0x000fe200078ec0ff */
[----:B------:R-:W3:Y:S04]  /*4b840*/  LDL.LU R3, [R1+0x3794] ;  /* 0x0037940001037983 */ /* 0x000ee80000300800 */
[----:B------:R-:W3:Y:S04]  /*4b850*/  LDL.LU R150, [R1+0x3790] ;  /* 0x0037900001967983 */ /* 0x000ee80000300800 */
[----:B------:R-:W3:Y:S01]  /*4b860*/  LDL.LU R5, [R1+0x378c] ;  /* 0x00378c0001057983 */ /* 0x000ee20000300800 */
[----:B------:R-:W-:-:S03]  /*4b870*/  PRMT R16, R10, 0x3340, R9 ;  /* 0x000033400a107816 */ /* 0x000fc60000000009 */
[----:B------:R-:W2:Y:S01]  /*4b880*/  LDL.LU R12, [R1+0x3788] ;  /* 0x00378800010c7983 */ /* 0x000ea20000300800 */
[----:B------:R-:W-:Y:S02]  /*4b890*/  PRMT R15, R8, 0x3340, R2 ;  /* 0x00003340080f7816 */ /* 0x000fe40000000002 */
[----:B------:R-:W-:Y:S02]  /*4b8a0*/  LOP3.LUT R10, R4, 0xffff, RZ, 0xc0, !PT ;  /* 0x0000ffff040a7812 */ /* 0x000fe400078ec0ff */
[----:B------:R-:W-:Y:S01]  /*4b8b0*/  LOP3.LUT R2, R45, 0xffff, RZ, 0xc0, !PT ;  /* 0x0000ffff2d027812 */ /* 0x000fe200078ec0ff */
[----:B------:R-:W3:Y:S04]  /*4b8c0*/  LDL.LU R4, [R1+0x3784] ;  /* 0x0037840001047983 */ /* 0x000ee80000300800 */
[----:B------:R-:W4:Y:S01]  /*4b8d0*/  LDL R45, [R1+0x2974] ;  /* 0x00297400012d7983 */ /* 0x000f220000100800 */
[----:B------:R-:W-:-:S02]  /*4b8e0*/  LOP3.LUT R9, R43, 0xffff, RZ, 0xc0, !PT ;  /* 0x0000ffff2b097812 */ /* 0x000fc400078ec0ff */
[----:B------:R-:W-:Y:S01]  /*4b8f0*/  LOP3.LUT R8, R38, 0xffff, RZ, 0xc0, !PT ;  /* 0x0000ffff26087812 */ /* 0x000fe200078ec0ff */
[----:B------:R-:W2:Y:S04]  /*4b900*/  LDL R43, [R1+0x1b58] ;  /* 0x001b5800012b7983 */ /* 0x000ea80000100800 */
[----:B------:R-:W3:Y:S01]  /*4b910*/  LDL R38, [R1+0x1b5c] ;  /* 0x001b5c0001267983 */ /* 0x000ee20000100800 */
[----:B------:R-:W-:Y:S02]  /*4b920*/  PRMT R14, R10, 0x3340, R9 ;  /* 0x000033400a0e7816 */ /* 0x000fe40000000009 */
[----:B------:R-:W-:Y:S02]  /*4b930*/  PRMT R13, R8, 0x3340, R2 ;  /* 0x00003340080d7816 */ /* 0x000fe40000000002 */
[----:B------:R-:W-:-:S02]  /*4b940*/  LOP3.LUT R10, R151, 0xffff, RZ, 0xc0, !PT ;  /* 0x0000ffff970a7812 */ /* 0x000fc400078ec0ff */
[----:B------:R-:W-:Y:S02]  /*4b950*/  LOP3.LUT R9, R145, 0xffff, RZ, 0xc0, !PT ;  /* 0x0000ffff91097812 */ /* 0x000fe400078ec0ff */
[----:B------:R-:W-:Y:S02]  /*4b960*/  LOP3.LUT R8, R50, 0xffff, RZ, 0xc0, !PT ;  /* 0x0000ffff32087812 */ /* 0x000fe400078ec0ff */
[----:B------:R-:W-:Y:S01]  /*4b970*/  LOP3.LUT R2, R7, 0xffff, RZ, 0xc0, !PT ;  /* 0x0000ffff07027812 */ /* 0x000fe200078ec0ff */
[----:B------:R-:W2:Y:S01]  /*4b980*/  LDL.LU R151, [R1+0x3780] ;  /* 0x0037800001977983 */ /* 0x000ea20000300800 */
[----:B------:R-:W-:Y:S02]  /*4b990*/  PRMT R11, R10, 0x3340, R9 ;  /* 0x000033400a0b7816 */ /* 0x000fe40000000009 */
[----:B------:R-:W-:Y:S02]  /*4b9a0*/  PRMT R2, R8, 0x3340, R2 ;  /* 0x0000334008027816 */ /* 0x000fe40000000002 */
[----:B------:R-:W-:-:S02]  /*4b9b0*/  PRMT R8, R18, 0x5410, R17 ;  /* 0x0000541012087816 */ /* 0x000fc40000000011 */
[----:B------:R-:W-:Y:S02]  /*4b9c0*/  PRMT R9, R16, 0x5410, R15 ;  /* 0x0000541010097816 */ /* 0x000fe4000000000f */
[----:B------:R-:W-:Y:S02]  /*4b9d0*/  PRMT R10, R14, 0x5410, R13 ;  /* 0x000054100e0a7816 */ /* 0x000fe4000000000d */
[----:B------:R-:W-:Y:S01]  /*4b9e0*/  PRMT R11, R11, 0x5410, R2 ;  /* 0x000054100b0b7816 */ /* 0x000fe20000000002 */
[----:B------:R-:W2:Y:S04]  /*4b9f0*/  LDL.LU R145, [R1+0x377c] ;  /* 0x00377c0001917983 */ /* 0x000ea80000300800 */
[----:B------:R-:W2:Y:S01]  /*4ba00*/  LDL.LU R7, [R1+0x11f0] ;  /* 0x0011f00001077983 */ /* 0x000ea20000300800 */
[----:B------:R-:W-:-:S02]  /*4ba10*/  PRMT R220, RZ, 0x7610, R220 ;  /* 0x00007610ffdc7816 */ /* 0x000fc400000000dc */
[----:B------:R-:W-:Y:S02]  /*4ba20*/  PRMT R219, RZ, 0x7610, R219 ;  /* 0x00007610ffdb7816 */ /* 0x000fe400000000db */
[----:B------:R-:W-:Y:S02]  /*4ba30*/  PRMT R218, RZ, 0x7610, R218 ;  /* 0x00007610ffda7816 */ /* 0x000fe400000000da */
[----:B------:R-:W-:Y:S01]  /*4ba40*/  PRMT R217, RZ, 0x7610, R217 ;  /* 0x00007610ffd97816 */ /* 0x000fe200000000d9 */
[----:B------:R-:W2:Y:S04]  /*4ba50*/  LDL R50, [R1+0x1a1c] ;  /* 0x001a1c0001327983 */ /* 0x000ea80000100800 */
[----:B----4-:R0:W-:Y:S04]  /*4ba60*/  STS.128 [R45+UR4+0x10000], R8 ;  /* 0x010000082d007988 */ /* 0x0101e80008000c04 */
[----:B0-----:R-:W4:Y:S04]  /*4ba70*/  LDL R8, [R1+0x1b18] ;  /* 0x001b180001087983 */ /* 0x001f280000100800 */
[----:B------:R-:W4:Y:S04]  /*4ba80*/  LDL R9, [R1+0x1b1c] ;  /* 0x001b1c0001097983 */ /* 0x000f280000100800 */
[----:B------:R-:W4:Y:S04]  /*4ba90*/  LDL R10, [R1+0x1ad8] ;  /* 0x001ad800010a7983 */ /* 0x000f280000100800 */
[----:B------:R-:W4:Y:S01]  /*4baa0*/  LDL R11, [R1+0x1adc] ;  /* 0x001adc00010b7983 */ /* 0x000f220000100800 */
[----:B---3--:R-:W-:-:S02]  /*4bab0*/  @!P0 IMAD.MOV.U32 R14, RZ, RZ, R38 ;  /* 0x000000ffff0e8224 */ /* 0x008fc400078e0026 */
[----:B--2---:R-:W-:Y:S01]  /*4bac0*/  @!P0 IMAD.MOV.U32 R15, RZ, RZ, R43 ;  /* 0x000000ffff0f8224 */ /* 0x004fe200078e002b */
[----:B------:R-:W2:Y:S04]  /*4bad0*/  LDL R38, [R1+0x1a5c] ;  /* 0x001a5c0001267983 */ /* 0x000ea80000100800 */
[----:B------:R-:W3:Y:S01]  /*4bae0*/  LDL R43, [R1+0x1a58] ;  /* 0x001a5800012b7983 */ /* 0x000ee20000100800 */
[----:B----4-:R-:W-:-:S04]  /*4baf0*/  @!P0 LOP3.LUT R9, R9, R8, RZ, 0x3c, !PT ;  /* 0x0000000809098212 */ /* 0x010fc800078e3cff */
[----:B------:R-:W-:-:S04]  /*4bb00*/  @!P0 LOP3.LUT R8, R9, R8, RZ, 0x3c, !PT ;  /* 0x0000000809088212 */ /* 0x000fc800078e3cff */
[----:B------:R-:W-:-:S05]  /*4bb10*/  @!P0 LOP3.LUT R9, R9, R8, RZ, 0x3c, !PT ;  /* 0x0000000809098212 */ /* 0x000fca00078e3cff */
[----:B------:R0:W4:Y:S02]  /*4bb20*/  @!P0 LDG.E.U8 R220, desc[UR10][R8.64] ;  /* 0x0000000a08dc8981 */ /* 0x000124000c1e1100 */
[----:B0-----:R-:W-:Y:S02]  /*4bb30*/  @!P0 IMAD.MOV.U32 R8, RZ, RZ, R11 ;  /* 0x000000ffff088224 */ /* 0x001fe400078e000b */
[----:B------:R-:W-:Y:S01]  /*4bb40*/  @!P0 IMAD.MOV.U32 R9, RZ, RZ, R10 ;  /* 0x000000ffff098224 */ /* 0x000fe200078e000a */
[----:B------:R-:W-:Y:S01]  /*4bb50*/  PRMT R216, RZ, 0x7610, R216 ;  /* 0x00007610ffd87816 */ /* 0x000fe200000000d8 */
        /* <DEDUP_REMOVED lines=8> */
[----:B------:R2:W4:Y:S02]  /*4bbe0*/  @!P0 LDG.E.U8 R218, desc[UR10][R8.64] ;  /* 0x0000000a08da8981 */ /* 0x000524000c1e1100 */
[----:B--2---:R-:W-:Y:S02]  /*4bbf0*/  @!P0 IMAD.MOV.U32 R8, RZ, RZ, R38 ;  /* 0x000000ffff088224 */ /* 0x004fe400078e0026 */
[----:B---3--:R-:W-:Y:S01]  /*4bc00*/  @!P0 IMAD.MOV.U32 R9, RZ, RZ, R43 ;  /* 0x000000ffff098224 */ /* 0x008fe200078e002b */
[----:B------:R-:W-:Y:S02]  /*4bc10*/  PRMT R215, RZ, 0x7610, R215 ;  /* 0x00007610ffd77816 */ /* 0x000fe400000000d7 */
[----:B------:R-:W-:Y:S01]  /*4bc20*/  PRMT R214, RZ, 0x7610, R214 ;  /* 0x00007610ffd67816 */ /* 0x000fe200000000d6 */
[----:B------:R-:W2:Y:S04]  /*4bc30*/  LDL R43, [R1+0x1918] ;  /* 0x00191800012b7983 */ /* 0x000ea80000100800 */
[----:B------:R0:W3:Y:S04]  /*4bc40*/  @!P0 LDG.E.U8 R217, desc[UR10][R8.64] ;  /* 0x0000000a08d98981 */ /* 0x0000e8000c1e1100 */
[----:B------:R-:W2:Y:S04]  /*4bc50*/  LDL R38, [R1+0x191c] ;  /* 0x00191c0001267983 */ /* 0x000ea80000100800 */
[----:B------:R-:W4:Y:S01]  /*4bc60*/  LDL R9, [R1+0x1a18] ;  /* 0x001a180001097983 */ /* 0x000f220000100800 */
[----:B0-----:R-:W-:Y:S01]  /*4bc70*/  @!P0 IMAD.MOV.U32 R8, RZ, RZ, R50 ;  /* 0x000000ffff088224 */ /* 0x001fe200078e0032 */
[----:B------:R-:W-:-:S02]  /*4bc80*/  PRMT R213, RZ, 0x7610, R213 ;  /* 0x00007610ffd57816 */ /* 0x000fc400000000d5 */
[----:B------:R-:W-:Y:S01]  /*4bc90*/  PRMT R212, RZ, 0x7610, R212 ;  /* 0x00007610ffd47816 */ /* 0x000fe200000000d4 */
[----:B------:R-:W3:Y:S04]  /*4bca0*/  LDL R50, [R1+0x18dc] ;  /* 0x0018dc0001327983 */ /* 0x000ee80000100800 */
[----:B----4-:R0:W4:Y:S04]  /*4bcb0*/  @!P0 LDG.E.U8 R216, desc[UR10][R8.64] ;  /* 0x0000000a08d88981 */ /* 0x010128000c1e1100 */
[----:B------:R-:W0:Y:S04]  /*4bcc0*/  LDL R8, [R1+0x19d8] ;  /* 0x0019d80001087983 */ /* 0x000e280000100800 */
[----:B------:R-:W0:Y:S02]  /*4bcd0*/  LDL R9, [R1+0x19dc] ;  /* 0x0019dc0001097983 */ /* 0x000e240000100800 */
[----:B0-----:R-:W-:-:S04]  /*4bce0*/  @!P0 LOP3.LUT R9, R9, R8, RZ, 0x3c, !PT ;  /* 0x0000000809098212 */ /* 0x001fc800078e3cff */
        /* <DEDUP_REMOVED lines=16> */
[----:B------:R-:W-:Y:S01]  /*4bdf0*/  @!P0 IMAD.MOV.U32 R9, RZ, RZ, R43 ;  /* 0x000000ffff098224 */ /* 0x000fe200078e002b */
[----:B------:R-:W-:Y:S02]  /*4be00*/  PRMT R210, RZ, 0x7610, R210 ;  /* 0x00007610ffd27816 */ /* 0x000fe400000000d2 */
[----:B------:R-:W-:Y:S01]  /*4be10*/  PRMT R209, RZ, 0x7610, R209 ;  /* 0x00007610ffd17816 */ /* 0x000fe200000000d1 */
[----:B------:R-:W2:Y:S04]  /*4be20*/  LDL R43, [R1+0x14ac] ;  /* 0x0014ac00012b7983 */ /* 0x000ea80000100800 */
[----:B------:R3:W2:Y:S04]  /*4be30*/  @!P0 LDG.E.U8 R212, desc[UR10][R8.64] ;  /* 0x0000000a08d48981 */ /* 0x0006a8000c1e1100 */
[----:B------:R-:W2:Y:S04]  /*4be40*/  LDL R38, [R1+0x14b0] ;  /* 0x0014b00001267983 */ /* 0x000ea80000100800 */
[----:B------:R-:W4:Y:S01]  /*4be50*/  LDL R9, [R1+0x18d8] ;  /* 0x0018d80001097983 */ /* 0x000f220000100800 */
[----:B---3--:R-:W-:Y:S01]  /*4be60*/  @!P0 IMAD.MOV.U32 R8, RZ, RZ, R50 ;  /* 0x000000ffff088224 */ /* 0x008fe200078e0032 */
        /* <DEDUP_REMOVED lines=55> */
[----:B------:R-:W2:Y:S04]  /*4c1e0*/  LDL R38, [R1+0x1230] ;  /* 0x0012300001267983 */ /* 0x000ea80000100800 */
[----:B------:R-:W2:Y:S04]  /*4c1f0*/  LDL R43, [R1+0x122c] ;  /* 0x00122c00012b7983 */ /* 0x000ea80000100800 */
[----:B------:R3:W2:Y:S04]  /*4c200*/  @!P0 LDG.E.U8 R202, desc[UR10][R8.64] ;  /* 0x0000000a08ca8981 */ /* 0x0006a8000c1e1100 */
[----:B------:R-:W4:Y:S01]  /*4c210*/  LDL R9, [R1+0x132c] ;  /* 0x00132c0001097983 */ /* 0x000f220000100800 */
[----:B---3--:R-:W-:-:S03]  /*4c220*/  @!P0 IMAD.MOV.U32 R8, RZ, RZ, R50 ;  /* 0x000000ffff088224 */ /* 0x008fc600078e0032 */
[----:B------:R-:W3:Y:S04]  /*4c230*/  LDL.LU R50, [R1+0x11ec] ;  /* 0x0011ec0001327983 */ /* 0x000ee80000300800 */
[----:B----4-:R0:W4:Y:S04]  /*4c240*/  @!P0 LDG.E.U8 R201, desc[UR10][R8.64] ;  /* 0x0000000a08c98981 */ /* 0x010128000c1e1100 */
[----:B------:R-:W0:Y:S04]  /*4c250*/  LDL R8, [R1+0x12ec] ;  /* 0x0012ec0001087983 */ /* 0x000e280000100800 */
[----:B------:R-:W0:Y:S01]  /*4c260*/  LDL R9, [R1+0x12f0] ;  /* 0x0012f00001097983 */ /* 0x000e220000100800 */
[----:B------:R-:W-:-:S02]  /*4c270*/  PRMT R200, RZ, 0x7610, R200 ;  /* 0x00007610ffc87816 */ /* 0x000fc400000000c8 */
[----:B------:R-:W-:Y:S02]  /*4c280*/  PRMT R199, RZ, 0x7610, R199 ;  /* 0x00007610ffc77816 */ /* 0x000fe400000000c7 */
[----:B0-----:R-:W-:-:S04]  /*4c290*/  @!P0 LOP3.LUT R9, R9, R8, RZ, 0x3c, !PT ;  /* 0x0000000809098212 */ /* 0x001fc800078e3cff */
[----:B------:R-:W-:-:S04]  /*4c2a0*/  @!P0 LOP3.LUT R8, R9, R8, RZ, 0x3c, !PT ;  /* 0x0000000809088212 */ /* 0x000fc800078e3cff */
[----:B------:R-:W-:-:S05]  /*4c2b0*/  @!P0 LOP3.LUT R9, R9, R8, RZ, 0x3c, !PT ;  /* 0x0000000809098212 */ /* 0x000fca00078e3cff */
[----:B------:R0:W4:Y:S02]  /*4c2c0*/  @!P0 LDG.E.U8 R200, desc[UR10][R8.64] ;  /* 0x0000000a08c88981 */ /* 0x000124000c1e1100 */
[----:B0-----:R-:W-:Y:S02]  /*4c2d0*/  @!P0 IMAD.MOV.U32 R8, RZ, RZ, R10 ;  /* 0x000000ffff088224 */ /* 0x001fe400078e000a */
[----:B------:R-:W-:Y:S01]  /*4c2e0*/  @!P0 IMAD.MOV.U32 R9, RZ, RZ, R11 ;  /* 0x000000ffff098224 */ /* 0x000fe200078e000b */
[----:B------:R-:W-:Y:S02]  /*4c2f0*/  PRMT R198, RZ, 0x7610, R198 ;  /* 0x00007610ffc67816 */ /* 0x000fe400000000c6 */
[----:B------:R-:W-:Y:S01]  /*4c300*/  PRMT R197, RZ, 0x7610, R197 ;  /* 0x00007610ffc57816 */ /* 0x000fe200000000c5 */
[----:B------:R-:W4:Y:S04]  /*4c310*/  LDL R11, [R1+0x2450] ;  /* 0x00245000010b7983 */ /* 0x000f280000100800 */
[----:B------:R0:W4:Y:S04]  /*4c320*/  @!P0 LDG.E.U8 R199, desc[UR10][R8.64] ;  /* 0x0000000a08c78981 */ /* 0x000128000c1e1100 */
[----:B------:R-:W4:Y:S04]  /*4c330*/  LDL R10, [R1+0x2454] ;  /* 0x00245400010a7983 */ /* 0x000f280000100800 */
[----:B------:R-:W0:Y:S04]  /*4c340*/  LDL R8, [R1+0x126c] ;  /* 0x00126c0001087983 */ /* 0x000e280000100800 */
[----:B------:R-:W0:Y:S01]  /*4c350*/  LDL R9, [R1+0x1270] ;  /* 0x0012700001097983 */ /* 0x000e220000100800 */
[----:B------:R-:W-:-:S02]  /*4c360*/  PRMT R196, RZ, 0x7610, R196 ;  /* 0x00007610ffc47816 */ /* 0x000fc400000000c4 */
[----:B0-----:R-:W-:-:S04]  /*4c370*/  @!P0 LOP3.LUT R9, R9, R8, RZ, 0x3c, !PT ;  /* 0x0000000809098212 */ /* 0x001fc800078e3cff */
[----:B------:R-:W-:-:S04]  /*4c380*/  @!P0 LOP3.LUT R8, R9, R8, RZ, 0x3c, !PT ;  /* 0x0000000809088212 */ /* 0x000fc800078e3cff */
[----:B------:R-:W-:-:S05]  /*4c390*/  @!P0 LOP3.LUT R9, R9, R8, RZ, 0x3c, !PT ;  /* 0x0000000809098212 */ /* 0x000fca00078e3cff */
[----:B------:R2:W4:Y:S02]  /*4c3a0*/  @!P0 LDG.E.U8 R198, desc[UR10][R8.64] ;  /* 0x0000000a08c68981 */ /* 0x000524000c1e1100 */
[----:B--2---:R-:W-:Y:S02]  /*4c3b0*/  @!P0 IMAD.MOV.U32 R8, RZ, RZ, R38 ;  /* 0x000000ffff088224 */ /* 0x004fe400078e0026 */
[----:B------:R-:W-:Y:S02]  /*4c3c0*/  @!P0 IMAD.MOV.U32 R9, RZ, RZ, R43 ;  /* 0x000000ffff098224 */ /* 0x000fe400078e002b */
[----:B------:R-:W2:Y:S04]  /*4c3d0*/  LDL.LU R43, [R1+0x11ac] ;  /* 0x0011ac00012b7983 */ /* 0x000ea80000300800 */
[----:B------:R-:W2:Y:S04]  /*4c3e0*/  LDL.LU R38, [R1+0x11b0] ;  /* 0x0011b00001267983 */ /* 0x000ea80000300800 */
[----:B------:R0:W2:Y:S04]  /*4c3f0*/  @!P0 LDG.E.U8 R197, desc[UR10][R8.64] ;  /* 0x0000000a08c58981 */ /* 0x0000a8000c1e1100 */
[----:B------:R1:W-:Y:S01]  /*4c400*/  STL [R1+0x2b40], R7 ;  /* 0x002b400701007387 */ /* 0x0003e20000100800 */
[----:B0-----:R-:W-:-:S02]  /*4c410*/  @!P0 IMAD.MOV.U32 R8, RZ, RZ, R7 ;  /* 0x000000ffff088224 */ /* 0x001fc400078e0007 */
[----:B---3--:R-:W-:Y:S01]  /*4c420*/  @!P0 IMAD.MOV.U32 R9, RZ, RZ, R50 ;  /* 0x000000ffff098224 */ /* 0x008fe200078e0032 */
[----:B-1----:R-:W3:Y:S04]  /*4c430*/  LDL R7, [R1+0x2488] ;  /* 0x0024880001077983 */ /* 0x002ee80000100800 */
[----:B------:R3:W2:Y:S04]  /*4c440*/  @!P0 LDG.E.U8 R196, desc[UR10][R8.64] ;  /* 0x0000000a08c48981 */ /* 0x0006a8000c1e1100 */
[----:B------:R-:W4:Y:S01]  /*4c450*/  LDL R9, [R1+0x1868] ;  /* 0x0018680001097983 */ /* 0x000f220000100800 */
[----:B------:R-:W-:-:S02]  /*4c460*/  PRMT R195, RZ, 0x7610, R195 ;  /* 0x00007610ffc37816 */ /* 0x000fc400000000c3 */
[----:B------:R-:W-:Y:S01]  /*4c470*/  PRMT R194, RZ, 0x7610, R194 ;  /* 0x00007610ffc27816 */ /* 0x000fe200000000c2 */
[----:B---3--:R-:W-:Y:S01]  /*4c480*/  @!P0 IMAD.MOV.U32 R8, RZ, RZ, R7 ;  /* 0x000000ffff088224 */ /* 0x008fe200078e0007 */
[----:B------:R-:W-:Y:S02]  /*4c490*/  PRMT R193, RZ, 0x7610, R193 ;  /* 0x00007610ffc17816 */ /* 0x000fe400000000c1 */
[----:B------:R-:W-:Y:S02]  /*4c4a0*/  PRMT R192, RZ, 0x7610, R192 ;  /* 0x00007610ffc07816 */ /* 0x000fe400000000c0 */
[----:B------:R-:W-:Y:S02]  /*4c4b0*/  PRMT R191, RZ, 0x7610, R191 ;  /* 0x00007610ffbf7816 */ /* 0x000fe400000000bf */
[----:B------:R-:W-:Y:S01]  /*4c4c0*/  PRMT R190, RZ, 0x7610, R190 ;  /* 0x00007610ffbe7816 */ /* 0x000fe200000000be */
[----:B------:R-:W3:Y:S04]  /*4c4d0*/  LDL R7, [R1+0x2314] ;  /* 0x0023140001077983 */ /* 0x000ee80000100800 */
[----:B----4-:R0:W4:Y:S02]  /*4c4e0*/  @!P0 LDG.E.U8 R195, desc[UR10][R8.64] ;  /* 0x0000000a08c38981 */ /* 0x010124000c1e1100 */
[----:B0-----:R-:W-:-:S02]  /*4c4f0*/  @!P0 IMAD.MOV.U32 R8, RZ, RZ, R10 ;  /* 0x000000ffff088224 */ /* 0x001fc400078e000a */
[----:B------:R-:W-:Y:S01]  /*4c500*/  @!P0 IMAD.MOV.U32 R9, RZ, RZ, R11 ;  /* 0x000000ffff098224 */ /* 0x000fe200078e000b */
[----:B------:R-:W4:Y:S04]  /*4c510*/  LDL R10, [R1+0x2310] ;  /* 0x00231000010a7983 */ /* 0x000f280000100800 */
[----:B------:R-:W3:Y:S04]  /*4c520*/  LDL R11, [R1+0x2354] ;  /* 0x00235400010b7983 */ /* 0x000ee80000100800 */
        /* <DEDUP_REMOVED lines=8> */
[----:B------:R-:W0:Y:S02]  /*4c5b0*/  LDL R9, [R1+0x23d4] ;  /* 0x0023d40001097983 */ /* 0x000e240000100800 */
[----:B0-----:R-:W-:-:S04]  /*4c5c0*/  @!P0 LOP3.LUT R9, R9, R8, RZ, 0x3c, !PT ;  /* 0x0000000809098212 */ /* 0x001fc800078e3cff */
[----:B------:R-:W-:-:S04]  /*4c5d0*/  @!P0 LOP3.LUT R8, R9, R8, RZ, 0x3c, !PT ;  /* 0x0000000809088212 */ /* 0x000fc800078e3cff */
[----:B------:R-:W-:-:S05]  /*4c5e0*/  @!P0 LOP3.LUT R9, R9, R8, RZ, 0x3c, !PT ;  /* 0x0000000809098212 */ /* 0x000fca00078e3cff */
[----:B------:R2:W4:Y:S02]  /*4c5f0*/  @!P0 LDG.E.U8 R192, desc[UR10][R8.64] ;  /* 0x0000000a08c08981 */ /* 0x000524000c1e1100 */
[----:B--2---:R-:W-:Y:S02]  /*4c600*/  @!P0 IMAD.MOV.U32 R8, RZ, RZ, R38 ;  /* 0x000000ffff088224 */ /* 0x004fe400078e0026 */
[----:B------:R-:W-:-:S05]  /*4c610*/  @!P0 IMAD.MOV.U32 R9, RZ, RZ, R43 ;  /* 0x000000ffff098224 */ /* 0x000fca00078e002b */
[----:B------:R0:W2:Y:S04]  /*4c620*/  @!P0 LDG.E.U8 R191, desc[UR10][R8.64] ;  /* 0x0000000a08bf8981 */ /* 0x0000a8000c1e1100 */
[----:B------:R-:W0:Y:S04]  /*4c630*/  LDL R8, [R1+0x2390] ;  /* 0x0023900001087983 */ /* 0x000e280000100800 */
[----:B------:R-:W0:Y:S02]  /*4c640*/  LDL R9, [R1+0x2394] ;  /* 0x0023940001097983 */ /* 0x000e240000100800 */
[----:B0-----:R-:W-:-:S04]  /*4c650*/  @!P0 LOP3.LUT R9, R9, R8, RZ, 0x3c, !PT ;  /* 0x0000000809098212 */ /* 0x001fc800078e3cff */
[----:B------:R-:W-:-:S04]  /*4c660*/  @!P0 LOP3.LUT R8, R9, R8, RZ, 0x3c, !PT ;  /* 0x0000000809088212 */ /* 0x000fc800078e3cff */
[----:B------:R-:W-:-:S05]  /*4c670*/  @!P0 LOP3.LUT R9, R9, R8, RZ, 0x3c, !PT ;  /* 0x0000000809098212 */ /* 0x000fca00078e3cff */
[----:B------:R3:W2:Y:S04]  /*4c680*/  @!P0 LDG.E.U8 R190, desc[UR10][R8.64] ;  /* 0x0000000a08be8981 */ /* 0x0006a8000c1e1100 */
[----:B------:R-:W4:Y:S01]  /*4c690*/  LDL R9, [R1+0x2350] ;  /* 0x0023500001097983 */ /* 0x000f220000100800 */
[----:B------:R-:W-:Y:S01]  /*4c6a0*/  PRMT R189, RZ, 0x7610, R189 ;  /* 0x00007610ffbd7816 */ /* 0x000fe200000000bd */
[----:B---3--:R-:W-:Y:S01]  /*4c6b0*/  @!P0 IMAD.MOV.U32 R8, RZ, RZ, R11 ;  /* 0x000000ffff088224 */ /* 0x008fe200078e000b */
[----:B------:R-:W-:Y:S02]  /*4c6c0*/  PRMT R188, RZ, 0x7610, R188 ;  /* 0x00007610ffbc7816 */ /* 0x000fe400000000bc */
[----:B------:R-:W-:Y:S02]  /*4c6d0*/  PRMT R187, RZ, 0x7610, R187 ;  /* 0x00007610ffbb7816 */ /* 0x000fe400000000bb */
[----:B------:R-:W-:-:S02]  /*4c6e0*/  PRMT R186, RZ, 0x7610, R186 ;  /* 0x00007610ffba7816 */ /* 0x000fc400000000ba */
[----:B------:R-:W-:Y:S02]  /*4c6f0*/  PRMT R185, RZ, 0x7610, R185 ;  /* 0x00007610ffb97816 */ /* 0x000fe400000000b9 */
[----:B------:R-:W-:Y:S01]  /*4c700*/  PRMT R184, RZ, 0x7610, R184 ;  /* 0x00007610ffb87816 */ /* 0x000fe200000000b8 */
[----:B------:R-:W3:Y:S04]  /*4c710*/  LDL R11, [R1+0x21d4] ;  /* 0x0021d400010b7983 */ /* 0x000ee80000100800 */
[----:B----4-:R0:W4:Y:S02]  /*4c720*/  @!P0 LDG.E.U8 R189, desc[UR10][R8.64] ;  /* 0x0000000a08bd8981 */ /* 0x010124000c1e1100 */
[----:B0-----:R-:W-:Y:S02]  /*4c730*/  @!P0 IMAD.MOV.U32 R8, RZ, RZ, R7 ;  /* 0x000000ffff088224 */ /* 0x001fe400078e0007 */
[----:B------:R-:W-:Y:S01]  /*4c740*/  @!P0 IMAD.MOV.U32 R9, RZ, RZ, R10 ;  /* 0x000000ffff098224 */ /* 0x000fe200078e000a */
[----:B------:R-:W2:Y:S04]  /*4c750*/  LDL R7, [R1+0x2194] ;  /* 0x0021940001077983 */ /* 0x000ea80000100800 */
        /* <DEDUP_REMOVED lines=26> */
[----:B------:R-:W2:Y:S01]  /*4c900*/  LDL R9, [R1+0x21d0] ;  /* 0x0021d00001097983 */ /* 0x000ea20000100800 */
        /* <DEDUP_REMOVED lines=8> */
[----:B--2---:R0:W2:Y:S02]  /*4c990*/  @!P0 LDG.E.U8 R183, desc[UR10][R8.64] ;  /* 0x0000000a08b78981 */ /* 0x0040a4000c1e1100 */
[----:B0-----:R-:W-:Y:S02]  /*4c9a0*/  @!P0 IMAD.MOV.U32 R8, RZ, RZ, R7 ;  /* 0x000000ffff088224 */ /* 0x001fe400078e0007 */
[----:B----4-:R-:W-:Y:S01]  /*4c9b0*/  @!P0 IMAD.MOV.U32 R9, RZ, RZ, R10 ;  /* 0x000000ffff098224 */ /* 0x010fe200078e000a */
[----:B------:R-:W4:Y:S04]  /*4c9c0*/  LDL R7, [R1+0x2014] ;  /* 0x0020140001077983 */ /* 0x000f280000100800 */
        /* <DEDUP_REMOVED lines=37> */
[----:B--2---:R-:W-:Y:S01]  /*4cc20*/  @!P0 IMAD.MOV.U32 R9, RZ, RZ, R10 ;  /* 0x000000ffff098224 */ /* 0x004fe200078e000a */
        /* <DEDUP_REMOVED lines=189> */
[----:B------:R-:W-:Y:S01]  /*4d800*/  PRMT R221, RZ, 0x7610, R221 ;  /* 0x00007610ffdd7816 */ /* 0x000fe200000000dd */
[----:B------:R-:W3:Y:S05]  /*4d810*/  LDL R11, [R1+0x1428] ;  /* 0x00142800010b7983 */ /* 0x000eea0000100800 */
[----:B------:R-:W3:Y:S04]  /*4d820*/  @!P0 LDG.E.U8 R221, desc[UR10][R14.64] ;  /* 0x0000000a0edd8981 */ /* 0x000ee8000c1e1100 */
[----:B--2---:R0:W2:Y:S02]  /*4d830*/  @!P0 LDG.E.U8 R19, desc[UR10][R8.64] ;  /* 0x0000000a08138981 */ /* 0x0040a4000c1e1100 */
[----:B0-----:R-:W-:-:S02]  /*4d840*/  @!P0 IMAD.MOV.U32 R8, RZ, RZ, R7 ;  /* 0x000000ffff088224 */ /* 0x001fc400078e0007 */
[----:B----4-:R-:W-:Y:S01]  /*4d850*/  @!P0 IMAD.MOV.U32 R9, RZ, RZ, R10 ;  /* 0x000000ffff098224 */ /* 0x010fe200078e000a */
[----:B------:R-:W-:Y:S02]  /*4d860*/  PRMT R15, RZ, 0x7610, R15 ;  /* 0x00007610ff0f7816 */ /* 0x000fe4000000000f */
[----:B------:R-:W-:Y:S01]  /*4d870*/  PRMT R14, RZ, 0x7610, R14 ;  /* 0x00007610ff0e7816 */ /* 0x000fe2000000000e */
[----:B------:R-:W4:Y:S04]  /*4d880*/  LDL R10, [R1+0x13e4] ;  /* 0x0013e400010a7983 */ /* 0x000f280000100800 */
[----:B------:R0:W2:Y:S04]  /*4d890*/  @!P0 LDG.E.U8 R18, desc[UR10][R8.64] ;  /* 0x0000000a08128981 */ /* 0x0000a8000c1e1100 */
[----:B------:R-:W4:Y:S04]  /*4d8a0*/  LDL R7, [R1+0x13e8] ;  /* 0x0013e80001077983 */ /* 0x000f280000100800 */
        /* <DEDUP_REMOVED lines=28> */
[----:B------:R-:W-:Y:S02]  /*4da70*/  LOP3.LUT R11, R146, 0xffff, RZ, 0xc0, !PT ;  /* 0x0000ffff920b7812 */ /* 0x000fe400078ec0ff */
[----:B------:R-:W3:Y:S04]  /*4da80*/  LDL.LU R146, [R1+0x3778] ;  /* 0x0037780001927983 */ /* 0x000ee80000300800 */
[----:B----4-:R0:W4:Y:S02]  /*4da90*/  @!P0 LDG.E.U8 R13, desc[UR10][R8.64] ;  /* 0x0000000a080d8981 */ /* 0x010124000c1e1100 */
[----:B0-----:R-:W-:-:S02]  /*4daa0*/  @!P0 IMAD.MOV.U32 R8, RZ, RZ, R7 ;  /* 0x000000ffff088224 */ /* 0x001fc400078e0007 */
[----:B------:R-:W-:Y:S01]  /*4dab0*/  @!P0 IMAD.MOV.U32 R9, RZ, RZ, R10 ;  /* 0x000000ffff098224 */ /* 0x000fe200078e000a */
[----:B------:R-:W-:Y:S02]  /*4dac0*/  LOP3.LUT R10, R147, 0xffff, RZ, 0xc0, !PT ;  /* 0x0000ffff930a7812 */ /* 0x000fe400078ec0ff */
[----:B------:R-:W3:Y:S04]  /*4dad0*/  LDL.LU R147, [R1+0x3774] ;  /* 0x0037740001937983 */ /* 0x000ee80000300800 */
[----:B------:R0:W3:Y:S02]  /*4dae0*/  @!P0 LDG.E.U8 R2, desc[UR10][R8.64] ;  /* 0x0000000a08028981 */ /* 0x0000e4000c1e1100 */
[----:B0-----:R-:W-:Y:S02]  /*4daf0*/  LOP3.LUT R9, R36, 0xffff, RZ, 0xc0, !PT ;  /* 0x0000ffff24097812 */ /* 0x001fe400078ec0ff */
[----:B------:R-:W-:-:S02]  /*4db00*/  LOP3.LUT R8, R35, 0xffff, RZ, 0xc0, !PT ;  /* 0x0000ffff23087812 */ /* 0x000fc400078ec0ff */
[----:B------:R-:W-:Y:S02]  /*4db10*/  PRMT R36, R11, 0x3340, R10 ;  /* 0x000033400b247816 */ /* 0x000fe4000000000a */
[----:B------:R-:W-:Y:S02]  /*4db20*/  LOP3.LUT R11, R148, 0xffff, RZ, 0xc0, !PT ;  /* 0x0000ffff940b7812 */ /* 0x000fe400078ec0ff */
[----:B------:R-:W-:Y:S02]  /*4db30*/  LOP3.LUT R10, R25, 0xffff, RZ, 0xc0, !PT ;  /* 0x0000ffff190a7812 */ /* 0x000fe400078ec0ff */
[----:B------:R-:W-:Y:S02]  /*4db40*/  PRMT R35, R9, 0x3340, R8 ;  /* 0x0000334009237816 */ /* 0x000fe40000000008 */
        /* <DEDUP_REMOVED lines=14> */
[----:B------:R-:W-:Y:S01]  /*4dc30*/  PRMT R7, R11, 0x3340, R10 ;  /* 0x000033400b077816 */ /* 0x000fe2000000000a */
[----:B------:R-:W3:Y:S04]  /*4dc40*/  LDL.LU R148, [R1+0x3770] ;  /* 0x0037700001947983 */ /* 0x000ee80000300800 */
[----:B------:R-:W2:Y:S01]  /*4dc50*/  LDL.LU R25, [R1+0x376c] ;  /* 0x00376c0001197983 */ /* 0x000ea20000300800 */
[----:B------:R-:W-:-:S03]  /*4dc60*/  PRMT R11, R9, 0x3340, R8 ;  /* 0x00003340090b7816 */ /* 0x000fc60000000008 */
[----:B------:R-:W3:Y:S01]  /*4dc70*/  LDL.LU R28, [R1+0x3768] ;  /* 0x00376800011c7983 */ /* 0x000ee20000300800 */
[----:B------:R-:W-:Y:S02]  /*4dc80*/  PRMT R8, R36, 0x5410, R35 ;  /* 0x0000541024087816 */ /* 0x000fe40000000023 */
[----:B------:R-:W-:Y:S02]  /*4dc90*/  PRMT R9, R39, 0x5410, R37 ;  /* 0x0000541027097816 */ /* 0x000fe40000000025 */
[----:B------:R-:W-:Y:S02]  /*4dca0*/  PRMT R10, R44, 0x5410, R41 ;  /* 0x000054102c0a7816 */ /* 0x000fe40000000029 */
[----:B------:R-:W-:Y:S01]  /*4dcb0*/  PRMT R11, R7, 0x5410, R11 ;  /* 0x00005410070b7816 */ /* 0x000fe2000000000b */
[----:B------:R-:W3:Y:S04]  /*4dcc0*/  LDL.LU R30, [R1+0x3764] ;  /* 0x00376400011e7983 */ /* 0x000ee80000300800 */
[----:B------:R-:W3:Y:S04]  /*4dcd0*/  LDL.LU R31, [R1+0x3760] ;  /* 0x00376000011f7983 */ /* 0x000ee80000300800 */
[----:B------:R-:W3:Y:S04]  /*4dce0*/  LDL.LU R32, [R1+0x375c] ;  /* 0x00375c0001207983 */ /* 0x000ee80000300800 */
[----:B------:R-:W3:Y:S04]  /*4dcf0*/  LDL.LU R33, [R1+0x3758] ;  /* 0x0037580001217983 */ /* 0x000ee80000300800 */
[----:B------:R-:W3:Y:S04]  /*4dd00*/  LDL.LU R34, [R1+0x3754] ;  /* 0x0037540001227983 */ /* 0x000ee80000300800 */
[----:B------:R0:W-:Y:S04]  /*4dd10*/  STS.128 [R45+UR4+0x14000], R8 ;  /* 0x014000082d007988 */ /* 0x0001e80008000c04 */
[----:B------:R-:W3:Y:S04]  /*4dd20*/  LDL.LU R35, [R1+0x3750] ;  /* 0x0037500001237983 */ /* 0x000ee80000300800 */
[----:B------:R-:W3:Y:S04]  /*4dd30*/  LDL.LU R36, [R1+0x374c] ;  /* 0x00374c0001247983 */ /* 0x000ee80000300800 */
[----:B------:R-:W3:Y:S04]  /*4dd40*/  LDL.LU R37, [R1+0x3748] ;  /* 0x0037480001257983 */ /* 0x000ee80000300800 */
[----:B------:R-:W3:Y:S04]  /*4dd50*/  LDL.LU R39, [R1+0x3744] ;  /* 0x0037440001277983 */ /* 0x000ee80000300800 */
[----:B------:R-:W3:Y:S04]  /*4dd60*/  LDL.LU R41, [R1+0x3740] ;  /* 0x0037400001297983 */ /* 0x000ee80000300800 */
[----:B------:R-:W3:Y:S01]  /*4dd70*/  LDL.LU R44, [R1+0x373c] ;  /* 0x00373c00012c7983 */ /* 0x000ee20000300800 */
[----:B0-----:R-:W-:-:S02]  /*4dd80*/  LOP3.LUT R11, R47, 0xffff, RZ, 0xc0, !PT ;  /* 0x0000ffff2f0b7812 */ /* 0x001fc400078ec0ff */
[----:B------:R-:W-:Y:S02]  /*4dd90*/  LOP3.LUT R10, R48, 0xffff, RZ, 0xc0, !PT ;  /* 0x0000ffff300a7812 */ /* 0x000fe400078ec0ff */
[----:B------:R-:W-:Y:S02]  /*4dda0*/  LOP3.LUT R9, R58, 0xffff, RZ, 0xc0, !PT ;  /* 0x0000ffff3a097812 */ /* 0x000fe400078ec0ff */
[----:B------:R-:W-:Y:S01]  /*4ddb0*/  LOP3.LUT R8, R57, 0xffff, RZ, 0xc0, !PT ;  /* 0x0000ffff39087812 */ /* 0x000fe200078ec0ff */
[----:B------:R-:W3:Y:S01]  /*4ddc0*/  LDL.LU R45, [R1+0x3738] ;  /* 0x00373800012d7983 */ /* 0x000ee20000300800 */
[----:B------:R-:W-:Y:S02]  /*4ddd0*/  PRMT R58, R11, 0x3340, R10 ;  /* 0x000033400b3a7816 */ /* 0x000fe4000000000a */
[----:B------:R-:W-:Y:S02]  /*4dde0*/  LOP3.LUT R11, R49, 0xffff, RZ, 0xc0, !PT ;  /* 0x0000ffff310b7812 */ /* 0x000fe400078ec0ff */
[----:B------:R-:W-:Y:S01]  /*4ddf0*/  LOP3.LUT R10, R51, 0xffff, RZ, 0xc0, !PT ;  /* 0x0000ffff330a7812 */ /* 0x000fe200078ec0ff */
[----:B------:R-:W3:Y:S01]  /*4de00*/  LDL.LU R47, [R1+0x3734] ;  /* 0x00373400012f7983 */ /* 0x000ee20000300800 */
[----:B------:R-:W-:-:S03]  /*4de10*/  PRMT R57, R9, 0x3340, R8 ;  /* 0x0000334009397816 */ /* 0x000fc60000000008 */
[----:B------:R-:W3:Y:S01]  /*4de20*/  LDL.LU R48, [R1+0x3730] ;  /* 0x0037300001307983 */ /* 0x000ee20000300800 */
[----:B------:R-:W-:-:S03]  /*4de30*/  LOP3.LUT R9, R60, 0xffff, RZ, 0xc0, !PT ;  /* 0x0000ffff3c097812 */ /* 0x000fc600078ec0ff */
[----:B------:R-:W3:Y:S01]  /*4de40*/  LDL.LU R49, [R1+0x372c] ;  /* 0x00372c0001317983 */ /* 0x000ee20000300800 */
[----:B------:R-:W-:-:S03]  /*4de50*/  PRMT R60, R11, 0x3340, R10 ;  /* 0x000033400b3c7816 */ /* 0x000fc6000000000a */
[----:B------:R-:W3:Y:S01]  /*4de60*/  LDL.LU R51, [R1+0x3728] ;  /* 0x0037280001337983 */ /* 0x000ee20000300800 */
[----:B------:R-:W-:-:S03]  /*4de70*/  LOP3.LUT R11, R78, 0xffff, RZ, 0xc0, !PT ;  /* 0x0000ffff4e0b7812 */ /* 0x000fc600078ec0ff */
[----:B------:R-:W4:Y:S01]  /*4de80*/  LDL R78, [R1+0x2970] ;  /* 0x00297000014e7983 */ /* 0x000f220000100800 */
[----:B------:R-:W-:Y:S02]  /*4de90*/  LOP3.LUT R8, R59, 0xffff, RZ, 0xc0, !PT ;  /* 0x0000ffff3b087812 */ /* 0x000fe400078ec0ff */
[----:B------:R-:W-:Y:S02]  /*4dea0*/  LOP3.LUT R10, R52, 0xffff, RZ, 0xc0, !PT ;  /* 0x0000ffff340a7812 */ /* 0x000fe400078ec0ff */
[----:B------:R-:W3:Y:S01]  /*4deb0*/  LDL.LU R52, [R1+0x3724] ;  /* 0x0037240001347983 */ /* 0x000ee20000300800 */
        /* <DEDUP_REMOVED lines=10> */
[----:B------:R-:W3:Y:S01]  /*4df60*/  LDL.LU R53, [R1+0x3720] ;  /* 0x0037200001357983 */ /* 0x000ee20000300800 */
[----:B------:R-:W-:Y:S02]  /*4df70*/  PRMT R11, R9, 0x3340, R8 ;  /* 0x00003340090b7816 */ /* 0x000fe40000000008 */
        /* <DEDUP_REMOVED lines=13> */
[----:B----4-:R0:W-:Y:S02]  /*4e050*/  STS.128 [R78+UR4+0x10000], R8 ;  /* 0x010000084e007988 */ /* 0x0101e40008000c04 */
[----:B0-----:R-:W-:-:S02]  /*4e060*/  LOP3.LUT R11, R63, 0xffff, RZ, 0xc0, !PT ;  /* 0x0000ffff3f0b7812 */ /* 0x001fc400078ec0ff */
[----:B------:R-:W-:Y:S02]  /*4e070*/  LOP3.LUT R10, R64, 0xffff, RZ, 0xc0, !PT ;  /* 0x0000ffff400a7812 */ /* 0x000fe400078ec0ff */
[----:B------:R-:W-:Y:S02]  /*4e080*/  LOP3.LUT R9, R73, 0xffff, RZ, 0xc0, !PT ;  /* 0x0000ffff49097812 */ /* 0x000fe400078ec0ff */
[----:B------:R-:W-:Y:S01]  /*4e090*/  LOP3.LUT R8, R72, 0xffff, RZ, 0xc0, !PT ;  /* 0x0000ffff48087812 */ /* 0x000fe200078ec0ff */
[----:B------:R-:W4:Y:S01]  /*4e0a0*/  LDL.LU R63, [R1+0x36f8] ;  /* 0x0036f800013f7983 */ /* 0x000f220000300800 */
[----:B------:R-:W-:Y:S02]  /*4e0b0*/  PRMT R73, R11, 0x3340, R10 ;  /* 0x000033400b497816 */ /* 0x000fe4000000000a */
[----:B------:R-:W-:Y:S02]  /*4e0c0*/  LOP3.LUT R11, R65, 0xffff, RZ, 0xc0, !PT ;  /* 0x0000ffff410b7812 */ /* 0x000fe400078ec0ff */
[----:B------:R-:W-:-:S02]  /*4e0d0*/  PRMT R72, R9, 0x3340, R8 ;  /* 0x0000334009487816 */ /* 0x000fc40000000008 */
        /* <DEDUP_REMOVED lines=17> */
[----:B------:R-:W4:Y:S04]  /*4e1f0*/  LDL.LU R66, [R1+0x36ec] ;  /* 0x0036ec0001427983 */ /* 0x000f280000300800 */
[----:B------:R-:W4:Y:S04]  /*4e200*/  LDL.LU R67, [R1+0x36e8] ;  /* 0x0036e80001437983 */ /* 0x000f280000300800 */
[----:B------:R-:W2:Y:S01]  /*4e210*/  LDL.LU R42, [R1+0x1180] ;  /* 0x00118000012a7983 */ /* 0x000ea20000300800 */
[----:B------:R-:W-:-:S03]  /*4e220*/  PRMT R7, R11, 0x3340, R10 ;  /* 0x000033400b077816 */ /* 0x000fc6000000000a */
[----:B------:R-:W4:Y:S01]  /*4e230*/  LDL.LU R68, [R1+0x36e4] ;  /* 0x0036e40001447983 */ /* 0x000f220000300800 */
[----:B------:R-:W-:-:S03]  /*4e240*/  PRMT R11, R9, 0x3340, R8 ;  /* 0x00003340090b7816 */ /* 0x000fc60000000008 */
[----:B------:R-:W4:Y:S04]  /*4e250*/  LDL.LU R69, [R1+0x36e0] ;  /* 0x0036e00001457983 */ /* 0x000f280000300800 */
[----:B------:R-:W4:Y:S04]  /*4e260*/  LDL.LU R70, [R1+0x36dc] ;  /* 0x0036dc0001467983 */ /* 0x000f280000300800 */
[----:B------:R-:W4:Y:S01]  /*4e270*/  LDL.LU R71, [R1+0x36d8] ;  /* 0x0036d80001477983 */ /* 0x000f220000300800 */
[----:B------:R-:W-:-:S03]  /*4e280*/  PRMT R8, R73, 0x5410, R72 ;  /* 0x0000541049087816 */ /* 0x000fc60000000048 */
[----:B------:R-:W4:Y:S01]  /*4e290*/  LDL.LU R72, [R1+0x36d4] ;  /* 0x0036d40001487983 */ /* 0x000f220000300800 */
[----:B------:R-:W-:Y:S02]  /*4e2a0*/  PRMT R9, R75, 0x5410, R74 ;  /* 0x000054104b097816 */ /* 0x000fe4000000004a */
[----:B------:R-:W-:Y:S02]  /*4e2b0*/  PRMT R10, R77, 0x5410, R76 ;  /* 0x000054104d0a7816 */ /* 0x000fe4000000004c */
[----:B------:R-:W-:Y:S01]  /*4e2c0*/  PRMT R11, R7, 0x5410, R11 ;  /* 0x00005410070b7816 */ /* 0x000fe2000000000b */
[----:B------:R-:W4:Y:S04]  /*4e2d0*/  LDL.LU R73, [R1+0x36d0] ;  /* 0x0036d00001497983 */ /* 0x000f280000300800 */
[----:B------:R-:W4:Y:S04]  /*4e2e0*/  LDL.LU R74, [R1+0x36cc] ;  /* 0x0036cc00014a7983 */ /* 0x000f280000300800 */
[----:B------:R-:W4:Y:S04]  /*4e2f0*/  LDL.LU R75, [R1+0x36c8] ;  /* 0x0036c800014b7983 */ /* 0x000f280000300800 */
[----:B------:R-:W4:Y:S04]  /*4e300*/  LDL.LU R76, [R1+0x36c4] ;  /* 0x0036c400014c7983 */ /* 0x000f280000300800 */
[----:B------:R-:W4:Y:S04]  /*4e310*/  LDL.LU R77, [R1+0x36c0] ;  /* 0x0036c000014d7983 */ /* 0x000f280000300800 */
[----:B------:R0:W-:Y:S04]  /*4e320*/  STS.128 [R78+UR4+0x14000], R8 ;  /* 0x014000084e007988 */ /* 0x0001e80008000c04 */
[----:B0-----:R-:W4:Y:S04]  /*4e330*/  LDL.LU R78, [R1+0x36bc] ;  /* 0x0036bc00014e7983 */ /* 0x001f280000300800 */
[----:B------:R-:W3:Y:S01]  /*4e340*/  LDL R9, [R1+0x117c] ;  /* 0x00117c0001097983 */ /* 0x000ee20000100800 */
[----:B------:R-:W-:Y:S01]  /*4e350*/  PRMT R12, RZ, 0x7610, R12 ;  /* 0x00007610ff0c7816 */ /* 0x000fe2000000000c */
[----:B--2---:R-:W-:-:S05]  /*4e360*/  @!P0 IMAD.MOV.U32 R8, RZ, RZ, R42 ;  /* 0x000000ffff088224 */ /* 0x004fca00078e002a */
[----:B---3--:R-:W2:Y:S01]  /*4e370*/  @!P0 LDG.E.U8 R12, desc[UR10][R8.64] ;  /* 0x0000000a080c8981 */ /* 0x008ea2000c1e1100 */
[----:B------:R-:W0:Y:S02]  /*4e380*/  S2R R7, SR_TID.X ;  /* 0x0000000000077919 */ /* 0x000e240000002100 */
[----:B0-----:R-:W-:-:S05]  /*4e390*/  LOP3.LUT R7, R7, 0x7f, RZ, 0xc0, !PT ;  /* 0x0000007f07077812 */ /* 0x001fca00078ec0ff */
[----:B------:R0:W-:Y:S04]  /*4e3a0*/  STS.U8 [R7+UR4], R79 ;  /* 0x0000004f07007988 */ /* 0x0001e80008000004 */
[----:B------:R1:W-:Y:S04]  /*4e3b0*/  STS.U8 [R7+UR4+0x400], R80 ;  /* 0x0004005007007988 */ /* 0x0003e80008000004 */
        /* <DEDUP_REMOVED lines=57> */
[----:B--2---:R-:W-:Y:S04]  /*4e750*/  STL [R1+0x340c], R12 ;  /* 0x00340c0c01007387 */ /* 0x004fe80000100800 */
[----:B0-----:R-:W2:Y:S04]  /*4e760*/  LDL.LU R79, [R1+0x36b8] ;  /* 0x0036b800014f7983 */ /* 0x001ea80000300800 */
[----:B-1----:R-:W2:Y:S04]  /*4e770*/  LDL.LU R80, [R1+0x36b4] ;  /* 0x0036b40001507983 */ /* 0x002ea80000300800 */
[----:B---3--:R-:W3:Y:S04]  /*4e780*/  LDL.LU R81, [R1+0x36b0] ;  /* 0x0036b00001517983 */ /* 0x008ee80000300800 */
[----:B----4-:R-:W4:Y:S04]  /*4e790*/  LDL.LU R82, [R1+0x36ac] ;  /* 0x0036ac0001527983 */ /* 0x010f280000300800 */
[----:B------:R-:W2:Y:S04]  /*4e7a0*/  LDL.LU R83, [R1+0x36a8] ;  /* 0x0036a80001537983 */ /* 0x000ea80000300800 */
[----:B------:R-:W3:Y:S04]  /*4e7b0*/  LDL.LU R84, [R1+0x36a4] ;  /* 0x0036a40001547983 */ /* 0x000ee80000300800 */
[----:B------:R-:W4:Y:S04]  /*4e7c0*/  LDL.LU R85, [R1+0x36a0] ;  /* 0x0036a00001557983 */ /* 0x000f280000300800 */
        /* <DEDUP_REMOVED lines=51> */
[----:B------:R-:W3:Y:S04]  /*4eb00*/  LDL.LU R239, [R1+0x35d0] ;  /* 0x0035d00001ef7983 */ /* 0x000ee80000300800 */
[----:B------:R0:W-:Y:S04]  /*4eb10*/  STS.U8 [R7+UR4+0xec00], R137 ;  /* 0x00ec008907007988 */ /* 0x0001e80008000004 */
[----:B------:R1:W-:Y:S04]  /*4eb20*/  STS.U8 [R7+UR4+0xf000], R138 ;  /* 0x00f0008a07007988 */ /* 0x0003e80008000004 */
[----:B------:R1:W-:Y:S04]  /*4eb30*/  STS.U8 [R7+UR4+0xf400], R139 ;  /* 0x00f4008b07007988 */ /* 0x0003e80008000004 */
[----:B------:R1:W-:Y:S04]  /*4eb40*/  STS.U8 [R7+UR4+0xf800], R140 ;  /* 0x00f8008c07007988 */ /* 0x0003e80008000004 */
[----:B------:R1:W-:Y:S04]  /*4eb50*/  STS.U8 [R7+UR4+0xfc00], R141 ;  /* 0x00fc008d07007988 */ /* 0x0003e80008000004 */
[----:B0-----:R-:W2:Y:S04]  /*4eb60*/  LDL.LU R137, [R1+0x35cc] ;  /* 0x0035cc0001897983 */ /* 0x001ea80000300800 */
[----:B-1----:R-:W4:Y:S04]  /*4eb70*/  LDL.LU R138, [R1+0x35c8] ;  /* 0x0035c800018a7983 */ /* 0x002f280000300800 */
[----:B------:R-:W2:Y:S04]  /*4eb80*/  LDL.LU R139, [R1+0x35c4] ;  /* 0x0035c400018b7983 */ /* 0x000ea80000300800 */
[----:B------:R-:W2:Y:S04]  /*4eb90*/  LDL.LU R140, [R1+0x35c0] ;  /* 0x0035c000018c7983 */ /* 0x000ea80000300800 */
[----:B------:R-:W2:Y:S04]  /*4eba0*/  LDL.LU R141, [R1+0x35bc] ;  /* 0x0035bc00018d7983 */ /* 0x000ea80000300800 */
[----:B---3--:R0:W-:Y:S04]  /*4ebb0*/  STS.U8 [R239+UR4+0x80], R142 ;  /* 0x0000808eef007988 */ /* 0x0081e80008000004 */
[----:B------:R1:W-:Y:S04]  /*4ebc0*/  STS.U8 [R239+UR4+0x480], R143 ;  /* 0x0004808fef007988 */ /* 0x0003e80008000004 */
[----:B------:R3:W-:Y:S04]  /*4ebd0*/  STS.U8 [R239+UR4+0x880], R144 ;  /* 0x00088090ef007988 */ /* 0x0007e80008000004 */
[----:B------:R3:W-:Y:S04]  /*4ebe0*/  STS.U8 [R239+UR4+0xc80], R235 ;  /* 0x000c80ebef007988 */ /* 0x0007e80008000004 */
[----:B------:R4:W-:Y:S04]  /*4ebf0*/  STS.U8 [R239+UR4+0x1080], R236 ;  /* 0x001080ecef007988 */ /* 0x0009e80008000004 */
[----:B------:R4:W-:Y:S04]  /*4ec00*/  STS.U8 [R239+UR4+0x1480], R233 ;  /* 0x001480e9ef007988 */ /* 0x0009e80008000004 */
[----:B0-----:R-:W2:Y:S04]  /*4ec10*/  LDL.LU R142, [R1+0x35b8] ;  /* 0x0035b800018e7983 */ /* 0x001ea80000300800 */
[----:B-1----:R-:W2:Y:S04]  /*4ec20*/  LDL.LU R143, [R1+0x35b4] ;  /* 0x0035b400018f7983 */ /* 0x002ea80000300800 */
[----:B---3--:R-:W3:Y:S04]  /*4ec30*/  LDL.LU R144, [R1+0x35b0] ;  /* 0x0035b00001907983 */ /* 0x008ee80000300800 */
[----:B------:R-:W3:Y:S04]  /*4ec40*/  LDL.LU R235, [R1+0x35ac] ;  /* 0x0035ac0001eb7983 */ /* 0x000ee80000300800 */
[----:B----4-:R-:W4:Y:S04]  /*4ec50*/  LDL.LU R236, [R1+0x35a8] ;  /* 0x0035a80001ec7983 */ /* 0x010f280000300800 */
[----:B------:R-:W3:Y:S04]  /*4ec60*/  LDL.LU R233, [R1+0x35a4] ;  /* 0x0035a40001e97983 */ /* 0x000ee80000300800 */
[----:B------:R0:W-:Y:S04]  /*4ec70*/  STS.U8 [R239+UR4+0x1880], R234 ;  /* 0x001880eaef007988 */ /* 0x0001e80008000004 */
[----:B------:R1:W-:Y:S04]  /*4ec80*/  STS.U8 [R239+UR4+0x1c80], R237 ;  /* 0x001c80edef007988 */ /* 0x0003e80008000004 */
[----:B0-----:R-:W2:Y:S04]  /*4ec90*/  LDL.LU R234, [R1+0x35a0] ;  /* 0x0035a00001ea7983 */ /* 0x001ea80000300800 */
[----:B-1----:R-:W4:Y:S04]  /*4eca0*/  LDL.LU R237, [R1+0x359c] ;  /* 0x00359c0001ed7983 */ /* 0x002f280000300800 */
[----:B------:R-:W3:Y:S04]  /*4ecb0*/  LDL R9, [R1+0x1864] ;  /* 0x0018640001097983 */ /* 0x000ee80000100800 */
[----:B------:R-:W3:Y:S01]  /*4ecc0*/  LDL R8, [R1+0x2484] ;  /* 0x0024840001087983 */ /* 0x000ee20000100800 */
[----:B----4-:R-:W-:-:S06]  /*4ecd0*/  PRMT R237, RZ, 0x7610, R237 ;  /* 0x00007610ffed7816 */ /* 0x010fcc00000000ed */
[----:B---3--:R-:W3:Y:S04]  /*4ece0*/  @!P0 LDG.E.U8 R237, desc[UR10][R8.64] ;  /* 0x0000000a08ed8981 */ /* 0x008ee8000c1e1100 */
[----:B------:R0:W-:Y:S04]  /*4ecf0*/  STS.U8 [R239+UR4+0x2480], R27 ;  /* 0x0024801bef007988 */ /* 0x0001e80008000004 */
[----:B------:R1:W-:Y:S04]  /*4ed00*/  STS.U8 [R239+UR4+0x2880], R26 ;  /* 0x0028801aef007988 */ /* 0x0003e80008000004 */
[----:B------:R4:W-:Y:S04]  /*4ed10*/  STS.U8 [R239+UR4+0x2c80], R6 ;  /* 0x002c8006ef007988 */ /* 0x0009e80008000004 */
[----:B------:R2:W-:Y:S04]  /*4ed20*/  STS.U8 [R239+UR4+0x3080], R0 ;  /* 0x00308000ef007988 */ /* 0x0005e80008000004 */
[----:B------:R-:W-:Y:S04]  /*4ed30*/  STS.U8 [R239+UR4+0x2080], R238 ;  /* 0x002080eeef007988 */ /* 0x000fe80008000004 */
[----:B------:R-:W-:Y:S04]  /*4ed40*/  STS.U8 [R239+UR4+0x3480], R252 ;  /* 0x003480fcef007988 */ /* 0x000fe80008000004 */
[----:B------:R-:W-:Y:S04]  /*4ed50*/  STS.U8 [R239+UR4+0x3880], R251 ;  /* 0x003880fbef007988 */ /* 0x000fe80008000004 */
[----:B0-----:R-:W3:Y:S04]  /*4ed60*/  LDL R27, [R1+0x2468] ;  /* 0x00246800011b7983 */ /* 0x001ee80000100800 */
[----:B-1----:R-:W3:Y:S04]  /*4ed70*/  LDL R26, [R1+0x246c] ;  /* 0x00246c00011a7983 */ /* 0x002ee80000100800 */
[----:B------:R-:W3:Y:S04]  /*4ed80*/  LDL.LU R7, [R1+0x121c] ;  /* 0x00121c0001077983 */ /* 0x000ee80000300800 */
[----:B----4-:R-:W4:Y:S04]  /*4ed90*/  LDL.LU R6, [R1+0x1214] ;  /* 0x0012140001067983 */ /* 0x010f280000300800 */
[----:B--2---:R-:W2:Y:S04]  /*4eda0*/  LDL.LU R0, [R1+0x11e8] ;  /* 0x0011e80001007983 */ /* 0x004ea80000300800 */
[----:B------:R-:W-:Y:S04]  /*4edb0*/  STS.U8 [R239+UR4+0x3c80], R250 ;  /* 0x003c80faef007988 */ /* 0x000fe80008000004 */
        /* <DEDUP_REMOVED lines=48> */
[----:B------:R0:W-:Y:S04]  /*4f0c0*/  STL [R1+0x2b44], R239 ;  /* 0x002b44ef01007387 */ /* 0x0001e80000100800 */
[----:B0-----:R-:W4:Y:S04]  /*4f0d0*/  LDL.LU R239, [R1+0x1224] ;  /* 0x0012240001ef7983 */ /* 0x001f280000300800 */
[----:B---3--:R0:W-:Y:S04]  /*4f0e0*/  STL [R1+0x116c], R237 ;  /* 0x00116ced01007387 */ /* 0x0081e80000100800 */
[----:B0-----:R-:W3:Y:S04]  /*4f0f0*/  LDL.LU R237, [R1+0x3598] ;  /* 0x0035980001ed7983 */ /* 0x001ee80000300800 */
[----:B------:R-:W2:Y:S04]  /*4f100*/  LDL R8, [R1+0x1544] ;  /* 0x0015440001087983 */ /* 0x000ea80000100800 */
[----:B------:R-:W2:Y:S01]  /*4f110*/  LDL R9, [R1+0x2480] ;  /* 0x0024800001097983 */ /* 0x000ea20000100800 */
[----:B------:R-:W-:-:S02]  /*4f120*/  PRMT R234, RZ, 0x7610, R234 ;  /* 0x00007610ffea7816 */ /* 0x000fc400000000ea */
[----:B--2---:R-:W-:-:S04]  /*4f130*/  @!P0 LOP3.LUT R9, R9, R8, RZ, 0x3c, !PT ;  /* 0x0000000809098212 */ /* 0x004fc800078e3cff */
[----:B------:R-:W-:-:S04]  /*4f140*/  @!P0 LOP3.LUT R8, R9, R8, RZ, 0x3c, !PT ;  /* 0x0000000809088212 */ /* 0x000fc800078e3cff */
[----:B------:R-:W-:-:S05]  /*4f150*/  @!P0 LOP3.LUT R9, R9, R8, RZ, 0x3c, !PT ;  /* 0x0000000809098212 */ /* 0x000fca00078e3cff */
[----:B------:R-:W2:Y:S04]  /*4f160*/  @!P0 LDG.E.U8 R234, desc[UR10][R8.64] ;  /* 0x0000000a08ea8981 */ /* 0x000ea8000c1e1100 */
[----:B--2---:R0:W-:Y:S04]  /*4f170*/  STL [R1+0x1168], R234 ;  /* 0x001168ea01007387 */ /* 0x0041e80000100800 */
[----:B0-----:R-:W2:Y:S04]  /*4f180*/  LDL.LU R234, [R1+0x3594] ;  /* 0x0035940001ea7983 */ /* 0x001ea80000300800 */
[----:B------:R-:W4:Y:S04]  /*4f190*/  LDL R8, [R1+0x2478] ;  /* 0x0024780001087983 */ /* 0x000f280000100800 */
[----:B------:R-:W4:Y:S01]  /*4f1a0*/  LDL R9, [R1+0x247c] ;  /* 0x00247c0001097983 */ /* 0x000f220000100800 */
[----:B---3--:R-:W-:-:S02]  /*4f1b0*/  PRMT R237, RZ, 0x7610, R237 ;  /* 0x00007610ffed7816 */ /* 0x008fc400000000ed */
[----:B----4-:R-:W-:-:S04]  /*4f1c0*/  @!P0 LOP3.LUT R9, R9, R8, RZ, 0x3c, !PT ;  /* 0x0000000809098212 */ /* 0x010fc800078e3cff */
[----:B------:R-:W-:-:S04]  /*4f1d0*/  @!P0 LOP3.LUT R8, R9, R8, RZ, 0x3c, !PT ;  /* 0x0000000809088212 */ /* 0x000fc800078e3cff */
[----:B------:R-:W-:-:S05]  /*4f1e0*/  @!P0 LOP3.LUT R9, R9, R8, RZ, 0x3c, !PT ;  /* 0x0000000809098212 */ /* 0x000fca00078e3cff */
[----:B------:R-:W3:Y:S04]  /*4f1f0*/  @!P0 LDG.E.U8 R237, desc[UR10][R8.64] ;  /* 0x0000000a08ed8981 */ /* 0x000ee8000c1e1100 */
[----:B---3--:R0:W-:Y:S04]  /*4f200*/  STL [R1+0x1164], R237 ;  /* 0x001164ed01007387 */ /* 0x0081e80000100800 */
[----:B0-----:R-:W3:Y:S04]  /*4f210*/  LDL.LU R237, [R1+0x3590] ;  /* 0x0035900001ed7983 */ /* 0x001ee80000300800 */
[----:B------:R-:W4:Y:S04]  /*4f220*/  LDL R8, [R1+0x2470] ;  /* 0x0024700001087983 */ /* 0x000f280000100800 */
[----:B------:R-:W4:Y:S01]  /*4f230*/  LDL R9, [R1+0x2474] ;  /* 0x0024740001097983 */ /* 0x000f220000100800 */
[----:B------:R-:W-:-:S02]  /*4f240*/  PRMT R138, RZ, 0x7610, R138 ;  /* 0x00007610ff8a7816 */ /* 0x000fc4000000008a */
[----:B----4-:R-:W-:-:S04]  /*4f250*/  @!P0 LOP3.LUT R9, R9, R8, RZ, 0x3c, !PT ;  /* 0x0000000809098212 */ /* 0x010fc800078e3cff */
[----:B------:R-:W-:-:S04]  /*4f260*/  @!P0 LOP3.LUT R8, R9, R8, RZ, 0x3c, !PT ;  /* 0x0000000809088212 */ /* 0x000fc800078e3cff */
[----:B------:R-:W-:-:S05]  /*4f270*/  @!P0 LOP3.LUT R9, R9, R8, RZ, 0x3c, !PT ;  /* 0x0000000809098212 */ /* 0x000fca00078e3cff */
[----:B------:R0:W4:Y:S01]  /*4f280*/  @!P0 LDG.E.U8 R138, desc[UR10][R8.64] ;  /* 0x0000000a088a8981 */ /* 0x000122000c1e1100 */
[----:B------:R-:W-:Y:S01]  /*4f290*/  PRMT R94, RZ, 0x7610, R94 ;  /* 0x00007610ff5e7816 */ /* 0x000fe2000000005e */
[----:B0-----:R-:W-:Y:S02]  /*4f2a0*/  @!P0 IMAD.MOV.U32 R8, RZ, RZ, R26 ;  /* 0x000000ffff088224 */ /* 0x001fe400078e001a */
[----:B------:R-:W-:-:S05]  /*4f2b0*/  @!P0 IMAD.MOV.U32 R9, RZ, RZ, R27 ;  /* 0x000000ffff098224 */ /* 0x000fca00078e001b */
[----:B------:R0:W2:Y:S04]  /*4f2c0*/  @!P0 LDG.E.U8 R94, desc[UR10][R8.64] ;  /* 0x0000000a085e8981 */ /* 0x0000a8000c1e1100 */
[----:B----4-:R-:W-:Y:S04]  /*4f2d0*/  STL [R1+0x3410], R138 ;  /* 0x0034108a01007387 */ /* 0x010fe80000100800 */
[----:B------:R-:W0:Y:S04]  /*4f2e0*/  LDL R8, [R1+0x2448] ;  /* 0x0024480001087983 */ /* 0x000e280000100800 */
[----:B------:R-:W0:Y:S01]  /*4f2f0*/  LDL R9, [R1+0x244c] ;  /* 0x00244c0001097983 */ /* 0x000e220000100800 */
[----:B---3--:R-:W-:-:S03]  /*4f300*/  PRMT R237, RZ, 0x7610, R237 ;  /* 0x00007610ffed7816 */ /* 0x008fc600000000ed */
[----:B------:R-:W3:Y:S04]  /*4f310*/  LDL R27, [R1+0x2428] ;  /* 0x00242800011b7983 */ /* 0x000ee80000100800 */
[----:B------:R-:W4:Y:S01]  /*4f320*/  LDL R26, [R1+0x242c] ;  /* 0x00242c00011a7983 */ /* 0x000f220000100800 */
[----:B0-----:R-:W-:-:S04]  /*4f330*/  @!P0 LOP3.LUT R9, R9, R8, RZ, 0x3c, !PT ;  /* 0x0000000809098212 */ /* 0x001fc800078e3cff */
[----:B------:R-:W-:-:S04]  /*4f340*/  @!P0 LOP3.LUT R8, R9, R8, RZ, 0x3c, !PT ;  /* 0x0000000809088212 */ /* 0x000fc800078e3cff */
[----:B------:R-:W-:-:S05]  /*4f350*/  @!P0 LOP3.LUT R9, R9, R8, RZ, 0x3c, !PT ;  /* 0x0000000809098212 */ /* 0x000fca00078e3cff */
[----:B------:R-:W3:Y:S04]  /*4f360*/  @!P0 LDG.E.U8 R237, desc[UR10][R8.64] ;  /* 0x0000000a08ed8981 */ /* 0x000ee8000c1e1100 */
[----:B--2---:R-:W-:Y:S04]  /*4f370*/  STL [R1+0x3414], R94 ;  /* 0x0034145e01007387 */ /* 0x004fe80000100800 */
[----:B---3--:R0:W-:Y:S04]  /*4f380*/  STL [R1+0x1158], R237 ;  /* 0x001158ed01007387 */ /* 0x0081e80000100800 */
[----:B0-----:R-:W2:Y:S04]  /*4f390*/  LDL.LU R237, [R1+0x358c] ;  /* 0x00358c0001ed7983 */ /* 0x001ea80000300800 */
[----:B------:R-:W3:Y:S04]  /*4f3a0*/  LDL R8, [R1+0x2440] ;  /* 0x0024400001087983 */ /* 0x000ee80000100800 */
[----:B------:R-:W3:Y:S01]  /*4f3b0*/  LDL R9, [R1+0x2444] ;  /* 0x0024440001097983 */ /* 0x000ee20000100800 */
[----:B------:R-:W-:-:S02]  /*4f3c0*/  PRMT R234, RZ, 0x7610, R234 ;  /* 0x00007610ffea7816 */ /* 0x000fc400000000ea */
[----:B---3--:R-:W-:-:S04]  /*4f3d0*/  @!P0 LOP3.LUT R9, R9, R8, RZ, 0x3c, !PT ;  /* 0x0000000809098212 */ /* 0x008fc800078e3cff */
[----:B------:R-:W-:-:S04]  /*4f3e0*/  @!P0 LOP3.LUT R8, R9, R8, RZ, 0x3c, !PT ;  /* 0x0000000809088212 */ /* 0x000fc800078e3cff */
[----:B------:R-:W-:-:S05]  /*4f3f0*/  @!P0 LOP3.LUT R9, R9, R8, RZ, 0x3c, !PT ;  /* 0x0000000809098212 */ /* 0x000fca00078e3cff */
[----:B------:R-:W3:Y:S04]  /*4f400*/  @!P0 LDG.E.U8 R234, desc[UR10][R8.64] ;  /* 0x0000000a08ea8981 */ /* 0x000ee8000c1e1100 */
[----:B---3--:R0:W-:Y:S04]  /*4f410*/  STL [R1+0x1154], R234 ;  /* 0x001154ea01007387 */ /* 0x0081e80000100800 */
[----:B0-----:R-:W3:Y:S04]  /*4f420*/  LDL.LU R234, [R1+0x3588] ;  /* 0x0035880001ea7983 */ /* 0x001ee80000300800 */
[----:B------:R-:W4:Y:S04]  /*4f430*/  LDL R8, [R1+0x2438] ;  /* 0x0024380001087983 */ /* 0x000f280000100800 */
[----:B------:R-:W4:Y:S01]  /*4f440*/  LDL R9, [R1+0x243c] ;  /* 0x00243c0001097983 */ /* 0x000f220000100800 */
[----:B--2---:R-:W-:-:S02]  /*4f450*/  PRMT R237, RZ, 0x7610, R237 ;  /* 0x00007610ffed7816 */ /* 0x004fc400000000ed */
[----:B----4-:R-:W-:-:S04]  /*4f460*/  @!P0 LOP3.LUT R9, R9, R8, RZ, 0x3c, !PT ;  /* 0x0000000809098212 */ /* 0x010fc800078e3cff */
[----:B------:R-:W-:-:S04]  /*4f470*/  @!P0 LOP3.LUT R8, R9, R8, RZ, 0x3c, !PT ;  /* 0x0000000809088212 */ /* 0x000fc800078e3cff */
[----:B------:R-:W-:-:S05]  /*4f480*/  @!P0 LOP3.LUT R9, R9, R8, RZ, 0x3c, !PT ;  /* 0x0000000809098212 */ /* 0x000fca00078e3cff */
[----:B------:R-:W2:Y:S04]  /*4f490*/  @!P0 LDG.E.U8 R237, desc[UR10][R8.64] ;  /* 0x0000000a08ed8981 */ /* 0x000ea8000c1e1100 */
[----:B--2---:R0:W-:Y:S04]  /*4f4a0*/  STL [R1+0x1150], R237 ;  /* 0x001150ed01007387 */ /* 0x0041e80000100800 */
[----:B0-----:R-:W2:Y:S04]  /*4f4b0*/  LDL.LU R237, [R1+0x3584] ;  /* 0x0035840001ed7983 */ /* 0x001ea80000300800 */
        /* <DEDUP_REMOVED lines=10> */
[----:B------:R0:W3:Y:S04]  /*4f560*/  @!P0 LDG.E.U8 R93, desc[UR10][R8.64] ;  /* 0x0000000a085d8981 */ /* 0x0000e8000c1e1100 */
[----:B----4-:R-:W-:Y:S04]  /*4f570*/  STL [R1+0x3418], R137 ;  /* 0x0034188901007387 */ /* 0x010fe80000100800 */
[----:B------:R-:W0:Y:S04]  /*4f580*/  LDL R8, [R1+0x2408] ;  /* 0x0024080001087983 */ /* 0x000e280000100800 */
[----:B------:R-:W0:Y:S01]  /*4f590*/  LDL R9, [R1+0x240c] ;  /* 0x00240c0001097983 */ /* 0x000e220000100800 */
[----:B--2---:R-:W-:-:S03]  /*4f5a0*/  PRMT R237, RZ, 0x7610, R237 ;  /* 0x00007610ffed7816 */ /* 0x004fc600000000ed */
[----:B------:R-:W2:Y:S04]  /*4f5b0*/  LDL R27, [R1+0x23e8] ;  /* 0x0023e800011b7983 */ /* 0x000ea80000100800 */
[----:B------:R-:W4:Y:S01]  /*4f5c0*/  LDL R26, [R1+0x23ec] ;  /* 0x0023ec00011a7983 */ /* 0x000f220000100800 */
[----:B0-----:R-:W-:-:S04]  /*4f5d0*/  @!P0 LOP3.LUT R9, R9, R8, RZ, 0x3c, !PT ;  /* 0x0000000809098212 */ /* 0x001fc800078e3cff */
[----:B------:R-:W-:-:S04]  /*4f5e0*/  @!P0 LOP3.LUT R8, R9, R8, RZ, 0x3c, !PT ;  /* 0x0000000809088212 */ /* 0x000fc800078e3cff */
[----:B------:R-:W-:-:S05]  /*4f5f0*/  @!P0 LOP3.LUT R9, R9, R8, RZ, 0x3c, !PT ;  /* 0x0000000809098212 */ /* 0x000fca00078e3cff */
[----:B------:R-:W2:Y:S04]  /*4f600*/  @!P0 LDG.E.U8 R237, desc[UR10][R8.64] ;  /* 0x0000000a08ed8981 */ /* 0x000ea8000c1e1100 */
[----:B---3--:R-:W-:Y:S04]  /*4f610*/  STL [R1+0x341c], R93 ;  /* 0x00341c5d01007387 */ /* 0x008fe80000100800 */
[----:B--2---:R0:W-:Y:S04]  /*4f620*/  STL [R1+0x1144], R237 ;  /* 0x001144ed01007387 */ /* 0x0041e80000100800 */
        /* <DEDUP_REMOVED lines=350> */
[----:B------:R-:W4:Y:S04]  /*50c10*/  @!P0 LDG.E.U8 R234, desc[UR10][R8.64] ;  /* 0x0000000a08ea8981 */ /* 0x000f28000c1e1100 */
[----:B---3--:R0:W-:Y:S04]  /*50c20*/  STL [R1+0x10a0], R25 ;  /* 0x0010a01901007387 */ /* 0x0081e80000100800 */
[----:B0-----:R-:W3:Y:S04]  /*50c30*/  LDL R25, [R1+0x21c4] ;  /* 0x0021c40001197983 */ /* 0x001ee80000100800 */
[----:B----4-:R0:W-:Y:S04]  /*50c40*/  STL [R1+0x109c], R234 ;  /* 0x00109cea01007387 */ /* 0x0101e80000100800 */
[----:B0-----:R-:W4:Y:S04]  /*50c50*/  LDL.LU R234, [R1+0x351c] ;  /* 0x00351c0001ea7983 */ /* 0x001f280000300800 */
[----:B------:R-:W2:Y:S04]  /*50c60*/  LDL R8, [R1+0x21f0] ;  /* 0x0021f00001087983 */ /* 0x000ea80000100800 */
[----:B------:R-:W2:Y:S01]  /*50c70*/  LDL R9, [R1+0x21f4] ;  /* 0x0021f40001097983 */ /* 0x000ea20000100800 */
[----:B------:R-:W-:-:S02]  /*50c80*/  PRMT R128, RZ, 0x7610, R128 ;  /* 0x00007610ff807816 */ /* 0x000fc40000000080 */
[----:B--2---:R-:W-:-:S04]  /*50c90*/  @!P0 LOP3.LUT R9, R9, R8, RZ, 0x3c, !PT ;  /* 0x0000000809098212 */ /* 0x004fc800078e3cff */
[----:B------:R-:W-:-:S04]  /*50ca0*/  @!P0 LOP3.LUT R8, R9, R8, RZ, 0x3c, !PT ;  /* 0x0000000809088212 */ /* 0x000fc800078e3cff */
[----:B------:R-:W-:-:S05]  /*50cb0*/  @!P0 LOP3.LUT R9, R9, R8, RZ, 0x3c, !PT ;  /* 0x0000000809098212 */ /* 0x000fca00078e3cff */
[----:B------:R0:W2:Y:S01]  /*50cc0*/  @!P0 LDG.E.U8 R128, desc[UR10][R8.64] ;  /* 0x0000000a08808981 */ /* 0x0000a2000c1e1100 */
[----:B------:R-:W-:Y:S01]  /*50cd0*/  PRMT R84, RZ, 0x7610, R84 ;  /* 0x00007610ff547816 */ /* 0x000fe20000000054 */
[----:B0-----:R-:W-:Y:S02]  /*50ce0*/  @!P0 IMAD.MOV.U32 R8, RZ, RZ, R26 ;  /* 0x000000ffff088224 */ /* 0x001fe400078e001a */
[----:B------:R-:W-:-:S05]  /*50cf0*/  @!P0 IMAD.MOV.U32 R9, RZ, RZ, R27 ;  /* 0x000000ffff098224 */ /* 0x000fca00078e001b */
[----:B------:R0:W3:Y:S04]  /*50d00*/  @!P0 LDG.E.U8 R84, desc[UR10][R8.64] ;  /* 0x0000000a08548981 */ /* 0x0000e8000c1e1100 */
[----:B--2---:R-:W-:Y:S04]  /*50d10*/  STL [R1+0x3460], R128 ;  /* 0x0034608001007387 */ /* 0x004fe80000100800 */
[----:B------:R-:W0:Y:S04]  /*50d20*/  LDL R8, [R1+0x21c8] ;  /* 0x0021c80001087983 */ /* 0x000e280000100800 */
[----:B------:R-:W0:Y:S01]  /*50d30*/  LDL R9, [R1+0x21cc] ;  /* 0x0021cc0001097983 */ /* 0x000e220000100800 */
[----:B------:R-:W-:-:S03]  /*50d40*/  PRMT R233, RZ, 0x7610, R233 ;  /* 0x00007610ffe97816 */ /* 0x000fc600000000e9 */
[----:B------:R-:W2:Y:S04]  /*50d50*/  LDL R27, [R1+0x21a8] ;  /* 0x0021a800011b7983 */ /* 0x000ea80000100800 */
[----:B------:R-:W4:Y:S01]  /*50d60*/  LDL R26, [R1+0x21ac] ;  /* 0x0021ac00011a7983 */ /* 0x000f220000100800 */
[----:B0-----:R-:W-:-:S04]  /*50d70*/  @!P0 LOP3.LUT R9, R9, R8, RZ, 0x3c, !PT ;  /* 0x0000000809098212 */ /* 0x001fc800078e3cff */
[----:B------:R-:W-:-:S04]  /*50d80*/  @!P0 LOP3.LUT R8, R9, R8, RZ, 0x3c, !PT ;  /* 0x0000000809088212 */ /* 0x000fc800078e3cff */
[----:B------:R-:W-:-:S05]  /*50d90*/  @!P0 LOP3.LUT R9, R9, R8, RZ, 0x3c, !PT ;  /* 0x0000000809098212 */ /* 0x000fca00078e3cff */
[----:B------:R-:W2:Y:S04]  /*50da0*/  @!P0 LDG.E.U8 R233, desc[UR10][R8.64] ;  /* 0x0000000a08e98981 */ /* 0x000ea8000c1e1100 */
[----:B---3--:R-:W-:Y:S01]  /*50db0*/  STL [R1+0x3464], R84 ;  /* 0x0034645401007387 */ /* 0x008fe20000100800 */
[----:B------:R-:W-:-:S03]  /*50dc0*/  PRMT R5, RZ, 0x7610, R5 ;  /* 0x00007610ff057816 */ /* 0x000fc60000000005 */
[----:B--2---:R0:W-:Y:S04]  /*50dd0*/  STL [R1+0x1090], R233 ;  /* 0x001090e901007387 */ /* 0x0041e80000100800 */
[----:B0-----:R-:W2:Y:S04]  /*50de0*/  LDL.LU R233, [R1+0x3518] ;  /* 0x0035180001e97983 */ /* 0x001ea80000300800 */
[----:B------:R-:W3:Y:S01]  /*50df0*/  LDL R9, [R1+0x21c0] ;  /* 0x0021c00001097983 */ /* 0x000ee20000100800 */
[----:B------:R-:W-:Y:S01]  /*50e00*/  @!P0 IMAD.MOV.U32 R8, RZ, RZ, R25 ;  /* 0x000000ffff088224 */ /* 0x000fe200078e0019 */
[----:B------:R-:W-:-:S02]  /*50e10*/  PRMT R236, RZ, 0x7610, R236 ;  /* 0x00007610ffec7816 */ /* 0x000fc400000000ec */
[----:B------:R-:W2:Y:S04]  /*50e20*/  LDL R25, [R1+0x2180] ;  /* 0x0021800001197983 */ /* 0x000ea80000100800 */
[----:B---3--:R0:W3:Y:S04]  /*50e30*/  @!P0 LDG.E.U8 R5, desc[UR10][R8.64] ;  /* 0x0000000a08058981 */ /* 0x0080e8000c1e1100 */
[----:B------:R-:W0:Y:S04]  /*50e40*/  LDL R8, [R1+0x21b8] ;  /* 0x0021b80001087983 */ /* 0x000e280000100800 */
[----:B------:R-:W0:Y:S02]  /*50e50*/  LDL R9, [R1+0x21bc] ;  /* 0x0021bc0001097983 */ /* 0x000e240000100800 */
        /* <DEDUP_REMOVED lines=18> */
[----:B------:R0:W4:Y:S01]  /*50f80*/  @!P0 LDG.E.U8 R83, desc[UR10][R8.64] ;  /* 0x0000000a08538981 */ /* 0x000122000c1e1100 */
[----:B------:R-:W1:Y:S03]  /*50f90*/  S2R R238, SR_TID.X ;  /* 0x0000000000ee7919 */ /* 0x000e660000002100 */
[----:B--2---:R-:W-:Y:S04]  /*50fa0*/  STL [R1+0x3468], R127 ;  /* 0x0034687f01007387 */ /* 0x004fe80000100800 */
[----:B------:R-:W0:Y:S04]  /*50fb0*/  LDL R8, [R1+0x2188] ;  /* 0x0021880001087983 */ /* 0x000e280000100800 */
[----:B------:R-:W0:Y:S01]  /*50fc0*/  LDL R9, [R1+0x218c] ;  /* 0x00218c0001097983 */ /* 0x000e220000100800 */
[----:B-1----:R-:W-:-:S02]  /*50fd0*/  LOP3.LUT R238, R238, 0x7f, RZ, 0xc0, !PT ;  /* 0x0000007feeee7812 */ /* 0x002fc400078ec0ff */
[----:B------:R-:W-:Y:S01]  /*50fe0*/  PRMT R235, RZ, 0x7610, R235 ;  /* 0x00007610ffeb7816 */ /* 0x000fe200000000eb */
[----:B------:R-:W2:Y:S04]  /*50ff0*/  LDL R27, [R1+0x2168] ;  /* 0x00216800011b7983 */ /* 0x000ea80000100800 */
[----:B------:R-:W2:Y:S01]  /*51000*/  LDL R26, [R1+0x216c] ;  /* 0x00216c00011a7983 */ /* 0x000ea20000100800 */
[----:B------:R-:W-:-:S05]  /*51010*/  LOP3.LUT R238, R238, 0x20, RZ, 0x3c, !PT ;  /* 0x00000020eeee7812 */ /* 0x000fca00078e3cff */
        /* <DEDUP_REMOVED lines=54> */
[----:B------:R1:W-:Y:S02]  /*51380*/  STS.U8 [R238+UR4+0xd900], R2 ;  /* 0x00d90002ee007988 */ /* 0x0003e40008000004 */
[----:B-1----:R-:W-:-:S02]  /*51390*/  PRMT R238, RZ, 0x7610, R238 ;  /* 0x00007610ffee7816 */ /* 0x002fc400000000ee */
[----:B0-----:R-:W-:-:S04]  /*513a0*/  @!P0 LOP3.LUT R9, R9, R8, RZ, 0x3c, !PT ;  /* 0x0000000809098212 */ /* 0x001fc800078e3cff */
[----:B------:R-:W-:-:S04]  /*513b0*/  @!P0 LOP3.LUT R8, R9, R8, RZ, 0x3c, !PT ;  /* 0x0000000809088212 */ /* 0x000fc800078e3cff */
[----:B------:R-:W-:-:S05]  /*513c0*/  @!P0 LOP3.LUT R9, R9, R8, RZ, 0x3c, !PT ;  /* 0x0000000809098212 */ /* 0x000fca00078e3cff */
[----:B------:R3:W2:Y:S02]  /*513d0*/  @!P0 LDG.E.U8 R235, desc[UR10][R8.64] ;  /* 0x0000000a08eb8981 */ /* 0x0006a4000c1e1100 */
[----:B---3--:R-:W-:Y:S02]  /*513e0*/  @!P0 IMAD.MOV.U32 R8, RZ, RZ, R5 ;  /* 0x000000ffff088224 */ /* 0x008fe400078e0005 */
[----:B------:R-:W-:-:S05]  /*513f0*/  @!P0 IMAD.MOV.U32 R9, RZ, RZ, R25 ;  /* 0x000000ffff098224 */ /* 0x000fca00078e0019 */
[----:B------:R-:W3:Y:S04]  /*51400*/  @!P0 LDG.E.U8 R238, desc[UR10][R8.64] ;  /* 0x0000000a08ee8981 */ /* 0x000ee8000c1e1100 */
[----:B----4-:R-:W-:Y:S04]  /*51410*/  STL [R1+0x346c], R83 ;  /* 0x00346c5301007387 */ /* 0x010fe80000100800 */
[----:B--2---:R0:W-:Y:S04]  /*51420*/  STL [R1+0x107c], R235 ;  /* 0x00107ceb01007387 */ /* 0x0041e80000100800 */
[----:B0-----:R-:W2:Y:S04]  /*51430*/  LDL.LU R235, [R1+0x3510] ;  /* 0x0035100001eb7983 */ /* 0x001ea80000300800 */
[----:B------:R-:W4:Y:S04]  /*51440*/  LDL R25, [R1+0x2148] ;  /* 0x0021480001197983 */ /* 0x000f280000100800 */
[----:B------:R-:W2:Y:S04]  /*51450*/  LDL R5, [R1+0x214c] ;  /* 0x00214c0001057983 */ /* 0x000ea80000100800 */
[----:B---3--:R-:W-:Y:S04]  /*51460*/  STL [R1+0x1078], R238 ;  /* 0x001078ee01007387 */ /* 0x008fe80000100800 */
        /* <DEDUP_REMOVED lines=16> */
[----:B0-----:R-:W-:Y:S02]  /*51570*/  @!P0 IMAD.MOV.U32 R8, RZ, RZ, R26 ;  /* 0x000000ffff088224 */ /* 0x001fe400078e001a */
[----:B------:R-:W-:-:S05]  /*51580*/  @!P0 IMAD.MOV.U32 R9, RZ, RZ, R27 ;  /* 0x000000ffff098224 */ /* 0x000fca00078e001b */
[----:B------:R2:W3:Y:S02]  /*51590*/  @!P0 LDG.E.U8 R82, desc[UR10][R8.64] ;  /* 0x0000000a08528981 */ /* 0x0004e4000c1e1100 */
[----:B--2---:R-:W-:Y:S02]  /*515a0*/  @!P0 IMAD.MOV.U32 R8, RZ, RZ, R5 ;  /* 0x000000ffff088224 */ /* 0x004fe400078e0005 */
[----:B----4-:R-:W-:-:S05]  /*515b0*/  @!P0 IMAD.MOV.U32 R9, RZ, RZ, R25 ;  /* 0x000000ffff098224 */ /* 0x010fca00078e0019 */
[----:B------:R-:W2:Y:S04]  /*515c0*/  @!P0 LDG.E.U8 R237, desc[UR10][R8.64] ;  /* 0x0000000a08ed8981 */ /* 0x000ea8000c1e1100 */
[----:B---3--:R-:W-:Y:S04]  /*515d0*/  STL [R1+0x3470], R127 ;  /* 0x0034707f01007387 */ /* 0x008fe80000100800 */
[----:B------:R-:W-:Y:S04]  /*515e0*/  STL [R1+0x3474], R126 ;  /* 0x0034747e01007387 */ /* 0x000fe80000100800 */
[----:B------:R-:W3:Y:S04]  /*515f0*/  LDL R27, [R1+0x2130] ;  /* 0x00213000011b7983 */ /* 0x000ee80000100800 */
[----:B------:R-:W4:Y:S04]  /*51600*/  LDL R26, [R1+0x2134] ;  /* 0x00213400011a7983 */ /* 0x000f280000100800 */
[----:B------:R-:W-:Y:S04]  /*51610*/  STL [R1+0x3478], R82 ;  /* 0x0034785201007387 */ /* 0x000fe80000100800 */
[----:B------:R-:W3:Y:S04]  /*51620*/  LDL R25, [R1+0x2128] ;  /* 0x0021280001197983 */ /* 0x000ee80000100800 */
[----:B------:R-:W3:Y:S04]  /*51630*/  LDL R5, [R1+0x212c] ;  /* 0x00212c0001057983 */ /* 0x000ee80000100800 */
[----:B--2---:R-:W-:Y:S04]  /*51640*/  STL [R1+0x1068], R237 ;  /* 0x001068ed01007387 */ /* 0x004fe80000100800 */
[----:B------:R-:W2:Y:S04]  /*51650*/  LDL R8, [R1+0x2140] ;  /* 0x0021400001087983 */ /* 0x000ea80000100800 */
[----:B------:R-:W2:Y:S01]  /*51660*/  LDL R9, [R1+0x2144] ;  /* 0x0021440001097983 */ /* 0x000ea20000100800 */
[----:B------:R-:W-:-:S02]  /*51670*/  PRMT R4, RZ, 0x7610, R4 ;  /* 0x00007610ff047816 */ /* 0x000fc40000000004 */
[----:B--2---:R-:W-:-:S04]  /*51680*/  @!P0 LOP3.LUT R9, R9, R8, RZ, 0x3c, !PT ;  /* 0x0000000809098212 */ /* 0x004fc800078e3cff */
        /* <DEDUP_REMOVED lines=11> */
[----:B----4-:R-:W-:Y:S02]  /*51740*/  @!P0 IMAD.MOV.U32 R8, RZ, RZ, R26 ;  /* 0x000000ffff088224 */ /* 0x010fe400078e001a */
[----:B---3--:R-:W-:-:S05]  /*51750*/  @!P0 IMAD.MOV.U32 R9, RZ, RZ, R27 ;  /* 0x000000ffff098224 */ /* 0x008fca00078e001b */
[----:B------:R0:W3:Y:S01]  /*51760*/  @!P0 LDG.E.U8 R125, desc[UR10][R8.64] ;  /* 0x0000000a087d8981 */ /* 0x0000e2000c1e1100 */
[----:B------:R-:W-:-:S03]  /*51770*/  PRMT R81, RZ, 0x7610, R81 ;  /* 0x00007610ff517816 */ /* 0x000fc60000000051 */
[----:B--2---:R1:W-:Y:S01]  /*51780*/  STL [R1+0x1064], R4 ;  /* 0x0010640401007387 */ /* 0x0043e20000100800 */
[----:B0-----:R-:W-:Y:S02]  /*51790*/  @!P0 IMAD.MOV.U32 R8, RZ, RZ, R5 ;  /* 0x000000ffff088224 */ /* 0x001fe400078e0005 */
[----:B------:R-:W-:Y:S01]  /*517a0*/  @!P0 IMAD.MOV.U32 R9, RZ, RZ, R25 ;  /* 0x000000ffff098224 */ /* 0x000fe200078e0019 */
[----:B-1----:R-:W2:Y:S04]  /*517b0*/  LDL R4, [R1+0x210c] ;  /* 0x00210c0001047983 */ /* 0x002ea80000100800 */
[----:B------:R2:W4:Y:S04]  /*517c0*/  @!P0 LDG.E.U8 R81, desc[UR10][R8.64] ;  /* 0x0000000a08518981 */ /* 0x000528000c1e1100 */
[----:B------:R-:W-:Y:S04]  /*517d0*/  STL [R1+0x347c], R84 ;  /* 0x00347c5401007387 */ /* 0x000fe80000100800 */
[----:B------:R-:W4:Y:S04]  /*517e0*/  LDL R27, [R1+0x20f8] ;  /* 0x0020f800011b7983 */ /* 0x000f280000100800 */
[----:B------:R-:W4:Y:S04]  /*517f0*/  LDL R26, [R1+0x20fc] ;  /* 0x0020fc00011a7983 */ /* 0x000f280000100800 */
[----:B---3--:R-:W-:Y:S04]  /*51800*/  STL [R1+0x3480], R125 ;  /* 0x0034807d01007387 */ /* 0x008fe80000100800 */
[----:B------:R-:W3:Y:S01]  /*51810*/  LDL R9, [R1+0x2108] ;  /* 0x0021080001097983 */ /* 0x000ee20000100800 */
[----:B------:R-:W-:-:S03]  /*51820*/  PRMT R3, RZ, 0x7610, R3 ;  /* 0x00007610ff037816 */ /* 0x000fc60000000003 */
[----:B------:R-:W3:Y:S04]  /*51830*/  LDL R25, [R1+0x20f0] ;  /* 0x0020f00001197983 */ /* 0x000ee80000100800 */
[----:B------:R-:W3:Y:S01]  /*51840*/  LDL R5, [R1+0x20f4] ;  /* 0x0020f40001057983 */ /* 0x000ee20000100800 */
[----:B--2---:R-:W-:-:S03]  /*51850*/  @!P0 IMAD.MOV.U32 R8, RZ, RZ, R4 ;  /* 0x000000ffff088224 */ /* 0x004fc600078e0004 */
[----:B----4-:R-:W-:Y:S01]  /*51860*/  STL [R1+0x3484], R81 ;  /* 0x0034845101007387 */ /* 0x010fe20000100800 */
[----:B------:R-:W-:Y:S02]  /*51870*/  PRMT R49, RZ, 0x7610, R49 ;  /* 0x00007610ff317816 */ /* 0x000fe40000000031 */
[----:B------:R-:W-:Y:S01]  /*51880*/  PRMT R128, RZ, 0x7610, R128 ;  /* 0x00007610ff807816 */ /* 0x000fe20000000080 */
[----:B------:R-:W2:Y:S04]  /*51890*/  LDL R4, [R1+0x20e8] ;  /* 0x0020e80001047983 */ /* 0x000ea80000100800 */
[----:B---3--:R0:W3:Y:S04]  /*518a0*/  @!P0 LDG.E.U8 R3, desc[UR10][R8.64] ;  /* 0x0000000a08038981 */ /* 0x0080e8000c1e1100 */
[----:B------:R-:W0:Y:S04]  /*518b0*/  LDL R8, [R1+0x2100] ;  /* 0x0021000001087983 */ /* 0x000e280000100800 */
[----:B------:R-:W0:Y:S01]  /*518c0*/  LDL R9, [R1+0x2104] ;  /* 0x0021040001097983 */ /* 0x000e220000100800 */
[----:B------:R-:W-:-:S02]  /*518d0*/  PRMT R124, RZ, 0x7610, R124 ;  /* 0x00007610ff7c7816 */ /* 0x000fc4000000007c */
[----:B0-----:R-:W-:-:S04]  /*518e0*/  @!P0 LOP3.LUT R9, R9, R8, RZ, 0x3c, !PT ;  /* 0x0000000809098212 */ /* 0x001fc800078e3cff */
[----:B------:R-:W-:-:S04]  /*518f0*/  @!P0 LOP3.LUT R8, R9, R8, RZ, 0x3c, !PT ;  /* 0x0000000809088212 */ /* 0x000fc800078e3cff */
[----:B------:R-:W-:-:S05]  /*51900*/  @!P0 LOP3.LUT R9, R9, R8, RZ, 0x3c, !PT ;  /* 0x0000000809098212 */ /* 0x000fca00078e3cff */
[----:B------:R0:W4:Y:S04]  /*51910*/  @!P0 LDG.E.U8 R49, desc[UR10][R8.64] ;  /* 0x0000000a08318981 */ /* 0x000128000c1e1100 */
[----:B---3--:R1:W-:Y:S01]  /*51920*/  STL [R1+0x1054], R3 ;  /* 0x0010540301007387 */ /* 0x0083e20000100800 */
[----:B0-----:R-:W-:Y:S02]  /*51930*/  @!P0 IMAD.MOV.U32 R8, RZ, RZ, R26 ;  /* 0x000000ffff088224 */ /* 0x001fe400078e001a */
[----:B------:R-:W-:Y:S01]  /*51940*/  @!P0 IMAD.MOV.U32 R9, RZ, RZ, R27 ;  /* 0x000000ffff098224 */ /* 0x000fe200078e001b */
[----:B-1----:R-:W3:Y:S04]  /*51950*/  LDL R3, [R1+0x20ec] ;  /* 0x0020ec0001037983 */ /* 0x002ee80000100800 */
[----:B------:R0:W3:Y:S02]  /*51960*/  @!P0 LDG.E.U8 R128, desc[UR10][R8.64] ;  /* 0x0000000a08808981 */ /* 0x0000e4000c1e1100 */
[----:B0-----:R-:W-:-:S02]  /*51970*/  @!P0 IMAD.MOV.U32 R8, RZ, RZ, R5 ;  /* 0x000000ffff088224 */ /* 0x001fc400078e0005 */
[----:B------:R-:W-:-:S05]  /*51980*/  @!P0 IMAD.MOV.U32 R9, RZ, RZ, R25 ;  /* 0x000000ffff098224 */ /* 0x000fca00078e0019 */
[----:B------:R2:W3:Y:S01]  /*51990*/  @!P0 LDG.E.U8 R124, desc[UR10][R8.64] ;  /* 0x0000000a087c8981 */ /* 0x0004e2000c1e1100 */
[----:B------:R-:W-:Y:S01]  /*519a0*/  PRMT R80, RZ, 0x7610, R80 ;  /* 0x00007610ff507816 */ /* 0x000fe20000000050 */
[----:B--2---:R-:W-:Y:S02]  /*519b0*/  @!P0 IMAD.MOV.U32 R9, RZ, RZ, R4 ;  /* 0x000000ffff098224 */ /* 0x004fe400078e0004 */
[----:B----4-:R0:W-:Y:S04]  /*519c0*/  STL [R1+0x1050], R49 ;  /* 0x0010503101007387 */ /* 0x0101e80000100800 */
[----:B------:R-:W2:Y:S04]  /*519d0*/  LDL R27, [R1+0x20c0] ;  /* 0x0020c000011b7983 */ /* 0x000ea80000100800 */
[----:B------:R-:W4:Y:S04]  /*519e0*/  LDL R26, [R1+0x20c4] ;  /* 0x0020c400011a7983 */ /* 0x000f280000100800 */
[----:B0-----:R-:W2:Y:S01]  /*519f0*/  LDL R49, [R1+0x20cc] ;  /* 0x0020cc0001317983 */ /* 0x001ea20000100800 */
[----:B---3--:R-:W-:-:S03]  /*51a00*/  @!P0 IMAD.MOV.U32 R8, RZ, RZ, R3 ;  /* 0x000000ffff088224 */ /* 0x008fc600078e0003 */
[----:B------:R-:W-:Y:S04]  /*51a10*/  STL [R1+0x3488], R128 ;  /* 0x0034888001007387 */ /* 0x000fe80000100800 */
[----:B------:R-:W3:Y:S04]  /*51a20*/  LDL R25, [R1+0x20b8] ;  /* 0x0020b80001197983 */ /* 0x000ee80000100800 */
[----:B------:R-:W3:Y:S04]  /*51a30*/  LDL R5, [R1+0x20bc] ;  /* 0x0020bc0001057983 */ /* 0x000ee80000100800 */
[----:B------:R2:W3:Y:S04]  /*51a40*/  @!P0 LDG.E.U8 R80, desc[UR10][R8.64] ;  /* 0x0000000a08508981 */ /* 0x0004e8000c1e1100 */
[----:B------:R-:W-:Y:S04]  /*51a50*/  STL [R1+0x348c], R124 ;  /* 0x00348c7c01007387 */ /* 0x000fe80000100800 */
[----:B------:R-:W4:Y:S01]  /*51a60*/  LDL R9, [R1+0x20c8] ;  /* 0x0020c80001097983 */ /* 0x000f220000100800 */
[----:B------:R-:W-:-:S02]  /*51a70*/  PRMT R48, RZ, 0x7610, R48 ;  /* 0x00007610ff307816 */ /* 0x000fc40000000030 */
[----:B------:R-:W-:Y:S01]  /*51a80*/  PRMT R47, RZ, 0x7610, R47 ;  /* 0x00007610ff2f7816 */ /* 0x000fe2000000002f */
[----:B------:R-:W3:Y:S04]  /*51a90*/  LDL R4, [R1+0x20b0] ;  /* 0x0020b00001047983 */ /* 0x000ee80000100800 */
[----:B------:R-:W3:Y:S01]  /*51aa0*/  LDL R3, [R1+0x20b4] ;  /* 0x0020b40001037983 */ /* 0x000ee20000100800 */
[----:B------:R-:W-:Y:S01]  /*51ab0*/  PRMT R85, RZ, 0x7610, R85 ;  /* 0x00007610ff557816 */ /* 0x000fe20000000055 */
[----:B--2---:R-:W-:-:S05]  /*51ac0*/  @!P0 IMAD.MOV.U32 R8, RZ, RZ, R49 ;  /* 0x000000ffff088224 */ /* 0x004fca00078e0031 */
[----:B----4-:R0:W2:Y:S02]  /*51ad0*/  @!P0 LDG.E.U8 R48, desc[UR10][R8.64] ;  /* 0x0000000a08308981 */ /* 0x0100a4000c1e1100 */
[----:B0-----:R-:W-:Y:S02]  /*51ae0*/  @!P0 IMAD.MOV.U32 R8, RZ, RZ, R26 ;  /* 0x000000ffff088224 */ /* 0x001fe400078e001a */
[----:B------:R-:W-:-:S05]  /*51af0*/  @!P0 IMAD.MOV.U32 R9, RZ, RZ, R27 ;  /* 0x000000ffff098224 */ /* 0x000fca00078e001b */
[----:B------:R0:W4:Y:S04]  /*51b00*/  @!P0 LDG.E.U8 R47, desc[UR10][R8.64] ;  /* 0x0000000a082f8981 */ /* 0x000128000c1e1100 */
[----:B---3--:R-:W-:Y:S04]  /*51b10*/  STL [R1+0x3490], R80 ;  /* 0x0034905001007387 */ /* 0x008fe80000100800 */
[----:B------:R-:W3:Y:S04]  /*51b20*/  LDL R27, [R1+0x20a8] ;  /* 0x0020a800011b7983 */ /* 0x000ee80000100800 */
[----:B------:R-:W3:Y:S01]  /*51b30*/  LDL R26, [R1+0x20ac] ;  /* 0x0020ac00011a7983 */ /* 0x000ee20000100800 */
[----:B0-----:R-:W-:-:S02]  /*51b40*/  @!P0 IMAD.MOV.U32 R8, RZ, RZ, R5 ;  /* 0x000000ffff088224 */ /* 0x001fc400078e0005 */
[----:B------:R-:W-:-:S05]  /*51b50*/  @!P0 IMAD.MOV.U32 R9, RZ, RZ, R25 ;  /* 0x000000ffff098224 */ /* 0x000fca00078e0019 */
[----:B------:R0:W3:Y:S01]  /*51b60*/  @!P0 LDG.E.U8 R85, desc[UR10][R8.64] ;  /* 0x0000000a08558981 */ /* 0x0000e2000c1e1100 */
[----:B------:R-:W-:Y:S01]  /*51b70*/  PRMT R123, RZ, 0x7610, R123 ;  /* 0x00007610ff7b7816 */ /* 0x000fe2000000007b */
[----:B0-----:R-:W-:Y:S02]  /*51b80*/  @!P0 IMAD.MOV.U32 R8, RZ, RZ, R3 ;  /* 0x000000ffff088224 */ /* 0x001fe400078e0003 */
[----:B------:R-:W-:-:S05]  /*51b90*/  @!P0 IMAD.MOV.U32 R9, RZ, RZ, R4 ;  /* 0x000000ffff098224 */ /* 0x000fca00078e0004 */
[----:B------:R3:W3:Y:S01]  /*51ba0*/  @!P0 LDG.E.U8 R123, desc[UR10][R8.64] ;  /* 0x0000000a087b8981 */ /* 0x0006e2000c1e1100 */
[----:B------:R-:W-:-:S03]  /*51bb0*/  PRMT R79, RZ, 0x7610, R79 ;  /* 0x00007610ff4f7816 */ /* 0x000fc6000000004f */
[----:B--2---:R0:W-:Y:S04]  /*51bc0*/  STL [R1+0x1040], R48 ;  /* 0x0010403001007387 */ /* 0x0041e80000100800 */
[----:B0-----:R-:W2:Y:S04]  /*51bd0*/  LDL R48, [R1+0x2088] ;  /* 0x0020880001307983 */ /* 0x001ea80000100800 */
[----:B----4-:R0:W-:Y:S04]  /*51be0*/  STL [R1+0x103c], R47 ;  /* 0x00103c2f01007387 */ /* 0x0101e80000100800 */
[----:B------:R-:W4:Y:S04]  /*51bf0*/  LDL R25, [R1+0x2080] ;  /* 0x0020800001197983 */ /* 0x000f280000100800 */
[----:B------:R-:W4:Y:S04]  /*51c00*/  LDL R5, [R1+0x2084] ;  /* 0x0020840001057983 */ /* 0x000f280000100800 */
[----:B0-----:R-:W4:Y:S01]  /*51c10*/  LDL R47, [R1+0x208c] ;  /* 0x00208c00012f7983 */ /* 0x001f220000100800 */
[----:B---3--:R-:W-:-:S02]  /*51c20*/  @!P0 IMAD.MOV.U32 R8, RZ, RZ, R26 ;  /* 0x000000ffff088224 */ /* 0x008fc400078e001a */
[----:B------:R-:W-:Y:S01]  /*51c30*/  @!P0 IMAD.MOV.U32 R9, RZ, RZ, R27 ;  /* 0x000000ffff098224 */ /* 0x000fe200078e001b */
[----:B------:R-:W-:Y:S04]  /*51c40*/  STL [R1+0x3494], R85 ;  /* 0x0034945501007387 */ /* 0x000fe80000100800 */
[----:B------:R-:W3:Y:S04]  /*51c50*/  LDL R4, [R1+0x2078] ;  /* 0x0020780001047983 */ /* 0x000ee80000100800 */
[----:B------:R-:W3:Y:S04]  /*51c60*/  LDL R3, [R1+0x207c] ;  /* 0x00207c0001037983 */ /* 0x000ee80000100800 */
[----:B------:R2:W3:Y:S01]  /*51c70*/  @!P0 LDG.E.U8 R79, desc[UR10][R8.64] ;  /* 0x0000000a084f8981 */ /* 0x0004e2000c1e1100 */
[----:B------:R-:W-:-:S02]  /*51c80*/  PRMT R45, RZ, 0x7610, R45 ;  /* 0x00007610ff2d7816 */ /* 0x000fc4000000002d */
[----:B------:R-:W-:Y:S01]  /*51c90*/  PRMT R44, RZ, 0x7610, R44 ;  /* 0x00007610ff2c7816 */ /* 0x000fe2000000002c */
[----:B------:R-:W-:Y:S04]  /*51ca0*/  STL [R1+0x3498], R123 ;  /* 0x0034987b01007387 */ /* 0x000fe80000100800 */
[----:B------:R-:W3:Y:S04]  /*51cb0*/  LDL R27, [R1+0x2070] ;  /* 0x00207000011b7983 */ /* 0x000ee80000100800 */
[----:B------:R-:W3:Y:S01]  /*51cc0*/  LDL R26, [R1+0x2074] ;  /* 0x00207400011a7983 */ /* 0x000ee20000100800 */
[----:B------:R-:W-:Y:S01]  /*51cd0*/  PRMT R129, RZ, 0x7610, R129 ;  /* 0x00007610ff817816 */ /* 0x000fe20000000081 */
[----:B--2---:R-:W-:-:S02]  /*51ce0*/  @!P0 IMAD.MOV.U32 R9, RZ, RZ, R48 ;  /* 0x000000ffff098224 */ /* 0x004fc400078e0030 */
[----:B----4-:R-:W-:-:S05]  /*51cf0*/  @!P0 IMAD.MOV.U32 R8, RZ, RZ, R47 ;  /* 0x000000ffff088224 */ /* 0x010fca00078e002f */
[----:B------:R0:W2:Y:S02]  /*51d00*/  @!P0 LDG.E.U8 R45, desc[UR10][R8.64] ;  /* 0x0000000a082d8981 */ /* 0x0000a4000c1e1100 */
        /* <DEDUP_REMOVED lines=61> */
[----:B------:R-:W-:-:S03]  /*520e0*/  PRMT R37, RZ, 0x7610, R37 ;  /* 0x00007610ff257816 */ /* 0x000fc60000000025 */
[----:B------:R-:W-:Y:S04]  /*520f0*/  STL [R1+0x34b0], R121 ;  /* 0x0034b07901007387 */ /* 0x000fe80000100800 */
[----:B------:R-:W3:Y:S04]  /*52100*/  LDL R4, [R1+0x1ff0] ;  /* 0x001ff00001047983 */ /* 0x000ee80000100800 */
[----:B------:R-:W3:Y:S01]  /*52110*/  LDL R3, [R1+0x1ff4] ;  /* 0x001ff40001037983 */ /* 0x000ee20000100800 */
[----:B------:R-:W-:Y:S02]  /*52120*/  PRMT R36, RZ, 0x7610, R36 ;  /* 0x00007610ff247816 */ /* 0x000fe40000000024 */
        /* <DEDUP_REMOVED lines=29> */
[----:B------:R2:W3:Y:S04]  /*52300*/  @!P0 LDG.E.U8 R76, desc[UR10][R8.64] ;  /* 0x0000000a084c8981 */ /* 0x0004e8000c1e1100 */
[----:B------:R-:W-:Y:S04]  /*52310*/  STL [R1+0x34bc], R120 ;  /* 0x0034bc7801007387 */ /* 0x000fe80000100800 */
[----:B------:R-:W3:Y:S04]  /*52320*/  LDL R27, [R1+0x1fb0] ;  /* 0x001fb000011b7983 */ /* 0x000ee80000100800 */
[----:B------:R-:W3:Y:S01]  /*52330*/  LDL R26, [R1+0x1fb4] ;  /* 0x001fb400011a7983 */ /* 0x000ee20000100800 */
[----:B------:R-:W-:-:S02]  /*52340*/  PRMT R35, RZ, 0x7610, R35 ;  /* 0x00007610ff237816 */ /* 0x000fc40000000023 */
[----:B------:R-:W-:Y:S02]  /*52350*/  PRMT R30, RZ, 0x7610, R30 ;  /* 0x00007610ff1e7816 */ /* 0x000fe4000000001e */
[----:B------:R-:W-:Y:S01]  /*52360*/  PRMT R87, RZ, 0x7610, R87 ;  /* 0x00007610ff577816 */ /* 0x000fe20000000057 */
[----:B--2---:R-:W-:Y:S02]  /*52370*/  @!P0 IMAD.MOV.U32 R9, RZ, RZ, R37 ;  /* 0x000000ffff098224 */ /* 0x004fe400078e0025 */
        /* <DEDUP_REMOVED lines=20> */
[----:B------:R-:W4:Y:S01]  /*524c0*/  LDL R3, [R1+0x1f84] ;  /* 0x001f840001037983 */ /* 0x000f220000100800 */
[----:B---3--:R-:W-:-:S03]  /*524d0*/  @!P0 IMAD.MOV.U32 R8, RZ, RZ, R5 ;  /* 0x000000ffff088224 */ /* 0x008fc600078e0005 */
[----:B0-----:R-:W3:Y:S01]  /*524e0*/  LDL R30, [R1+0x1f8c] ;  /* 0x001f8c00011e7983 */ /* 0x001ee20000100800 */
[----:B------:R-:W-:-:S03]  /*524f0*/  @!P0 IMAD.MOV.U32 R9, RZ, RZ, R25 ;  /* 0x000000ffff098224 */ /* 0x000fc600078e0019 */
[----:B------:R0:W-:Y:S04]  /*52500*/  STL [R1+0x34c4], R87 ;  /* 0x0034c45701007387 */ /* 0x0001e80000100800 */
[----:B------:R-:W4:Y:S04]  /*52510*/  LDL R27, [R1+0x1f78] ;  /* 0x001f7800011b7983 */ /* 0x000f280000100800 */
[----:B------:R-:W4:Y:S04]  /*52520*/  LDL R26, [R1+0x1f7c] ;  /* 0x001f7c00011a7983 */ /* 0x000f280000100800 */
[----:B------:R2:W4:Y:S04]  /*52530*/  @!P0 LDG.E.U8 R75, desc[UR10][R8.64] ;  /* 0x0000000a084b8981 */ /* 0x000528000c1e1100 */
[----:B------:R-:W-:Y:S04]  /*52540*/  STL [R1+0x34c8], R119 ;  /* 0x0034c87701007387 */ /* 0x000fe80000100800 */
[----:B------:R-:W4:Y:S04]  /*52550*/  LDL R25, [R1+0x1f70] ;  /* 0x001f700001197983 */ /* 0x000f280000100800 */
[----:B------:R-:W4:Y:S01]  /*52560*/  LDL R5, [R1+0x1f74] ;  /* 0x001f740001057983 */ /* 0x000f220000100800 */
[----:B------:R-:W-:-:S02]  /*52570*/  PRMT R28, RZ, 0x7610, R28 ;  /* 0x00007610ff1c7816 */ /* 0x000fc4000000001c */
[----:B0-----:R-:W-:Y:S02]  /*52580*/  PRMT R87, RZ, 0x7610, R87 ;  /* 0x00007610ff577816 */ /* 0x001fe40000000057 */
[----:B------:R-:W-:Y:S01]  /*52590*/  PRMT R131, RZ, 0x7610, R131 ;  /* 0x00007610ff837816 */ /* 0x000fe20000000083 */
[----:B--2---:R-:W-:Y:S02]  /*525a0*/  @!P0 IMAD.MOV.U32 R9, RZ, RZ, R35 ;  /* 0x000000ffff098224 */ /* 0x004fe400078e0023 */
[----:B---3--:R-:W-:-:S05]  /*525b0*/  @!P0 IMAD.MOV.U32 R8, RZ, RZ, R30 ;  /* 0x000000ffff088224 */ /* 0x008fca00078e001e */
[----:B------:R0:W2:Y:S04]  /*525c0*/  @!P0 LDG.E.U8 R28, desc[UR10][R8.64] ;  /* 0x0000000a081c8981 */ /* 0x0000a8000c1e1100 */
[----:B----4-:R-:W-:Y:S01]  /*525d0*/  STL [R1+0x34cc], R75 ;  /* 0x0034cc4b01007387 */ /* 0x010fe20000100800 */
[----:B0-----:R-:W-:Y:S02]  /*525e0*/  @!P0 IMAD.MOV.U32 R8, RZ, RZ, R3 ;  /* 0x000000ffff088224 */ /* 0x001fe400078e0003 */
[----:B------:R-:W-:Y:S01]  /*525f0*/  @!P0 IMAD.MOV.U32 R9, RZ, RZ, R4 ;  /* 0x000000ffff098224 */ /* 0x000fe200078e0004 */
[----:B------:R-:W3:Y:S04]  /*52600*/  LDL R3, [R1+0x1f6c] ;  /* 0x001f6c0001037983 */ /* 0x000ee80000100800 */
[----:B------:R-:W4:Y:S04]  /*52610*/  LDL R4, [R1+0x1f68] ;  /* 0x001f680001047983 */ /* 0x000f280000100800 */
[----:B------:R0:W2:Y:S02]  /*52620*/  @!P0 LDG.E.U8 R87, desc[UR10][R8.64] ;  /* 0x0000000a08578981 */ /* 0x0000a4000c1e1100 */
[----:B0-----:R-:W-:-:S02]  /*52630*/  @!P0 IMAD.MOV.U32 R8, RZ, RZ, R26 ;  /* 0x000000ffff088224 */ /* 0x001fc400078e001a */
        /* <DEDUP_REMOVED lines=8> */
[----:B--2---:R-:W-:Y:S04]  /*526c0*/  STL [R1+0x34d0], R87 ;  /* 0x0034d05701007387 */ /* 0x004fe80000100800 */
[----:B------:R-:W2:Y:S04]  /*526d0*/  LDL R27, [R1+0x1f48] ;  /* 0x001f4800011b7983 */ /* 0x000ea80000100800 */
[----:B------:R-:W3:Y:S01]  /*526e0*/  LDL R26, [R1+0x1f4c] ;  /* 0x001f4c00011a7983 */ /* 0x000ee20000100800 */
[----:B----4-:R-:W-:-:S05]  /*526f0*/  @!P0 IMAD.MOV.U32 R9, RZ, RZ, R4 ;  /* 0x000000ffff098224 */ /* 0x010fca00078e0004 */
[----:B------:R2:W4:Y:S04]  /*52700*/  @!P0 LDG.E.U8 R74, desc[UR10][R8.64] ;  /* 0x0000000a084a8981 */ /* 0x000528000c1e1100 */
[----:B------:R-:W-:Y:S04]  /*52710*/  STL [R1+0x34d4], R131 ;  /* 0x0034d48301007387 */ /* 0x000fe80000100800 */
[----:B------:R-:W4:Y:S04]  /*52720*/  LDL R30, [R1+0x1f40] ;  /* 0x001f4000011e7983 */ /* 0x000f280000100800 */
[----:B------:R-:W4:Y:S04]  /*52730*/  LDL R5, [R1+0x1f44] ;  /* 0x001f440001057983 */ /* 0x000f280000100800 */
[----:B------:R0:W-:Y:S04]  /*52740*/  STL [R1+0xfdc], R28 ;  /* 0x000fdc1c01007387 */ /* 0x0001e80000100800 */
[----:B------:R-:W4:Y:S04]  /*52750*/  LDL R25, [R1+0x1f3c] ;  /* 0x001f3c0001197983 */ /* 0x000f280000100800 */
[----:B0-----:R-:W4:Y:S04]  /*52760*/  LDL R28, [R1+0x1f38] ;  /* 0x001f3800011c7983 */ /* 0x001f280000100800 */
[----:B------:R-:W-:Y:S04]  /*52770*/  STL [R1+0x34d8], R118 ;  /* 0x0034d87601007387 */ /* 0x000fe80000100800 */
[----:B------:R-:W4:Y:S04]  /*52780*/  LDL R4, [R1+0x1f30] ;  /* 0x001f300001047983 */ /* 0x000f280000100800 */
[----:B------:R-:W4:Y:S01]  /*52790*/  LDL R3, [R1+0x1f34] ;  /* 0x001f340001037983 */ /* 0x000f220000100800 */
[----:B------:R-:W-:-:S02]  /*527a0*/  PRMT R34, RZ, 0x7610, R34 ;  /* 0x00007610ff227816 */ /* 0x000fc40000000022 */
[----:B------:R-:W-:Y:S02]  /*527b0*/  PRMT R76, RZ, 0x7610, R76 ;  /* 0x00007610ff4c7816 */ /* 0x000fe4000000004c */
[----:B------:R-:W-:Y:S01]  /*527c0*/  PRMT R88, RZ, 0x7610, R88 ;  /* 0x00007610ff587816 */ /* 0x000fe20000000058 */
[----:B--2---:R-:W-:Y:S02]  /*527d0*/  @!P0 IMAD.MOV.U32 R9, RZ, RZ, R27 ;  /* 0x000000ffff098224 */ /* 0x004fe400078e001b */
[----:B---3--:R-:W-:-:S05]  /*527e0*/  @!P0 IMAD.MOV.U32 R8, RZ, RZ, R26 ;  /* 0x000000ffff088224 */ /* 0x008fca00078e001a */
[----:B------:R0:W2:Y:S04]  /*527f0*/  @!P0 LDG.E.U8 R34, desc[UR10][R8.64] ;  /* 0x0000000a08228981 */ /* 0x0000a8000c1e1100 */
[----:B----4-:R-:W-:Y:S04]  /*52800*/  STL [R1+0x34dc], R74 ;  /* 0x0034dc4a01007387 */ /* 0x010fe80000100800 */
[----:B------:R-:W3:Y:S04]  /*52810*/  LDL R27, [R1+0x1f28] ;  /* 0x001f2800011b7983 */ /* 0x000ee80000100800 */
[----:B------:R-:W4:Y:S01]  /*52820*/  LDL R26, [R1+0x1f2c] ;  /* 0x001f2c00011a7983 */ /* 0x000f220000100800 */
[----:B0-----:R-:W-:-:S02]  /*52830*/  @!P0 IMAD.MOV.U32 R9, RZ, RZ, R30 ;  /* 0x000000ffff098224 */ /* 0x001fc400078e001e */
[----:B------:R-:W-:Y:S01]  /*52840*/  @!P0 IMAD.MOV.U32 R8, RZ, RZ, R5 ;  /* 0x000000ffff088224 */ /* 0x000fe200078e0005 */
[----:B------:R-:W-:Y:S02]  /*52850*/  PRMT R117, RZ, 0x7610, R117 ;  /* 0x00007610ff757816 */ /* 0x000fe40000000075 */
[----:B------:R-:W-:Y:S01]  /*52860*/  PRMT R73, RZ, 0x7610, R73 ;  /* 0x00007610ff497816 */ /* 0x000fe20000000049 */
[----:B------:R-:W2:Y:S04]  /*52870*/  LDL R5, [R1+0x1f0c] ;  /* 0x001f0c0001057983 */ /* 0x000ea80000100800 */
[----:B------:R0:W2:Y:S02]  /*52880*/  @!P0 LDG.E.U8 R76, desc[UR10][R8.64] ;  /* 0x0000000a084c8981 */ /* 0x0000a4000c1e1100 */
[----:B0-----:R-:W-:-:S02]  /*52890*/  @!P0 IMAD.MOV.U32 R8, RZ, RZ, R25 ;  /* 0x000000ffff088224 */ /* 0x001fc400078e0019 */
[----:B------:R-:W-:-:S05]  /*528a0*/  @!P0 IMAD.MOV.U32 R9, RZ, RZ, R28 ;  /* 0x000000ffff098224 */ /* 0x000fca00078e001c */
[----:B------:R0:W2:Y:S02]  /*528b0*/  @!P0 LDG.E.U8 R88, desc[UR10][R8.64] ;  /* 0x0000000a08588981 */ /* 0x0000a4000c1e1100 */
[----:B0-----:R-:W-:Y:S02]  /*528c0*/  @!P0 IMAD.MOV.U32 R8, RZ, RZ, R3 ;  /* 0x000000ffff088224 */ /* 0x001fe400078e0003 */
[----:B------:R-:W-:-:S05]  /*528d0*/  @!P0 IMAD.MOV.U32 R9, RZ, RZ, R4 ;  /* 0x000000ffff098224 */ /* 0x000fca00078e0004 */
[----:B------:R3:W2:Y:S02]  /*528e0*/  @!P0 LDG.E.U8 R117, desc[UR10][R8.64] ;  /* 0x0000000a08758981 */ /* 0x0006a4000c1e1100 */
[----:B---3--:R-:W-:Y:S02]  /*528f0*/  @!P0 IMAD.MOV.U32 R9, RZ, RZ, R27 ;  /* 0x000000ffff098224 */ /* 0x008fe400078e001b */
[----:B----4-:R-:W-:-:S05]  /*52900*/  @!P0 IMAD.MOV.U32 R8, RZ, RZ, R26 ;  /* 0x000000ffff088224 */ /* 0x010fca00078e001a */
[----:B------:R0:W3:Y:S04]  /*52910*/  @!P0 LDG.E.U8 R73, desc[UR10][R8.64] ;  /* 0x0000000a08498981 */ /* 0x0000e8000c1e1100 */
[----:B--2---:R-:W-:Y:S04]  /*52920*/  STL [R1+0x34e0], R76 ;  /* 0x0034e04c01007387 */ /* 0x004fe80000100800 */
[----:B------:R-:W2:Y:S04]  /*52930*/  LDL R25, [R1+0x1f08] ;  /* 0x001f080001197983 */ /* 0x000ea80000100800 */
[----:B------:R-:W-:Y:S04]  /*52940*/  STL [R1+0x34e4], R88 ;  /* 0x0034e45801007387 */ /* 0x000fe80000100800 */
[----:B------:R-:W4:Y:S04]  /*52950*/  LDL R4, [R1+0x1f00] ;  /* 0x001f000001047983 */ /* 0x000f280000100800 */
[----:B------:R-:W4:Y:S04]  /*52960*/  LDL R3, [R1+0x1f04] ;  /* 0x001f040001037983 */ /* 0x000f280000100800 */
[----:B------:R-:W-:Y:S04]  /*52970*/  STL [R1+0x34e8], R117 ;  /* 0x0034e87501007387 */ /* 0x000fe80000100800 */
[----:B------:R-:W4:Y:S04]  /*52980*/  LDL R30, [R1+0x1ef8] ;  /* 0x001ef800011e7983 */ /* 0x000f280000100800 */
[----:B------:R-:W4:Y:S04]  /*52990*/  LDL R26, [R1+0x1efc] ;  /* 0x001efc00011a7983 */ /* 0x000f280000100800 */
[----:B------:R-:W4:Y:S04]  /*529a0*/  LDL R28, [R1+0x1ef0] ;  /* 0x001ef000011c7983 */ /* 0x000f280000100800 */
[----:B------:R-:W4:Y:S01]  /*529b0*/  LDL R27, [R1+0x1ef4] ;  /* 0x001ef400011b7983 */ /* 0x000f220000100800 */
[----:B0-----:R-:W-:Y:S01]  /*529c0*/  @!P0 IMAD.MOV.U32 R8, RZ, RZ, R5 ;  /* 0x000000ffff088224 */ /* 0x001fe200078e0005 */
[----:B------:R-:W-:-:S02]  /*529d0*/  PRMT R33, RZ, 0x7610, R33 ;  /* 0x00007610ff217816 */ /* 0x000fc40000000021 */
[----:B---3--:R-:W-:Y:S04]  /*529e0*/  STL [R1+0x34ec], R73 ;  /* 0x0034ec4901007387 */ /* 0x008fe80000100800 */
[----:B------:R-:W3:Y:S01]  /*529f0*/  LDL R5, [R1+0x1eec] ;  /* 0x001eec0001057983 */ /* 0x000ee20000100800 */
[----:B--2---:R-:W-:-:S03]  /*52a00*/  @!P0 IMAD.MOV.U32 R9, RZ, RZ, R25 ;  /* 0x000000ffff098224 */ /* 0x004fc600078e0019 */
[----:B------:R-:W2:Y:S01]  /*52a10*/  LDL R25, [R1+0x1ee8] ;  /* 0x001ee80001197983 */ /* 0x000ea20000100800 */
[----:B------:R-:W-:-:S03]  /*52a20*/  PRMT R120, RZ, 0x7610, R120 ;  /* 0x00007610ff787816 */ /* 0x000fc60000000078 */
[----:B------:R4:W2:Y:S01]  /*52a30*/  @!P0 LDG.E.U8 R33, desc[UR10][R8.64] ;  /* 0x0000000a08218981 */ /* 0x0008a2000c1e1100 */
[----:B------:R-:W-:Y:S01]  /*52a40*/  PRMT R132, RZ, 0x7610, R132 ;  /* 0x00007610ff847816 */ /* 0x000fe20000000084 */
[----:B----4-:R-:W-:Y:S02]  /*52a50*/  @!P0 IMAD.MOV.U32 R9, RZ, RZ, R4 ;  /* 0x000000ffff098224 */ /* 0x010fe400078e0004 */
[----:B------:R-:W-:-:S05]  /*52a60*/  @!P0 IMAD.MOV.U32 R8, RZ, RZ, R3 ;  /* 0x000000ffff088224 */ /* 0x000fca00078e0003 */
[----:B------:R0:W4:Y:S01]  /*52a70*/  @!P0 LDG.E.U8 R120, desc[UR10][R8.64] ;  /* 0x0000000a08788981 */ /* 0x000122000c1e1100 */
[----:B------:R-:W-:Y:S01]  /*52a80*/  PRMT R116, RZ, 0x7610, R116 ;  /* 0x00007610ff747816 */ /* 0x000fe20000000074 */
[----:B0-----:R-:W-:Y:S02]  /*52a90*/  @!P0 IMAD.MOV.U32 R9, RZ, RZ, R30 ;  /* 0x000000ffff098224 */ /* 0x001fe400078e001e */
[----:B------:R-:W-:-:S05]  /*52aa0*/  @!P0 IMAD.MOV.U32 R8, RZ, RZ, R26 ;  /* 0x000000ffff088224 */ /* 0x000fca00078e001a */
[----:B------:R0:W4:Y:S02]  /*52ab0*/  @!P0 LDG.E.U8 R132, desc[UR10][R8.64] ;  /* 0x0000000a08848981 */ /* 0x000124000c1e1100 */
[----:B0-----:R-:W-:Y:S02]  /*52ac0*/  @!P0 IMAD.MOV.U32 R8, RZ, RZ, R27 ;  /* 0x000000ffff088224 */ /* 0x001fe400078e001b */
[----:B------:R-:W-:-:S05]  /*52ad0*/  @!P0 IMAD.MOV.U32 R9, RZ, RZ, R28 ;  /* 0x000000ffff098224 */ /* 0x000fca00078e001c */
[----:B------:R3:W4:Y:S01]  /*52ae0*/  @!P0 LDG.E.U8 R116, desc[UR10][R8.64] ;  /* 0x0000000a08748981 */ /* 0x000722000c1e1100 */
[----:B------:R-:W-:Y:S01]  /*52af0*/  PRMT R72, RZ, 0x7610, R72 ;  /* 0x00007610ff487816 */ /* 0x000fe20000000048 */
[----:B---3--:R-:W-:Y:S02]  /*52b00*/  @!P0 IMAD.MOV.U32 R8, RZ, RZ, R5 ;  /* 0x000000ffff088224 */ /* 0x008fe400078e0005 */
[----:B--2---:R-:W-:-:S05]  /*52b10*/  @!P0 IMAD.MOV.U32 R9, RZ, RZ, R25 ;  /* 0x000000ffff098224 */ /* 0x004fca00078e0019 */
[----:B------:R-:W2:Y:S04]  /*52b20*/  @!P0 LDG.E.U8 R72, desc[UR10][R8.64] ;  /* 0x0000000a08488981 */ /* 0x000ea8000c1e1100 */
[----:B------:R-:W-:Y:S04]  /*52b30*/  STL [R1+0xfc8], R34 ;  /* 0x000fc82201007387 */ /* 0x000fe80000100800 */
[----:B------:R-:W3:Y:S04]  /*52b40*/  LDL R4, [R1+0x1ec8] ;  /* 0x001ec80001047983 */ /* 0x000ee80000100800 */
[----:B------:R-:W3:Y:S04]  /*52b50*/  LDL R3, [R1+0x1ecc] ;  /* 0x001ecc0001037983 */ /* 0x000ee80000100800 */
[----:B----4-:R-:W-:Y:S04]  /*52b60*/  STL [R1+0x34f0], R120 ;  /* 0x0034f07801007387 */ /* 0x010fe80000100800 */
[----:B------:R-:W4:Y:S04]  /*52b70*/  LDL R26, [R1+0x1ec4] ;  /* 0x001ec400011a7983 */ /* 0x000f280000100800 */
[----:B------:R-:W-:Y:S04]  /*52b80*/  STL [R1+0x34f4], R132 ;  /* 0x0034f48401007387 */ /* 0x000fe80000100800 */
[----:B------:R-:W4:Y:S04]  /*52b90*/  LDL R27, [R1+0x1ec0] ;  /* 0x001ec000011b7983 */ /* 0x000f280000100800 */
[----:B------:R-:W4:Y:S04]  /*52ba0*/  LDL R28, [R1+0x1ebc] ;  /* 0x001ebc00011c7983 */ /* 0x000f280000100800 */
[----:B------:R-:W-:Y:S04]  /*52bb0*/  STL [R1+0x34f8], R116 ;  /* 0x0034f87401007387 */ /* 0x000fe80000100800 */
[----:B------:R-:W4:Y:S04]  /*52bc0*/  LDL R30, [R1+0x1eb8] ;  /* 0x001eb800011e7983 */ /* 0x000f280000100800 */
[----:B------:R-:W4:Y:S04]  /*52bd0*/  LDL R5, [R1+0x1eb4] ;  /* 0x001eb40001057983 */ /* 0x000f280000100800 */
[----:B--2---:R-:W-:Y:S04]  /*52be0*/  STL [R1+0x34fc], R72 ;  /* 0x0034fc4801007387 */ /* 0x004fe80000100800 */
[----:B------:R-:W2:Y:S01]  /*52bf0*/  LDL R25, [R1+0x1eb0] ;  /* 0x001eb00001197983 */ /* 0x000ea20000100800 */
[----:B------:R-:W-:Y:S01]  /*52c00*/  PRMT R32, RZ, 0x7610, R32 ;  /* 0x00007610ff207816 */ /* 0x000fe20000000020 */
[----:B---3--:R-:W-:-:S02]  /*52c10*/  @!P0 IMAD.MOV.U32 R8, RZ, RZ, R3 ;  /* 0x000000ffff088224 */ /* 0x008fc400078e0003 */
[----:B------:R-:W-:Y:S01]  /*52c20*/  @!P0 IMAD.MOV.U32 R9, RZ, RZ, R4 ;  /* 0x000000ffff098224 */ /* 0x000fe200078e0004 */
[----:B------:R-:W3:Y:S04]  /*52c30*/  LDL R3, [R1+0x1eac] ;  /* 0x001eac0001037983 */ /* 0x000ee80000100800 */
[----:B------:R-:W3:Y:S01]  /*52c40*/  LDL R4, [R1+0x1ea8] ;  /* 0x001ea80001047983 */ /* 0x000ee20000100800 */
[----:B------:R-:W-:-:S03]  /*52c50*/  PRMT R130, RZ, 0x7610, R130 ;  /* 0x00007610ff827816 */ /* 0x000fc60000000082 */
[----:B------:R4:W3:Y:S01]  /*52c60*/  @!P0 LDG.E.U8 R32, desc[UR10][R8.64] ;  /* 0x0000000a08208981 */ /* 0x0008e2000c1e1100 */
[----:B------:R-:W-:Y:S01]  /*52c70*/  PRMT R89, RZ, 0x7610, R89 ;  /* 0x00007610ff597816 */ /* 0x000fe20000000059 */
[----:B----4-:R-:W-:Y:S02]  /*52c80*/  @!P0 IMAD.MOV.U32 R8, RZ, RZ, R26 ;  /* 0x000000ffff088224 */ /* 0x010fe400078e001a */
[----:B------:R-:W-:-:S05]  /*52c90*/  @!P0 IMAD.MOV.U32 R9, RZ, RZ, R27 ;  /* 0x000000ffff098224 */ /* 0x000fca00078e001b */
[----:B------:R0:W4:Y:S02]  /*52ca0*/  @!P0 LDG.E.U8 R130, desc[UR10][R8.64] ;  /* 0x0000000a08828981 */ /* 0x000124000c1e1100 */
[----:B0-----:R-:W-:Y:S02]  /*52cb0*/  @!P0 IMAD.MOV.U32 R8, RZ, RZ, R28 ;  /* 0x000000ffff088224 */ /* 0x001fe400078e001c */
[----:B------:R-:W-:-:S05]  /*52cc0*/  @!P0 IMAD.MOV.U32 R9, RZ, RZ, R30 ;  /* 0x000000ffff098224 */ /* 0x000fca00078e001e */
[----:B------:R0:W4:Y:S01]  /*52cd0*/  @!P0 LDG.E.U8 R89, desc[UR10][R8.64] ;  /* 0x0000000a08598981 */ /* 0x000122000c1e1100 */
[----:B------:R-:W-:Y:S01]  /*52ce0*/  PRMT R115, RZ, 0x7610, R115 ;  /* 0x00007610ff737816 */ /* 0x000fe20000000073 */
[----:B0-----:R-:W-:Y:S02]  /*52cf0*/  @!P0 IMAD.MOV.U32 R8, RZ, RZ, R5 ;  /* 0x000000ffff088224 */ /* 0x001fe400078e0005 */
[----:B--2---:R-:W-:-:S05]  /*52d00*/  @!P0 IMAD.MOV.U32 R9, RZ, RZ, R25 ;  /* 0x000000ffff098224 */ /* 0x004fca00078e0019 */
[----:B------:R3:W2:Y:S01]  /*52d10*/  @!P0 LDG.E.U8 R115, desc[UR10][R8.64] ;  /* 0x0000000a08738981 */ /* 0x0006a2000c1e1100 */
[----:B------:R-:W-:-:S03]  /*52d20*/  PRMT R71, RZ, 0x7610, R71 ;  /* 0x00007610ff477816 */ /* 0x000fc60000000047 */
[----:B------:R-:W-:Y:S04]  /*52d30*/  STL [R1+0xfb4], R33 ;  /* 0x000fb42101007387 */ /* 0x000fe80000100800 */
[----:B------:R-:W2:Y:S04]  /*52d40*/  LDL R27, [R1+0x1e88] ;  /* 0x001e8800011b7983 */ /* 0x000ea80000100800 */
[----:B------:R-:W2:Y:S01]  /*52d50*/  LDL R26, [R1+0x1e8c] ;  /* 0x001e8c00011a7983 */ /* 0x000ea20000100800 */
[----:B---3--:R-:W-:Y:S02]  /*52d60*/  @!P0 IMAD.MOV.U32 R8, RZ, RZ, R3 ;  /* 0x000000ffff088224 */ /* 0x008fe400078e0003 */
[----:B------:R-:W-:-:S05]  /*52d70*/  @!P0 IMAD.MOV.U32 R9, RZ, RZ, R4 ;  /* 0x000000ffff098224 */ /* 0x000fca00078e0004 */
[----:B------:R0:W3:Y:S04]  /*52d80*/  @!P0 LDG.E.U8 R71, desc[UR10][R8.64] ;  /* 0x0000000a08478981 */ /* 0x0000e8000c1e1100 */
[----:B----4-:R-:W-:Y:S04]  /*52d90*/  STL [R1+0x3500], R130 ;  /* 0x0035008201007387 */ /* 0x010fe80000100800 */
[----:B------:R-:W4:Y:S04]  /*52da0*/  LDL R30, [R1+0x1e80] ;  /* 0x001e8000011e7983 */ /* 0x000f280000100800 */
[----:B------:R-:W4:Y:S04]  /*52db0*/  LDL R28, [R1+0x1e84] ;  /* 0x001e8400011c7983 */ /* 0x000f280000100800 */
[----:B------:R-:W-:Y:S04]  /*52dc0*/  STL [R1+0x3504], R89 ;  /* 0x0035045901007387 */ /* 0x000fe80000100800 */
[----:B------:R-:W4:Y:S04]  /*52dd0*/  LDL R5, [R1+0x1e7c] ;  /* 0x001e7c0001057983 */ /* 0x000f280000100800 */
[----:B------:R-:W4:Y:S04]  /*52de0*/  LDL R25, [R1+0x1e78] ;  /* 0x001e780001197983 */ /* 0x000f280000100800 */
[----:B--2---:R-:W-:Y:S04]  /*52df0*/  STL [R1+0x3508], R115 ;  /* 0x0035087301007387 */ /* 0x004fe80000100800 */
[----:B------:R-:W2:Y:S04]  /*52e00*/  LDL R3, [R1+0x1e74] ;  /* 0x001e740001037983 */ /* 0x000ea80000100800 */
[----:B------:R-:W2:Y:S01]  /*52e10*/  LDL R4, [R1+0x1e70] ;  /* 0x001e700001047983 */ /* 0x000ea20000100800 */
[----:B------:R-:W-:Y:S01]  /*52e20*/  PRMT R31, RZ, 0x7610, R31 ;  /* 0x00007610ff1f7816 */ /* 0x000fe2000000001f */
[----:B0-----:R-:W-:-:S02]  /*52e30*/  @!P0 IMAD.MOV.U32 R8, RZ, RZ, R26 ;  /* 0x000000ffff088224 */ /* 0x001fc400078e001a */
[----:B------:R-:W-:Y:S01]  /*52e40*/  @!P0 IMAD.MOV.U32 R9, RZ, RZ, R27 ;  /* 0x000000ffff098224 */ /* 0x000fe200078e001b */
[----:B------:R-:W-:-:S04]  /*52e50*/  PRMT R77, RZ, 0x7610, R77 ;  /* 0x00007610ff4d7816 */ /* 0x000fc8000000004d */
[----:B------:R4:W2:Y:S04]  /*52e60*/  @!P0 LDG.E.U8 R31, desc[UR10][R8.64] ;  /* 0x0000000a081f8981 */ /* 0x0008a8000c1e1100 */
[----:B---3--:R0:W-:Y:S04]  /*52e70*/  STL [R1+0x350c], R71 ;  /* 0x00350c4701007387 */ /* 0x0081e80000100800 */
[----:B------:R-:W3:Y:S04]  /*52e80*/  LDL R27, [R1+0x1e68] ;  /* 0x001e6800011b7983 */ /* 0x000ee80000100800 */
[----:B------:R-:W3:Y:S04]  /*52e90*/  LDL R26, [R1+0x1e6c] ;  /* 0x001e6c00011a7983 */ /* 0x000ee80000100800 */
[----:B------:R1:W-:Y:S01]  /*52ea0*/  STL [R1+0xfa0], R32 ;  /* 0x000fa02001007387 */ /* 0x0003e20000100800 */
[----:B----4-:R-:W-:-:S02]  /*52eb0*/  @!P0 IMAD.MOV.U32 R9, RZ, RZ, R30 ;  /* 0x000000ffff098224 */ /* 0x010fc400078e001e */
[----:B------:R-:W-:Y:S01]  /*52ec0*/  @!P0 IMAD.MOV.U32 R8, RZ, RZ, R28 ;  /* 0x000000ffff088224 */ /* 0x000fe200078e001c */
[----:B------:R-:W4:Y:S04]  /*52ed0*/  LDL R30, [R1+0x1e48] ;  /* 0x001e4800011e7983 */ /* 0x000f280000100800 */
[----:B------:R-:W4:Y:S04]  /*52ee0*/  LDL R28, [R1+0x1e4c] ;  /* 0x001e4c00011c7983 */ /* 0x000f280000100800 */
[----:B------:R0:W4:Y:S02]  /*52ef0*/  @!P0 LDG.E.U8 R77, desc[UR10][R8.64] ;  /* 0x0000000a084d8981 */ /* 0x000124000c1e1100 */
[----:B0-----:R-:W-:-:S02]  /*52f00*/  @!P0 IMAD.MOV.U32 R8, RZ, RZ, R5 ;  /* 0x000000ffff088224 */ /* 0x001fc400078e0005 */
[----:B------:R-:W4:Y:S01]  /*52f10*/  LDL R5, [R1+0x1e44] ;  /* 0x001e440001057983 */ /* 0x000f220000100800 */
[----:B------:R-:W-:Y:S01]  /*52f20*/  PRMT R133, RZ, 0x7610, R133 ;  /* 0x00007610ff857816 */ /* 0x000fe20000000085 */
[----:B------:R-:W-:Y:S02]  /*52f30*/  @!P0 IMAD.MOV.U32 R9, RZ, RZ, R25 ;  /* 0x000000ffff098224 */ /* 0x000fe400078e0019 */
[----:B------:R-:W4:Y:S04]  /*52f40*/  LDL R25, [R1+0x1e40] ;  /* 0x001e400001197983 */ /* 0x000f280000100800 */
[----:B------:R2:W4:Y:S02]  /*52f50*/  @!P0 LDG.E.U8 R133, desc[UR10][R8.64] ;  /* 0x0000000a08858981 */ /* 0x000524000c1e1100 */
[----:B--2---:R-:W-:-:S02]  /*52f60*/  @!P0 IMAD.MOV.U32 R8, RZ, RZ, R3 ;  /* 0x000000ffff088224 */ /* 0x004fc400078e0003 */
[----:B------:R-:W2:Y:S01]  /*52f70*/  LDL R3, [R1+0x1e3c] ;  /* 0x001e3c0001037983 */ /* 0x000ea20000100800 */
[----:B------:R-:W-:Y:S01]  /*52f80*/  PRMT R114, RZ, 0x7610, R114 ;  /* 0x00007610ff727816 */ /* 0x000fe20000000072 */
[----:B------:R-:W-:Y:S02]  /*52f90*/  @!P0 IMAD.MOV.U32 R9, RZ, RZ, R4 ;  /* 0x000000ffff098224 */ /* 0x000fe400078e0004 */
[----:B------:R-:W2:Y:S01]  /*52fa0*/  LDL R4, [R1+0x1e38] ;  /* 0x001e380001047983 */ /* 0x000ea20000100800 */
[----:B------:R-:W-:-:S03]  /*52fb0*/  PRMT R70, RZ, 0x7610, R70 ;  /* 0x00007610ff467816 */ /* 0x000fc60000000046 */
[----:B------:R3:W2:Y:S01]  /*52fc0*/  @!P0 LDG.E.U8 R114, desc[UR10][R8.64] ;  /* 0x0000000a08728981 */ /* 0x0006a2000c1e1100 */
[----:B------:R-:W-:Y:S01]  /*52fd0*/  PRMT R71, RZ, 0x7610, R71 ;  /* 0x00007610ff477816 */ /* 0x000fe20000000047 */
[----:B---3--:R-:W-:Y:S02]  /*52fe0*/  @!P0 IMAD.MOV.U32 R8, RZ, RZ, R26 ;  /* 0x000000ffff088224 */ /* 0x008fe400078e001a */
[----:B------:R-:W-:Y:S01]  /*52ff0*/  @!P0 IMAD.MOV.U32 R9, RZ, RZ, R27 ;  /* 0x000000ffff098224 */ /* 0x000fe200078e001b */
[----:B------:R-:W3:Y:S04]  /*53000*/  LDL R26, [R1+0x1e34] ;  /* 0x001e3400011a7983 */ /* 0x000ee80000100800 */
[----:B------:R-:W3:Y:S04]  /*53010*/  LDL R27, [R1+0x1e30] ;  /* 0x001e3000011b7983 */ /* 0x000ee80000100800 */
[----:B------:R4:W3:Y:S02]  /*53020*/  @!P0 LDG.E.U8 R70, desc[UR10][R8.64] ;  /* 0x0000000a08468981 */ /* 0x0008e4000c1e1100 */
        /* <DEDUP_REMOVED lines=10> */
[----:B------:R2:W4:Y:S04]  /*530d0*/  @!P0 LDG.E.U8 R121, desc[UR10][R8.64] ;  /* 0x0000000a08798981 */ /* 0x000528000c1e1100 */
[----:B------:R0:W-:Y:S01]  /*530e0*/  STL [R1+0xf8c], R31 ;  /* 0x000f8c1f01007387 */ /* 0x0001e20000100800 */
[----:B------:R-:W-:-:S02]  /*530f0*/  PRMT R90, RZ, 0x7610, R90 ;  /* 0x00007610ff5a7816 */ /* 0x000fc4000000005a */
[----:B------:R-:W-:Y:S02]  /*53100*/  PRMT R113, RZ, 0x7610, R113 ;  /* 0x00007610ff717816 */ /* 0x000fe40000000071 */
[----:B------:R-:W-:Y:S02]  /*53110*/  PRMT R69, RZ, 0x7610, R69 ;  /* 0x00007610ff457816 */ /* 0x000fe40000000045 */
[----:B------:R-:W-:Y:S02]  /*53120*/  PRMT R115, RZ, 0x7610, R115 ;  /* 0x00007610ff737816 */ /* 0x000fe40000000073 */
[----:B------:R-:W-:Y:S02]  /*53130*/  PRMT R86, RZ, 0x7610, R86 ;  /* 0x00007610ff567816 */ /* 0x000fe40000000056 */
[----:B------:R-:W-:Y:S02]  /*53140*/  PRMT R134, RZ, 0x7610, R134 ;  /* 0x00007610ff867816 */ /* 0x000fe40000000086 */
        /* <DEDUP_REMOVED lines=132> */
[----:B------:R-:W-:Y:S01]  /*53990*/  PRMT R200, RZ, 0x7610, R200 ;  /* 0x00007610ffc87816 */ /* 0x000fe200000000c8 */
[----:B-1----:R-:W4:Y:S04]  /*539a0*/  LDL R32, [R1+0x13fc] ;  /* 0x0013fc0001207983 */ /* 0x002f280000100800 */
[----:B0-----:R-:W4:Y:S01]  /*539b0*/  LDL R31, [R1+0x1400] ;  /* 0x00140000011f7983 */ /* 0x001f220000100800 */
[----:B--2---:R-:W-:-:S03]  /*539c0*/  @!P0 IMAD.MOV.U32 R8, RZ, RZ, R3 ;  /* 0x000000ffff088224 */ /* 0x004fc600078e0003 */
[----:B------:R-:W2:Y:S01]  /*539d0*/  LDL R3, [R1+0x1e04] ;  /* 0x001e040001037983 */ /* 0x000ea20000100800 */
[----:B------:R-:W-:-:S03]  /*539e0*/  @!P0 IMAD.MOV.U32 R9, RZ, RZ, R4 ;  /* 0x000000ffff098224 */ /* 0x000fc600078e0004 */
[----:B------:R-:W2:Y:S04]  /*539f0*/  LDL R4, [R1+0x1e00] ;  /* 0x001e000001047983 */ /* 0x000ea80000100800 */
[----:B------:R3:W2:Y:S02]  /*53a00*/  @!P0 LDG.E.U8 R90, desc[UR10][R8.64] ;  /* 0x0000000a085a8981 */ /* 0x0006a4000c1e1100 */
        /* <DEDUP_REMOVED lines=12> */
[----:B------:R-:W-:-:S03]  /*53ad0*/  @!P0 IMAD.MOV.U32 R9, RZ, RZ, R25 ;  /* 0x000000ffff098224 */ /* 0x000fc600078e0019 */
[----:B------:R-:W4:Y:S04]  /*53ae0*/  LDL R25, [R1+0x1de8] ;  /* 0x001de80001197983 */ /* 0x000f280000100800 */
[----:B------:R2:W4:Y:S02]  /*53af0*/  @!P0 LDG.E.U8 R115, desc[UR10][R8.64] ;  /* 0x0000000a08738981 */ /* 0x000524000c1e1100 */
[----:B--2---:R-:W-:Y:S02]  /*53b00*/  @!P0 IMAD.MOV.U32 R8, RZ, RZ, R3 ;  /* 0x000000ffff088224 */ /* 0x004fe400078e0003 */
        /* <DEDUP_REMOVED lines=671> */
[----:B------:R-:W-:Y:S02]  /*56500*/  PRMT R199, RZ, 0x7610, R199 ;  /* 0x00007610ffc77816 */ /* 0x000fe400000000c7 */
[----:B------:R-:W-:Y:S02]  /*56510*/  PRMT R198, RZ, 0x7610, R198 ;  /* 0x00007610ffc67816 */ /* 0x000fe400000000c6 */
[----:B------:R-:W-:Y:S01]  /*56520*/  PRMT R197, RZ, 0x7610, R197 ;  /* 0x00007610ffc57816 */ /* 0x000fe200000000c5 */
[----:B------:R-:W4:Y:S04]  /*56530*/  LDL R30, [R1+0x1324] ;  /* 0x00132400011e7983 */ /* 0x000f280000100800 */
[----:B------:R0:W4:Y:S04]  /*56540*/  @!P0 LDG.E.U8 R200, desc[UR10][R8.64] ;  /* 0x0000000a08c88981 */ /* 0x000128000c1e1100 */
[----:B------:R-:W4:Y:S01]  /*56550*/  LDL R28, [R1+0x1328] ;  /* 0x00132800011c7983 */ /* 0x000f220000100800 */
[----:B0-----:R-:W-:-:S03]  /*56560*/  @!P0 IMAD.MOV.U32 R8, RZ, RZ, R5 ;  /* 0x000000ffff088224 */ /* 0x001fc600078e0005 */
        /* <DEDUP_REMOVED lines=8> */
[----:B------:R3:W2:Y:S01]  /*565f0*/  @!P0 LDG.E.U8 R198, desc[UR10][R8.64] ;  /* 0x0000000a08c68981 */ /* 0x0006a2000c1e1100 */
[----:B------:R-:W-:Y:S01]  /*56600*/  PRMT R196, RZ, 0x7610, R196 ;  /* 0x00007610ffc47816 */ /* 0x000fe200000000c4 */
[----:B---3--:R-:W-:Y:S02]  /*56610*/  @!P0 IMAD.MOV.U32 R8, RZ, RZ, R26 ;  /* 0x000000ffff088224 */ /* 0x008fe400078e001a */
[----:B------:R-:W-:Y:S01]  /*56620*/  @!P0 IMAD.MOV.U32 R9, RZ, RZ, R27 ;  /* 0x000000ffff098224 */ /* 0x000fe200078e001b */
[----:B------:R-:W3:Y:S04]  /*56630*/  LDL R26, [R1+0x12e8] ;  /* 0x0012e800011a7983 */ /* 0x000ee80000100800 */
[----:B------:R-:W3:Y:S04]  /*56640*/  LDL R27, [R1+0x12e4] ;  /* 0x0012e400011b7983 */ /* 0x000ee80000100800 */
[----:B------:R0:W3:Y:S02]  /*56650*/  @!P0 LDG.E.U8 R197, desc[UR10][R8.64] ;  /* 0x0000000a08c58981 */ /* 0x0000e4000c1e1100 */
[----:B0-----:R-:W-:-:S02]  /*56660*/  @!P0 IMAD.MOV.U32 R8, RZ, RZ, R31 ;  /* 0x000000ffff088224 */ /* 0x001fc400078e001f */
[----:B------:R-:W-:Y:S01]  /*56670*/  @!P0 IMAD.MOV.U32 R9, RZ, RZ, R32 ;  /* 0x000000ffff098224 */ /* 0x000fe200078e0020 */
[----:B------:R-:W-:Y:S02]  /*56680*/  PRMT R195, RZ, 0x7610, R195 ;  /* 0x00007610ffc37816 */ /* 0x000fe400000000c3 */
[----:B------:R-:W-:Y:S02]  /*56690*/  PRMT R194, RZ, 0x7610, R194 ;  /* 0x00007610ffc27816 */ /* 0x000fe400000000c2 */
[----:B------:R-:W-:Y:S01]  /*566a0*/  PRMT R193, RZ, 0x7610, R193 ;  /* 0x00007610ffc17816 */ /* 0x000fe200000000c1 */
[----:B------:R-:W3:Y:S04]  /*566b0*/  LDL R32, [R1+0x1228] ;  /* 0x0012280001207983 */ /* 0x000ee80000100800 */
[----:B------:R4:W3:Y:S01]  /*566c0*/  @!P0 LDG.E.U8 R196, desc[UR10][R8.64] ;  /* 0x0000000a08c48981 */ /* 0x0008e2000c1e1100 */
[----:B------:R-:W-:-:S03]  /*566d0*/  PRMT R192, RZ, 0x7610, R192 ;  /* 0x00007610ffc07816 */ /* 0x000fc600000000c0 */
[----:B------:R-:W3:Y:S01]  /*566e0*/  LDL R31, [R1+0x13dc] ;  /* 0x0013dc00011f7983 */ /* 0x000ee20000100800 */
[----:B----4-:R-:W-:-:S03]  /*566f0*/  @!P0 IMAD.MOV.U32 R8, RZ, RZ, R5 ;  /* 0x000000ffff088224 */ /* 0x010fc600078e0005 */
        /* <DEDUP_REMOVED lines=9> */
[----:B0-----:R-:W-:Y:S02]  /*56790*/  @!P0 IMAD.MOV.U32 R8, RZ, RZ, R28 ;  /* 0x000000ffff088224 */ /* 0x001fe400078e001c */
[----:B------:R-:W-:Y:S02]  /*567a0*/  @!P0 IMAD.MOV.U32 R9, RZ, RZ, R30 ;  /* 0x000000ffff098224 */ /* 0x000fe400078e001e */
[----:B------:R-:W2:Y:S04]  /*567b0*/  LDL R30, [R1+0x13e0] ;  /* 0x0013e000011e7983 */ /* 0x000ea80000100800 */
[----:B------:R3:W2:Y:S04]  /*567c0*/  @!P0 LDG.E.U8 R193, desc[UR10][R8.64] ;  /* 0x0000000a08c18981 */ /* 0x0006a8000c1e1100 */
[----:B------:R-:W2:Y:S04]  /*567d0*/  LDL.LU R41, [R1+0x11e4] ;  /* 0x0011e40001297983 */ /* 0x000ea80000300800 */
[----:B------:R-:W2:Y:S01]  /*567e0*/  LDL R28, [R1+0x13d4] ;  /* 0x0013d400011c7983 */ /* 0x000ea20000100800 */
[----:B---3--:R-:W-:-:S02]  /*567f0*/  @!P0 IMAD.MOV.U32 R8, RZ, RZ, R26 ;  /* 0x000000ffff088224 */ /* 0x008fc400078e001a */
[----:B------:R-:W-:Y:S02]  /*56800*/  @!P0 IMAD.MOV.U32 R9, RZ, RZ, R27 ;  /* 0x000000ffff098224 */ /* 0x000fe400078e001b */
[----:B------:R-:W3:Y:S04]  /*56810*/  LDL R27, [R1+0x13d8] ;  /* 0x0013d800011b7983 */ /* 0x000ee80000100800 */
[----:B------:R4:W3:Y:S04]  /*56820*/  @!P0 LDG.E.U8 R192, desc[UR10][R8.64] ;  /* 0x0000000a08c08981 */ /* 0x0008e8000c1e1100 */
[----:B------:R-:W3:Y:S01]  /*56830*/  LDL.LU R36, [R1+0x11a8] ;  /* 0x0011a80001247983 */ /* 0x000ee20000300800 */
[----:B----4-:R-:W-:-:S03]  /*56840*/  @!P0 IMAD.MOV.U32 R8, RZ, RZ, R5 ;  /* 0x000000ffff088224 */ /* 0x010fc600078e0005 */
[----:B------:R-:W4:Y:S01]  /*56850*/  LDL.LU R5, [R1+0x11a4] ;  /* 0x0011a40001057983 */ /* 0x000f220000300800 */
[----:B------:R-:W-:Y:S01]  /*56860*/  PRMT R191, RZ, 0x7610, R191 ;  /* 0x00007610ffbf7816 */ /* 0x000fe200000000bf */
[----:B------:R-:W-:Y:S02]  /*56870*/  @!P0 IMAD.MOV.U32 R9, RZ, RZ, R25 ;  /* 0x000000ffff098224 */ /* 0x000fe400078e0019 */
[----:B------:R-:W4:Y:S04]  /*56880*/  LDL R26, [R1+0x139c] ;  /* 0x00139c00011a7983 */ /* 0x000f280000100800 */
[----:B------:R-:W4:Y:S04]  /*56890*/  LDL R25, [R1+0x13a0] ;  /* 0x0013a00001197983 */ /* 0x000f280000100800 */
[----:B------:R2:W4:Y:S02]  /*568a0*/  @!P0 LDG.E.U8 R191, desc[UR10][R8.64] ;  /* 0x0000000a08bf8981 */ /* 0x000524000c1e1100 */
[----:B--2---:R-:W-:-:S02]  /*568b0*/  @!P0 IMAD.MOV.U32 R8, RZ, RZ, R3 ;  /* 0x000000ffff088224 */ /* 0x004fc400078e0003 */
[----:B------:R-:W2:Y:S01]  /*568c0*/  LDL R3, [R1+0x1360] ;  /* 0x0013600001037983 */ /* 0x000ea20000100800 */
[----:B------:R-:W-:Y:S01]  /*568d0*/  PRMT R190, RZ, 0x7610, R190 ;  /* 0x00007610ffbe7816 */ /* 0x000fe200000000be */
[----:B------:R-:W-:Y:S01]  /*568e0*/  @!P0 IMAD.MOV.U32 R9, RZ, RZ, R4 ;  /* 0x000000ffff098224 */ /* 0x000fe200078e0004 */
[----:B------:R-:W-:Y:S02]  /*568f0*/  PRMT R189, RZ, 0x7610, R189 ;  /* 0x00007610ffbd7816 */ /* 0x000fe400000000bd */
[----:B------:R-:W-:Y:S02]  /*56900*/  PRMT R188, RZ, 0x7610, R188 ;  /* 0x00007610ffbc7816 */ /* 0x000fe400000000bc */
[----:B------:R-:W-:Y:S01]  /*56910*/  PRMT R187, RZ, 0x7610, R187 ;  /* 0x00007610ffbb7816 */ /* 0x000fe200000000bb */
[----:B------:R-:W2:Y:S04]  /*56920*/  LDL R4, [R1+0x135c] ;  /* 0x00135c0001047983 */ /* 0x000ea80000100800 */
[----:B------:R0:W2:Y:S02]  /*56930*/  @!P0 LDG.E.U8 R190, desc[UR10][R8.64] ;  /* 0x0000000a08be8981 */ /* 0x0000a4000c1e1100 */
[----:B0-----:R-:W-:-:S02]  /*56940*/  @!P0 IMAD.MOV.U32 R8, RZ, RZ, R32 ;  /* 0x000000ffff088224 */ /* 0x001fc400078e0020 */
[----:B------:R-:W-:-:S05]  /*56950*/  @!P0 IMAD.MOV.U32 R9, RZ, RZ, R239 ;  /* 0x000000ffff098224 */ /* 0x000fca00078e00ef */
[----:B------:R0:W2:Y:S04]  /*56960*/  @!P0 LDG.E.U8 R189, desc[UR10][R8.64] ;  /* 0x0000000a08bd8981 */ /* 0x0000a8000c1e1100 */
[----:B------:R1:W-:Y:S01]  /*56970*/  STL [R1+0x2b48], R239 ;  /* 0x002b48ef01007387 */ /* 0x0003e20000100800 */
[----:B0-----:R-:W-:Y:S02]  /*56980*/  @!P0 IMAD.MOV.U32 R8, RZ, RZ, R0 ;  /* 0x000000ffff088224 */ /* 0x001fe400078e0000 */
[----:B------:R-:W-:Y:S01]  /*56990*/  @!P0 IMAD.MOV.U32 R9, RZ, RZ, R41 ;  /* 0x000000ffff098224 */ /* 0x000fe200078e0029 */
[----:B-1----:R-:W2:Y:S04]  /*569a0*/  LDL.LU R239, [R1+0x1200] ;  /* 0x0012000001ef7983 */ /* 0x002ea80000300800 */
[----:B------:R3:W2:Y:S04]  /*569b0*/  @!P0 LDG.E.U8 R188, desc[UR10][R8.64] ;  /* 0x0000000a08bc8981 */ /* 0x0006a8000c1e1100 */
[----:B------:R0:W-:Y:S01]  /*569c0*/  STL [R1+0x2b4c], R0 ;  /* 0x002b4c0001007387 */ /* 0x0001e20000100800 */
[----:B---3--:R-:W-:-:S02]  /*569d0*/  @!P0 IMAD.MOV.U32 R8, RZ, RZ, R36 ;  /* 0x000000ffff088224 */ /* 0x008fc400078e0024 */
[----:B----4-:R-:W-:Y:S01]  /*569e0*/  @!P0 IMAD.MOV.U32 R9, RZ, RZ, R5 ;  /* 0x000000ffff098224 */ /* 0x010fe200078e0005 */
[----:B0-----:R-:W3:Y:S04]  /*569f0*/  LDL.LU R0, [R1+0x1208] ;  /* 0x0012080001007983 */ /* 0x001ee80000300800 */
[----:B------:R0:W4:Y:S01]  /*56a00*/  @!P0 LDG.E.U8 R187, desc[UR10][R8.64] ;  /* 0x0000000a08bb8981 */ /* 0x000122000c1e1100 */
[----:B------:R-:W-:Y:S01]  /*56a10*/  PRMT R186, RZ, 0x7610, R186 ;  /* 0x00007610ffba7816 */ /* 0x000fe200000000ba */
[----:B0-----:R-:W-:Y:S02]  /*56a20*/  @!P0 IMAD.MOV.U32 R8, RZ, RZ, R30 ;  /* 0x000000ffff088224 */ /* 0x001fe400078e001e */
[----:B------:R-:W3:Y:S01]  /*56a30*/  LDL R30, [R1+0x1320] ;  /* 0x00132000011e7983 */ /* 0x000ee20000100800 */
[----:B------:R-:W-:-:S03]  /*56a40*/  @!P0 IMAD.MOV.U32 R9, RZ, RZ, R31 ;  /* 0x000000ffff098224 */ /* 0x000fc600078e001f */
[----:B------:R-:W4:Y:S01]  /*56a50*/  LDL R31, [R1+0x131c] ;  /* 0x00131c00011f7983 */ /* 0x000f220000100800 */
[----:B------:R-:W-:-:S03]  /*56a60*/  PRMT R185, RZ, 0x7610, R185 ;  /* 0x00007610ffb97816 */ /* 0x000fc600000000b9 */
[----:B------:R0:W4:Y:S01]  /*56a70*/  @!P0 LDG.E.U8 R186, desc[UR10][R8.64] ;  /* 0x0000000a08ba8981 */ /* 0x000122000c1e1100 */
[----:B------:R-:W-:Y:S01]  /*56a80*/  PRMT R184, RZ, 0x7610, R184 ;  /* 0x00007610ffb87816 */ /* 0x000fe200000000b8 */
[----:B0-----:R-:W-:Y:S02]  /*56a90*/  @!P0 IMAD.MOV.U32 R8, RZ, RZ, R27 ;  /* 0x000000ffff088224 */ /* 0x001fe400078e001b */
[----:B------:R-:W-:Y:S01]  /*56aa0*/  @!P0 IMAD.MOV.U32 R9, RZ, RZ, R28 ;  /* 0x000000ffff098224 */ /* 0x000fe200078e001c */
[----:B------:R-:W4:Y:S04]  /*56ab0*/  LDL R27, [R1+0x12e0] ;  /* 0x0012e000011b7983 */ /* 0x000f280000100800 */
[----:B------:R-:W4:Y:S04]  /*56ac0*/  LDL R28, [R1+0x12dc] ;  /* 0x0012dc00011c7983 */ /* 0x000f280000100800 */
[----:B------:R0:W4:Y:S02]  /*56ad0*/  @!P0 LDG.E.U8 R185, desc[UR10][R8.64] ;  /* 0x0000000a08b98981 */ /* 0x000124000c1e1100 */
[----:B0-----:R-:W-:-:S02]  /*56ae0*/  @!P0 IMAD.MOV.U32 R8, RZ, RZ, R25 ;  /* 0x000000ffff088224 */ /* 0x001fc400078e0019 */
[----:B------:R-:W-:Y:S01]  /*56af0*/  @!P0 IMAD.MOV.U32 R9, RZ, RZ, R26 ;  /* 0x000000ffff098224 */ /* 0x000fe200078e001a */
[----:B------:R-:W4:Y:S04]  /*56b00*/  LDL R25, [R1+0x12a0] ;  /* 0x0012a00001197983 */ /* 0x000f280000100800 */
[----:B------:R-:W4:Y:S04]  /*56b10*/  LDL R26, [R1+0x129c] ;  /* 0x00129c00011a7983 */ /* 0x000f280000100800 */
[----:B------:R2:W4:Y:S02]  /*56b20*/  @!P0 LDG.E.U8 R184, desc[UR10][R8.64] ;  /* 0x0000000a08b88981 */ /* 0x000524000c1e1100 */
[----:B--2---:R-:W-:-:S02]  /*56b30*/  @!P0 IMAD.MOV.U32 R8, RZ, RZ, R3 ;  /* 0x000000ffff088224 */ /* 0x004fc400078e0003 */
[----:B------:R-:W2:Y:S01]  /*56b40*/  LDL R3, [R1+0x1260] ;  /* 0x0012600001037983 */ /* 0x000ea20000100800 */
[----:B------:R-:W-:Y:S01]  /*56b50*/  PRMT R183, RZ, 0x7610, R183 ;  /* 0x00007610ffb77816 */ /* 0x000fe200000000b7 */
[----:B------:R-:W-:Y:S02]  /*56b60*/  @!P0 IMAD.MOV.U32 R9, RZ, RZ, R4 ;  /* 0x000000ffff098224 */ /* 0x000fe400078e0004 */
[----:B------:R-:W2:Y:S04]  /*56b70*/  LDL R4, [R1+0x125c] ;  /* 0x00125c0001047983 */ /* 0x000ea80000100800 */
[----:B------:R3:W2:Y:S04]  /*56b80*/  @!P0 LDG.E.U8 R183, desc[UR10][R8.64] ;  /* 0x0000000a08b78981 */ /* 0x0006a8000c1e1100 */
[----:B------:R-:W2:Y:S01]  /*56b90*/  LDL.LU R39, [R1+0x11dc] ;  /* 0x0011dc0001277983 */ /* 0x000ea20000300800 */
[----:B------:R-:W-:-:S02]  /*56ba0*/  PRMT R182, RZ, 0x7610, R182 ;  /* 0x00007610ffb67816 */ /* 0x000fc400000000b6 */
[----:B------:R-:W-:Y:S02]  /*56bb0*/  PRMT R181, RZ, 0x7610, R181 ;  /* 0x00007610ffb57816 */ /* 0x000fe400000000b5 */
[----:B------:R-:W-:Y:S01]  /*56bc0*/  PRMT R180, RZ, 0x7610, R180 ;  /* 0x00007610ffb47816 */ /* 0x000fe200000000b4 */
[----:B---3--:R-:W-:Y:S02]  /*56bd0*/  @!P0 IMAD.MOV.U32 R8, RZ, RZ, R30 ;  /* 0x000000ffff088224 */ /* 0x008fe400078e001e */
[----:B------:R-:W3:Y:S01]  /*56be0*/  LDL R30, [R1+0x1220] ;  /* 0x00122000011e7983 */ /* 0x000ee20000100800 */
[----:B----4-:R-:W-:-:S03]  /*56bf0*/  @!P0 IMAD.MOV.U32 R9, RZ, RZ, R31 ;  /* 0x000000ffff098224 */ /* 0x010fc600078e001f */
[----:B------:R-:W4:Y:S04]  /*56c00*/  LDL.LU R48, [R1+0x11e0] ;  /* 0x0011e00001307983 */ /* 0x000f280000300800 */
[----:B------:R-:W4:Y:S04]  /*56c10*/  LDL.LU R44, [R1+0x119c] ;  /* 0x00119c00012c7983 */ /* 0x000f280000300800 */
[----:B------:R-:W4:Y:S04]  /*56c20*/  LDL.LU R34, [R1+0x11a0] ;  /* 0x0011a00001227983 */ /* 0x000f280000300800 */
[----:B------:R0:W4:Y:S01]  /*56c30*/  @!P0 LDG.E.U8 R182, desc[UR10][R8.64] ;  /* 0x0000000a08b68981 */ /* 0x000122000c1e1100 */
[----:B------:R-:W-:-:S02]  /*56c40*/  PRMT R179, RZ, 0x7610, R179 ;  /* 0x00007610ffb37816 */ /* 0x000fc400000000b3 */
[----:B------:R-:W-:Y:S01]  /*56c50*/  PRMT R178, RZ, 0x7610, R178 ;  /* 0x00007610ffb27816 */ /* 0x000fe200000000b2 */
[----:B------:R-:W4:Y:S04]  /*56c60*/  LDL R33, [R1+0x1354] ;  /* 0x0013540001217983 */ /* 0x000f280000100800 */
[----:B------:R-:W4:Y:S01]  /*56c70*/  LDL R32, [R1+0x1358] ;  /* 0x0013580001207983 */ /* 0x000f220000100800 */
[----:B0-----:R-:W-:Y:S02]  /*56c80*/  @!P0 IMAD.MOV.U32 R8, RZ, RZ, R27 ;  /* 0x000000ffff088224 */ /* 0x001fe400078e001b */
[----:B------:R-:W-:Y:S01]  /*56c90*/  @!P0 IMAD.MOV.U32 R9, RZ, RZ, R28 ;  /* 0x000000ffff098224 */ /* 0x000fe200078e001c */
[----:B------:R-:W-:Y:S01]  /*56ca0*/  PRMT R177, RZ, 0x7610, R177 ;  /* 0x00007610ffb17816 */ /* 0x000fe200000000b1 */
[----:B------:R-:W4:Y:S04]  /*56cb0*/  LDL R28, [R1+0x13cc] ;  /* 0x0013cc00011c7983 */ /* 0x000f280000100800 */
[----:B------:R0:W4:Y:S04]  /*56cc0*/  @!P0 LDG.E.U8 R181, desc[UR10][R8.64] ;  /* 0x0000000a08b58981 */ /* 0x000128000c1e1100 */
[----:B------:R-:W4:Y:S01]  /*56cd0*/  LDL R27, [R1+0x1314] ;  /* 0x00131400011b7983 */ /* 0x000f220000100800 */
[----:B0-----:R-:W-:-:S02]  /*56ce0*/  @!P0 IMAD.MOV.U32 R8, RZ, RZ, R25 ;  /* 0x000000ffff088224 */ /* 0x001fc400078e0019 */
[----:B------:R-:W-:Y:S01]  /*56cf0*/  @!P0 IMAD.MOV.U32 R9, RZ, RZ, R26 ;  /* 0x000000ffff098224 */ /* 0x000fe200078e001a */
[----:B------:R-:W4:Y:S04]  /*56d00*/  LDL R25, [R1+0x1394] ;  /* 0x0013940001197983 */ /* 0x000f280000100800 */
[----:B------:R-:W4:Y:S04]  /*56d10*/  LDL R26, [R1+0x13d0] ;  /* 0x0013d000011a7983 */ /* 0x000f280000100800 */
[----:B------:R2:W4:Y:S02]  /*56d20*/  @!P0 LDG.E.U8 R180, desc[UR10][R8.64] ;  /* 0x0000000a08b48981 */ /* 0x000524000c1e1100 */
[----:B--2---:R-:W-:-:S02]  /*56d30*/  @!P0 IMAD.MOV.U32 R8, RZ, RZ, R3 ;  /* 0x000000ffff088224 */ /* 0x004fc400078e0003 */
[----:B------:R-:W2:Y:S01]  /*56d40*/  LDL R3, [R1+0x1398] ;  /* 0x0013980001037983 */ /* 0x000ea20000100800 */
[----:B------:R-:W-:-:S03]  /*56d50*/  @!P0 IMAD.MOV.U32 R9, RZ, RZ, R4 ;  /* 0x000000ffff098224 */ /* 0x000fc600078e0004 */
[----:B------:R-:W2:Y:S04]  /*56d60*/  LDL R4, [R1+0x1318] ;  /* 0x0013180001047983 */ /* 0x000ea80000100800 */
[----:B------:R0:W2:Y:S02]  /*56d70*/  @!P0 LDG.E.U8 R179, desc[UR10][R8.64] ;  /* 0x0000000a08b38981 */ /* 0x0000a4000c1e1100 */
[----:B0-----:R-:W-:Y:S02]  /*56d80*/  @!P0 IMAD.MOV.U32 R9, RZ, RZ, R7 ;  /* 0x000000ffff098224 */ /* 0x001fe400078e0007 */
[----:B------:R0:W-:Y:S01]  /*56d90*/  STL [R1+0x2b50], R7 ;  /* 0x002b500701007387 */ /* 0x0001e20000100800 */
[----:B------:R-:W-:Y:S02]  /*56da0*/  PRMT R176, RZ, 0x7610, R176 ;  /* 0x00007610ffb07816 */ /* 0x000fe400000000b0 */
[----:B------:R-:W-:Y:S01]  /*56db0*/  PRMT R175, RZ, 0x7610, R175 ;  /* 0x00007610ffaf7816 */ /* 0x000fe200000000af */
[----:B0-----:R-:W2:Y:S04]  /*56dc0*/  LDL.LU R7, [R1+0x1210] ;  /* 0x0012100001077983 */ /* 0x001ea80000300800 */
[----:B------:R-:W2:Y:S01]  /*56dd0*/  LDL R31, [R1+0x12d4] ;  /* 0x0012d400011f7983 */ /* 0x000ea20000100800 */
[----:B---3--:R-:W-:-:S03]  /*56de0*/  @!P0 IMAD.MOV.U32 R8, RZ, RZ, R30 ;  /* 0x000000ffff088224 */ /* 0x008fc600078e001e */
[----:B------:R-:W3:Y:S04]  /*56df0*/  LDL R30, [R1+0x12d8] ;  /* 0x0012d800011e7983 */ /* 0x000ee80000100800 */
[----:B------:R4:W3:Y:S02]  /*56e00*/  @!P0 LDG.E.U8 R178, desc[UR10][R8.64] ;  /* 0x0000000a08b28981 */ /* 0x0008e4000c1e1100 */
[----:B----4-:R-:W-:Y:S02]  /*56e10*/  @!P0 IMAD.MOV.U32 R8, RZ, RZ, R48 ;  /* 0x000000ffff088224 */ /* 0x010fe400078e0030 */
[----:B------:R-:W-:-:S05]  /*56e20*/  @!P0 IMAD.MOV.U32 R9, RZ, RZ, R39 ;  /* 0x000000ffff098224 */ /* 0x000fca00078e0027 */
[----:B------:R0:W4:Y:S02]  /*56e30*/  @!P0 LDG.E.U8 R177, desc[UR10][R8.64] ;  /* 0x0000000a08b18981 */ /* 0x000124000c1e1100 */
[----:B0-----:R-:W-:Y:S02]  /*56e40*/  @!P0 IMAD.MOV.U32 R8, RZ, RZ, R34 ;  /* 0x000000ffff088224 */ /* 0x001fe400078e0022 */
[----:B------:R-:W-:-:S05]  /*56e50*/  @!P0 IMAD.MOV.U32 R9, RZ, RZ, R44 ;  /* 0x000000ffff098224 */ /* 0x000fca00078e002c */
[----:B------:R0:W4:Y:S02]  /*56e60*/  @!P0 LDG.E.U8 R176, desc[UR10][R8.64] ;  /* 0x0000000a08b08981 */ /* 0x000124000c1e1100 */
[----:B0-----:R-:W-:Y:S02]  /*56e70*/  @!P0 IMAD.MOV.U32 R8, RZ, RZ, R26 ;  /* 0x000000ffff088224 */ /* 0x001fe400078e001a */
[----:B------:R-:W-:Y:S01]  /*56e80*/  @!P0 IMAD.MOV.U32 R9, RZ, RZ, R28 ;  /* 0x000000ffff098224 */ /* 0x000fe200078e001c */
        /* <DEDUP_REMOVED lines=8> */
[----:B------:R-:W-:Y:S01]  /*56f10*/  PRMT R172, RZ, 0x7610, R172 ;  /* 0x00007610ffac7816 */ /* 0x000fe200000000ac */
[----:B------:R-:W2:Y:S04]  /*56f20*/  LDL R25, [R1+0x1254] ;  /* 0x0012540001197983 */ /* 0x000ea80000100800 */
[----:B------:R0:W2:Y:S02]  /*56f30*/  @!P0 LDG.E.U8 R174, desc[UR10][R8.64] ;  /* 0x0000000a08ae8981 */ /* 0x0000a4000c1e1100 */
[----:B0-----:R-:W-:-:S02]  /*56f40*/  @!P0 IMAD.MOV.U32 R8, RZ, RZ, R32 ;  /* 0x000000ffff088224 */ /* 0x001fc400078e0020 */
[----:B------:R-:W-:-:S05]  /*56f50*/  @!P0 IMAD.MOV.U32 R9, RZ, RZ, R33 ;  /* 0x000000ffff098224 */ /* 0x000fca00078e0021 */
[----:B------:R0:W2:Y:S01]  /*56f60*/  @!P0 LDG.E.U8 R173, desc[UR10][R8.64] ;  /* 0x0000000a08ad8981 */ /* 0x0000a2000c1e1100 */
[----:B------:R-:W-:Y:S01]  /*56f70*/  PRMT R171, RZ, 0x7610, R171 ;  /* 0x00007610ffab7816 */ /* 0x000fe200000000ab */
[----:B0-----:R-:W-:Y:S02]  /*56f80*/  @!P0 IMAD.MOV.U32 R8, RZ, RZ, R4 ;  /* 0x000000ffff088224 */ /* 0x001fe400078e0004 */
[----:B------:R-:W-:Y:S01]  /*56f90*/  @!P0 IMAD.MOV.U32 R9, RZ, RZ, R27 ;  /* 0x000000ffff098224 */ /* 0x000fe200078e001b */
[----:B------:R-:W2:Y:S01]  /*56fa0*/  LDL R4, [R1+0x1218] ;  /* 0x0012180001047983 */ /* 0x000ea20000100800 */
[----:B------:R-:W-:-:S03]  /*56fb0*/  PRMT R170, RZ, 0x7610, R170 ;  /* 0x00007610ffaa7816 */ /* 0x000fc600000000aa */
[----:B------:R-:W2:Y:S04]  /*56fc0*/  LDL.LU R37, [R1+0x11d4] ;  /* 0x0011d40001257983 */ /* 0x000ea80000300800 */
[----:B------:R-:W2:Y:S04]  /*56fd0*/  LDL.LU R27, [R1+0x11d8] ;  /* 0x0011d800011b7983 */ /* 0x000ea80000300800 */
[----:B------:R0:W2:Y:S04]  /*56fe0*/  @!P0 LDG.E.U8 R172, desc[UR10][R8.64] ;  /* 0x0000000a08ac8981 */ /* 0x0000a8000c1e1100 */
[----:B------:R-:W2:Y:S01]  /*56ff0*/  LDL.LU R32, [R1+0x1198] ;  /* 0x0011980001207983 */ /* 0x000ea20000300800 */
[----:B------:R-:W-:-:S03]  /*57000*/  PRMT R169, RZ, 0x7610, R169 ;  /* 0x00007610ffa97816 */ /* 0x000fc600000000a9 */
[----:B------:R-:W2:Y:S01]  /*57010*/  LDL R33, [R1+0x13c4] ;  /* 0x0013c40001217983 */ /* 0x000ea20000100800 */
[----:B0-----:R-:W-:Y:S01]  /*57020*/  @!P0 IMAD.MOV.U32 R9, RZ, RZ, R31 ;  /* 0x000000ffff098224 */ /* 0x001fe200078e001f */
[----:B------:R-:W-:Y:S02]  /*57030*/  PRMT R168, RZ, 0x7610, R168 ;  /* 0x00007610ffa87816 */ /* 0x000fe400000000a8 */
[----:B------:R-:W2:Y:S01]  /*57040*/  LDL R31, [R1+0x13bc] ;  /* 0x0013bc00011f7983 */ /* 0x000ea20000100800 */
[----:B---3--:R-:W-:-:S03]  /*57050*/  @!P0 IMAD.MOV.U32 R8, RZ, RZ, R30 ;  /* 0x000000ffff088224 */ /* 0x008fc600078e001e */
[----:B------:R-:W3:Y:S04]  /*57060*/  LDL R30, [R1+0x13c0] ;  /* 0x0013c000011e7983 */ /* 0x000ee80000100800 */
[----:B------:R4:W3:Y:S02]  /*57070*/  @!P0 LDG.E.U8 R171, desc[UR10][R8.64] ;  /* 0x0000000a08ab8981 */ /* 0x0008e4000c1e1100 */
[----:B----4-:R-:W-:Y:S02]  /*57080*/  @!P0 IMAD.MOV.U32 R8, RZ, RZ, R26 ;  /* 0x000000ffff088224 */ /* 0x010fe400078e001a */
[----:B------:R-:W-:Y:S01]  /*57090*/  @!P0 IMAD.MOV.U32 R9, RZ, RZ, R28 ;  /* 0x000000ffff098224 */ /* 0x000fe200078e001c */
[----:B------:R-:W-:Y:S01]  /*570a0*/  PRMT R167, RZ, 0x7610, R167 ;  /* 0x00007610ffa77816 */ /* 0x000fe200000000a7 */
[----:B------:R-:W4:Y:S04]  /*570b0*/  LDL R28, [R1+0x138c] ;  /* 0x00138c00011c7983 */ /* 0x000f280000100800 */
[----:B------:R2:W4:Y:S04]  /*570c0*/  @!P0 LDG.E.U8 R170, desc[UR10][R8.64] ;  /* 0x0000000a08aa8981 */ /* 0x000528000c1e1100 */
[----:B------:R-:W4:Y:S01]  /*570d0*/  LDL R26, [R1+0x1390] ;  /* 0x00139000011a7983 */ /* 0x000f220000100800 */
[----:B--2---:R-:W-:-:S03]  /*570e0*/  @!P0 IMAD.MOV.U32 R8, RZ, RZ, R3 ;  /* 0x000000ffff088224 */ /* 0x004fc600078e0003 */
[----:B------:R-:W2:Y:S01]  /*570f0*/  LDL R3, [R1+0x1194] ;  /* 0x0011940001037983 */ /* 0x000ea20000100800 */
[----:B------:R-:W-:-:S03]  /*57100*/  @!P0 IMAD.MOV.U32 R9, RZ, RZ, R25 ;  /* 0x000000ffff098224 */ /* 0x000fc600078e0019 */
[----:B------:R-:W3:Y:S04]  /*57110*/  LDL R25, [R1+0x13c8] ;  /* 0x0013c80001197983 */ /* 0x000ee80000100800 */
[----:B------:R0:W4:Y:S02]  /*57120*/  @!P0 LDG.E.U8 R169, desc[UR10][R8.64] ;  /* 0x0000000a08a98981 */ /* 0x000124000c1e1100 */
[----:B0-----:R-:W-:Y:S02]  /*57130*/  @!P0 IMAD.MOV.U32 R9, RZ, RZ, R6 ;  /* 0x000000ffff098224 */ /* 0x001fe400078e0006 */
[----:B------:R0:W-:Y:S04]  /*57140*/  STL [R1+0x2b54], R6 ;  /* 0x002b540601007387 */ /* 0x0001e80000100800 */
[----:B0-----:R-:W4:Y:S01]  /*57150*/  LDL.LU R6, [R1+0x123c] ;  /* 0x00123c0001067983 */ /* 0x001f220000300800 */
[----:B------:R-:W-:-:S03]  /*57160*/  @!P0 IMAD.MOV.U32 R8, RZ, RZ, R4 ;  /* 0x000000ffff088224 */ /* 0x000fc600078e0004 */
[----:B------:R-:W4:Y:S04]  /*57170*/  LDL R4, [R1+0x134c] ;  /* 0x00134c0001047983 */ /* 0x000f280000100800 */
[----:B------:R0:W4:Y:S02]  /*57180*/  @!P0 LDG.E.U8 R168, desc[UR10][R8.64] ;  /* 0x0000000a08a88981 */ /* 0x000124000c1e1100 */
[----:B0-----:R-:W-:Y:S02]  /*57190*/  @!P0 IMAD.MOV.U32 R8, RZ, RZ, R27 ;  /* 0x000000ffff088224 */ /* 0x001fe400078e001b */
[----:B------:R-:W-:-:S05]  /*571a0*/  @!P0 IMAD.MOV.U32 R9, RZ, RZ, R37 ;  /* 0x000000ffff098224 */ /* 0x000fca00078e0025 */
[----:B------:R2:W4:Y:S02]  /*571b0*/  @!P0 LDG.E.U8 R167, desc[UR10][R8.64] ;  /* 0x0000000a08a78981 */ /* 0x000524000c1e1100 */
[----:B--2---:R-:W-:Y:S02]  /*571c0*/  @!P0 IMAD.MOV.U32 R9, RZ, RZ, R3 ;  /* 0x000000ffff098224 */ /* 0x004fe400078e0003 */
[----:B------:R-:W2:Y:S01]  /*571d0*/  LDL R3, [R1+0x1350] ;  /* 0x0013500001037983 */ /* 0x000ea20000100800 */
[----:B------:R-:W-:Y:S01]  /*571e0*/  PRMT R166, RZ, 0x7610, R166 ;  /* 0x00007610ffa67816 */ /* 0x000fe200000000a6 */
[----:B------:R-:W-:Y:S01]  /*571f0*/  @!P0 IMAD.MOV.U32 R8, RZ, RZ, R32 ;  /* 0x000000ffff088224 */ /* 0x000fe200078e0020 */
[----:B------:R-:W-:-:S04]  /*57200*/  PRMT R165, RZ, 0x7610, R165 ;  /* 0x00007610ffa57816 */ /* 0x000fc800000000a5 */
[----:B------:R3:W2:Y:S01]  /*57210*/  @!P0 LDG.E.U8 R166, desc[UR10][R8.64] ;  /* 0x0000000a08a68981 */ /* 0x0006a2000c1e1100 */
[----:B------:R-:W-:Y:S01]  /*57220*/  PRMT R164, RZ, 0x7610, R164 ;  /* 0x00007610ffa47816 */ /* 0x000fe200000000a4 */
[----:B---3--:R-:W-:Y:S02]  /*57230*/  @!P0 IMAD.MOV.U32 R8, RZ, RZ, R25 ;  /* 0x000000ffff088224 */ /* 0x008fe400078e0019 */
[----:B------:R-:W-:Y:S01]  /*57240*/  @!P0 IMAD.MOV.U32 R9, RZ, RZ, R33 ;  /* 0x000000ffff098224 */ /* 0x000fe200078e0021 */
[----:B------:R-:W3:Y:S04]  /*57250*/  LDL R25, [R1+0x1310] ;  /* 0x0013100001197983 */ /* 0x000ee80000100800 */
[----:B------:R-:W3:Y:S04]  /*57260*/  LDL R33, [R1+0x130c] ;  /* 0x00130c0001217983 */ /* 0x000ee80000100800 */
[----:B------:R0:W3:Y:S01]  /*57270*/  @!P0 LDG.E.U8 R165, desc[UR10][R8.64] ;  /* 0x0000000a08a58981 */ /* 0x0000e2000c1e1100 */
[----:B------:R-:W-:Y:S01]  /*57280*/  PRMT R163, RZ, 0x7610, R163 ;  /* 0x00007610ffa37816 */ /* 0x000fe200000000a3 */
[----:B0-----:R-:W-:-:S02]  /*57290*/  @!P0 IMAD.MOV.U32 R8, RZ, RZ, R30 ;  /* 0x000000ffff088224 */ /* 0x001fc400078e001e */
        /* <DEDUP_REMOVED lines=11> */
[----:B--2---:R-:W-:-:S03]  /*57350*/  @!P0 IMAD.MOV.U32 R8, RZ, RZ, R3 ;  /* 0x000000ffff088224 */ /* 0x004fc600078e0003 */
[----:B------:R-:W2:Y:S01]  /*57360*/  LDL R3, [R1+0x1250] ;  /* 0x0012500001037983 */ /* 0x000ea20000100800 */
[----:B------:R-:W-:-:S03]  /*57370*/  PRMT R162, RZ, 0x7610, R162 ;  /* 0x00007610ffa27816 */ /* 0x000fc600000000a2 */
[----:B------:R-:W2:Y:S01]  /*57380*/  LDL.LU R47, [R1+0x120c] ;  /* 0x00120c00012f7983 */ /* 0x000ea20000300800 */
[----:B------:R-:W-:-:S03]  /*57390*/  PRMT R161, RZ, 0x7610, R161 ;  /* 0x00007610ffa17816 */ /* 0x000fc600000000a1 */
[----:B------:R-:W2:Y:S04]  /*573a0*/  LDL.LU R35, [R1+0x11cc] ;  /* 0x0011cc0001237983 */ /* 0x000ea80000300800 */
[----:B------:R3:W2:Y:S01]  /*573b0*/  @!P0 LDG.E.U8 R162, desc[UR10][R8.64] ;  /* 0x0000000a08a28981 */ /* 0x0006a2000c1e1100 */
[----:B------:R-:W-:Y:S01]  /*573c0*/  PRMT R160, RZ, 0x7610, R160 ;  /* 0x00007610ffa07816 */ /* 0x000fe200000000a0 */
[----:B---3--:R-:W-:Y:S02]  /*573d0*/  @!P0 IMAD.MOV.U32 R8, RZ, RZ, R25 ;  /* 0x000000ffff088224 */ /* 0x008fe400078e0019 */
[----:B------:R-:W-:Y:S01]  /*573e0*/  @!P0 IMAD.MOV.U32 R9, RZ, RZ, R33 ;  /* 0x000000ffff098224 */ /* 0x000fe200078e0021 */
[----:B------:R-:W3:Y:S04]  /*573f0*/  LDL.LU R25, [R1+0x11d0] ;  /* 0x0011d00001197983 */ /* 0x000ee80000300800 */
[----:B------:R-:W3:Y:S04]  /*57400*/  LDL.LU R45, [R1+0x118c] ;  /* 0x00118c00012d7983 */ /* 0x000ee80000300800 */
[----:B------:R0:W3:Y:S01]  /*57410*/  @!P0 LDG.E.U8 R161, desc[UR10][R8.64] ;  /* 0x0000000a08a18981 */ /* 0x0000e2000c1e1100 */
[----:B------:R-:W-:Y:S01]  /*57420*/  PRMT R159, RZ, 0x7610, R159 ;  /* 0x00007610ff9f7816 */ /* 0x000fe2000000009f */
[----:B0-----:R-:W-:-:S02]  /*57430*/  @!P0 IMAD.MOV.U32 R8, RZ, RZ, R30 ;  /* 0x000000ffff088224 */ /* 0x001fc400078e001e */
[----:B------:R-:W-:Y:S01]  /*57440*/  @!P0 IMAD.MOV.U32 R9, RZ, RZ, R31 ;  /* 0x000000ffff098224 */ /* 0x000fe200078e001f */
[----:B------:R-:W3:Y:S04]  /*57450*/  LDL.LU R30, [R1+0x1190] ;  /* 0x00119000011e7983 */ /* 0x000ee80000300800 */
[----:B------:R-:W3:Y:S04]  /*57460*/  LDL R33, [R1+0x1384] ;  /* 0x0013840001217983 */ /* 0x000ee80000100800 */
[----:B------:R-:W3:Y:S04]  /*57470*/  LDL R31, [R1+0x1388] ;  /* 0x00138800011f7983 */ /* 0x000ee80000100800 */
[----:B------:R4:W3:Y:S02]  /*57480*/  @!P0 LDG.E.U8 R160, desc[UR10][R8.64] ;  /* 0x0000000a08a08981 */ /* 0x0008e4000c1e1100 */
[----:B----4-:R-:W-:-:S02]  /*57490*/  @!P0 IMAD.MOV.U32 R8, RZ, RZ, R26 ;  /* 0x000000ffff088224 */ /* 0x010fc400078e001a */
[----:B------:R-:W-:Y:S01]  /*574a0*/  @!P0 IMAD.MOV.U32 R9, RZ, RZ, R28 ;  /* 0x000000ffff098224 */ /* 0x000fe200078e001c */
[----:B------:R-:W-:Y:S02]  /*574b0*/  PRMT R158, RZ, 0x7610, R158 ;  /* 0x00007610ff9e7816 */ /* 0x000fe4000000009e */
[----:B------:R-:W-:Y:S02]  /*574c0*/  PRMT R157, RZ, 0x7610, R157 ;  /* 0x00007610ff9d7816 */ /* 0x000fe4000000009d */
[----:B------:R-:W-:Y:S02]  /*574d0*/  PRMT R156, RZ, 0x7610, R156 ;  /* 0x00007610ff9c7816 */ /* 0x000fe4000000009c */
[----:B------:R-:W-:Y:S01]  /*574e0*/  PRMT R155, RZ, 0x7610, R155 ;  /* 0x00007610ff9b7816 */ /* 0x000fe2000000009b */
[----:B------:R0:W4:Y:S01]  /*574f0*/  @!P0 LDG.E.U8 R159, desc[UR10][R8.64] ;  /* 0x0000000a089f8981 */ /* 0x000122000c1e1100 */
[----:B------:R-:W-:Y:S02]  /*57500*/  PRMT R154, RZ, 0x7610, R154 ;  /* 0x00007610ff9a7816 */ /* 0x000fe4000000009a */
[----:B------:R-:W-:Y:S01]  /*57510*/  PRMT R153, RZ, 0x7610, R153 ;  /* 0x00007610ff997816 */ /* 0x000fe20000000099 */
[----:B------:R-:W4:Y:S04]  /*57520*/  LDL R28, [R1+0x133c] ;  /* 0x00133c00011c7983 */ /* 0x000f280000100800 */
[----:B------:R-:W4:Y:S01]  /*57530*/  LDL R26, [R1+0x1340] ;  /* 0x00134000011a7983 */ /* 0x000f220000100800 */
[----:B0-----:R-:W-:-:S03]  /*57540*/  @!P0 IMAD.MOV.U32 R9, RZ, RZ, R4 ;  /* 0x000000ffff098224 */ /* 0x001fc600078e0004 */
[----:B------:R-:W4:Y:S01]  /*57550*/  LDL R4, [R1+0x137c] ;  /* 0x00137c0001047983 */ /* 0x000f220000100800 */
[----:B--2---:R-:W-:-:S03]  /*57560*/  @!P0 IMAD.MOV.U32 R8, RZ, RZ, R3 ;  /* 0x000000ffff088224 */ /* 0x004fc600078e0003 */
[----:B------:R-:W2:Y:S04]  /*57570*/  LDL R3, [R1+0x1380] ;  /* 0x0013800001037983 */ /* 0x000ea80000100800 */
[----:B------:R0:W2:Y:S02]  /*57580*/  @!P0 LDG.E.U8 R158, desc[UR10][R8.64] ;  /* 0x0000000a089e8981 */ /* 0x0000a4000c1e1100 */
[----:B0-----:R-:W-:Y:S02]  /*57590*/  @!P0 IMAD.MOV.U32 R8, RZ, RZ, R7 ;  /* 0x000000ffff088224 */ /* 0x001fe400078e0007 */
[----:B------:R-:W-:-:S05]  /*575a0*/  @!P0 IMAD.MOV.U32 R9, RZ, RZ, R47 ;  /* 0x000000ffff098224 */ /* 0x000fca00078e002f */
[----:B------:R3:W2:Y:S02]  /*575b0*/  @!P0 LDG.E.U8 R157, desc[UR10][R8.64] ;  /* 0x0000000a089d8981 */ /* 0x0006a4000c1e1100 */
[----:B---3--:R-:W-:Y:S02]  /*575c0*/  @!P0 IMAD.MOV.U32 R8, RZ, RZ, R25 ;  /* 0x000000ffff088224 */ /* 0x008fe400078e0019 */
[----:B------:R-:W-:-:S05]  /*575d0*/  @!P0 IMAD.MOV.U32 R9, RZ, RZ, R35 ;  /* 0x000000ffff098224 */ /* 0x000fca00078e0023 */
[----:B------:R0:W3:Y:S02]  /*575e0*/  @!P0 LDG.E.U8 R156, desc[UR10][R8.64] ;  /* 0x0000000a089c8981 */ /* 0x0000e4000c1e1100 */
[----:B0-----:R-:W-:Y:S02]  /*575f0*/  @!P0 IMAD.MOV.U32 R8, RZ, RZ, R30 ;  /* 0x000000ffff088224 */ /* 0x001fe400078e001e */
[----:B------:R-:W-:-:S05]  /*57600*/  @!P0 IMAD.MOV.U32 R9, RZ, RZ, R45 ;  /* 0x000000ffff098224 */ /* 0x000fca00078e002d */
[----:B------:R0:W3:Y:S02]  /*57610*/  @!P0 LDG.E.U8 R155, desc[UR10][R8.64] ;  /* 0x0000000a089b8981 */ /* 0x0000e4000c1e1100 */
[----:B0-----:R-:W-:Y:S02]  /*57620*/  @!P0 IMAD.MOV.U32 R8, RZ, RZ, R31 ;  /* 0x000000ffff088224 */ /* 0x001fe400078e001f */
[----:B------:R-:W-:-:S05]  /*57630*/  @!P0 IMAD.MOV.U32 R9, RZ, RZ, R33 ;  /* 0x000000ffff098224 */ /* 0x000fca00078e0021 */
[----:B------:R4:W3:Y:S04]  /*57640*/  @!P0 LDG.E.U8 R154, desc[UR10][R8.64] ;  /* 0x0000000a089a8981 */ /* 0x0008e8000c1e1100 */
[----:B------:R0:W-:Y:S01]  /*57650*/  STL [R1+0x2b58], R7 ;  /* 0x002b580701007387 */ /* 0x0001e20000100800 */
[----:B----4-:R-:W-:-:S03]  /*57660*/  @!P0 IMAD.MOV.U32 R9, RZ, RZ, R4 ;  /* 0x000000ffff098224 */ /* 0x010fc600078e0004 */
[----:B0-----:R-:W4:Y:S01]  /*57670*/  LDL.LU R7, [R1+0x1244] ;  /* 0x0012440001077983 */ /* 0x001f220000300800 */
[----:B------:R-:W-:Y:S02]  /*57680*/  PRMT R152, RZ, 0x7610, R152 ;  /* 0x00007610ff987816 */ /* 0x000fe40000000098 */
[----:B------:R-:W-:Y:S01]  /*57690*/  PRMT R23, RZ, 0x7610, R23 ;  /* 0x00007610ff177816 */ /* 0x000fe20000000017 */
[----:B------:R-:W3:Y:S04]  /*576a0*/  LDL R49, [R1+0x1308] ;  /* 0x0013080001317983 */ /* 0x000ee80000100800 */
[----:B------:R-:W4:Y:S04]  /*576b0*/  LDL R33, [R1+0x12c4] ;  /* 0x0012c40001217983 */ /* 0x000f280000100800 */
[----:B------:R-:W4:Y:S04]  /*576c0*/  LDL R31, [R1+0x12c8] ;  /* 0x0012c800011f7983 */ /* 0x000f280000100800 */
[----:B------:R-:W4:Y:S01]  /*576d0*/  LDL R4, [R1+0x1284] ;  /* 0x0012840001047983 */ /* 0x000f220000100800 */
[----:B--2---:R-:W-:-:S03]  /*576e0*/  @!P0 IMAD.MOV.U32 R8, RZ, RZ, R3 ;  /* 0x000000ffff088224 */ /* 0x004fc600078e0003 */
[----:B------:R-:W2:Y:S04]  /*576f0*/  LDL R3, [R1+0x1288] ;  /* 0x0012880001037983 */ /* 0x000ea80000100800 */
[----:B------:R0:W2:Y:S04]  /*57700*/  @!P0 LDG.E.U8 R153, desc[UR10][R8.64] ;  /* 0x0000000a08998981 */ /* 0x0000a8000c1e1100 */
[----:B------:R-:W0:Y:S04]  /*57710*/  LDL R8, [R1+0x1344] ;  /* 0x0013440001087983 */ /* 0x000e280000100800 */
[----:B------:R-:W0:Y:S02]  /*57720*/  LDL R9, [R1+0x1348] ;  /* 0x0013480001097983 */ /* 0x000e240000100800 */
[----:B0-----:R-:W-:-:S04]  /*57730*/  @!P0 LOP3.LUT R9, R9, R8, RZ, 0x3c, !PT ;  /* 0x0000000809098212 */ /* 0x001fc800078e3cff */
[----:B------:R-:W-:-:S04]  /*57740*/  @!P0 LOP3.LUT R8, R9, R8, RZ, 0x3c, !PT ;  /* 0x0000000809088212 */ /* 0x000fc800078e3cff */
[----:B------:R-:W-:-:S05]  /*57750*/  @!P0 LOP3.LUT R9, R9, R8, RZ, 0x3c, !PT ;  /* 0x0000000809098212 */ /* 0x000fca00078e3cff */
[----:B------:R0:W2:Y:S02]  /*57760*/  @!P0 LDG.E.U8 R152, desc[UR10][R8.64] ;  /* 0x0000000a08988981 */ /* 0x0000a4000c1e1100 */
[----:B0-----:R-:W-:Y:S02]  /*57770*/  @!P0 IMAD.MOV.U32 R8, RZ, RZ, R26 ;  /* 0x000000ffff088224 */ /* 0x001fe400078e001a */
[----:B------:R-:W-:Y:S01]  /*57780*/  @!P0 IMAD.MOV.U32 R9, RZ, RZ, R28 ;  /* 0x000000ffff098224 */ /* 0x000fe200078e001c */
[----:B------:R-:W2:Y:S04]  /*57790*/  LDL R26, [R1+0x1248] ;  /* 0x00124800011a7983 */ /* 0x000ea80000100800 */
[----:B------:R-:W2:Y:S04]  /*577a0*/  LDL.LU R28, [R1+0x1204] ;  /* 0x00120400011c7983 */ /* 0x000ea80000300800 */
[----:B------:R3:W2:Y:S04]  /*577b0*/  @!P0 LDG.E.U8 R23, desc[UR10][R8.64] ;  /* 0x0000000a08178981 */ /* 0x0006a8000c1e1100 */
[----:B------:R-:W4:Y:S01]  /*577c0*/  LDL R9, [R1+0x1304] ;  /* 0x0013040001097983 */ /* 0x000f220000100800 */
[----:B------:R-:W-:Y:S01]  /*577d0*/  PRMT R22, RZ, 0x7610, R22 ;  /* 0x00007610ff167816 */ /* 0x000fe20000000016 */
[----:B---3--:R-:W-:Y:S01]  /*577e0*/  @!P0 IMAD.MOV.U32 R8, RZ, RZ, R49 ;  /* 0x000000ffff088224 */ /* 0x008fe200078e0031 */
[----:B------:R-:W-:Y:S01]  /*577f0*/  PRMT R21, RZ, 0x7610, R21 ;  /* 0x00007610ff157816 */ /* 0x000fe20000000015 */
[----:B------:R-:W3:Y:S01]  /*57800*/  LDL.LU R49, [R1+0x11c8] ;  /* 0x0011c80001317983 */ /* 0x000ee20000300800 */
[----:B------:R-:W-:-:S02]  /*57810*/  PRMT R20, RZ, 0x7610, R20 ;  /* 0x00007610ff147816 */ /* 0x000fc40000000014 */
[----:B------:R-:W-:Y:S01]  /*57820*/  PRMT R19, RZ, 0x7610, R19 ;  /* 0x00007610ff137816 */ /* 0x000fe20000000013 */
[----:B----4-:R0:W4:Y:S02]  /*57830*/  @!P0 LDG.E.U8 R22, desc[UR10][R8.64] ;  /* 0x0000000a08168981 */ /* 0x010124000c1e1100 */
[----:B0-----:R-:W-:Y:S02]  /*57840*/  @!P0 IMAD.MOV.U32 R8, RZ, RZ, R31 ;  /* 0x000000ffff088224 */ /* 0x001fe400078e001f */
[----:B------:R-:W-:Y:S02]  /*57850*/  @!P0 IMAD.MOV.U32 R9, RZ, RZ, R33 ;  /* 0x000000ffff098224 */ /* 0x000fe400078e0021 */
[----:B------:R-:W4:Y:S04]  /*57860*/  LDL.LU R33, [R1+0x11c4] ;  /* 0x0011c40001217983 */ /* 0x000f280000300800 */
[----:B------:R0:W4:Y:S02]  /*57870*/  @!P0 LDG.E.U8 R21, desc[UR10][R8.64] ;  /* 0x0000000a08158981 */ /* 0x000124000c1e1100 */
[----:B0-----:R-:W-:-:S02]  /*57880*/  @!P0 IMAD.MOV.U32 R9, RZ, RZ, R4 ;  /* 0x000000ffff098224 */ /* 0x001fc400078e0004 */
[----:B--2---:R-:W-:Y:S01]  /*57890*/  @!P0 IMAD.MOV.U32 R8, RZ, RZ, R3 ;  /* 0x000000ffff088224 */ /* 0x004fe200078e0003 */
[----:B------:R-:W2:Y:S04]  /*578a0*/  LDL R4, [R1+0x1184] ;  /* 0x0011840001047983 */ /* 0x000ea80000100800 */
[----:B------:R-:W2:Y:S04]  /*578b0*/  LDL.LU R3, [R1+0x1188] ;  /* 0x0011880001037983 */ /* 0x000ea80000300800 */
[----:B------:R0:W2:Y:S01]  /*578c0*/  @!P0 LDG.E.U8 R20, desc[UR10][R8.64] ;  /* 0x0000000a08148981 */ /* 0x0000a2000c1e1100 */
[----:B------:R-:W-:Y:S01]  /*578d0*/  PRMT R18, RZ, 0x7610, R18 ;  /* 0x00007610ff127816 */ /* 0x000fe20000000012 */
[----:B0-----:R-:W-:-:S02]  /*578e0*/  @!P0 IMAD.MOV.U32 R8, RZ, RZ, R26 ;  /* 0x000000ffff088224 */ /* 0x001fc400078e001a */
[----:B------:R-:W-:-:S05]  /*578f0*/  @!P0 IMAD.MOV.U32 R9, RZ, RZ, R7 ;  /* 0x000000ffff098224 */ /* 0x000fca00078e0007 */
[----:B------:R0:W2:Y:S01]  /*57900*/  @!P0 LDG.E.U8 R19, desc[UR10][R8.64] ;  /* 0x0000000a08138981 */ /* 0x0000a2000c1e1100 */
[----:B------:R-:W-:Y:S01]  /*57910*/  PRMT R17, RZ, 0x7610, R17 ;  /* 0x00007610ff117816 */ /* 0x000fe20000000011 */
[----:B0-----:R-:W-:Y:S02]  /*57920*/  @!P0 IMAD.MOV.U32 R8, RZ, RZ, R0 ;  /* 0x000000ffff088224 */ /* 0x001fe400078e0000 */
[----:B------:R-:W-:-:S05]  /*57930*/  @!P0 IMAD.MOV.U32 R9, RZ, RZ, R28 ;  /* 0x000000ffff098224 */ /* 0x000fca00078e001c */
[----:B------:R3:W2:Y:S04]  /*57940*/  @!P0 LDG.E.U8 R18, desc[UR10][R8.64] ;  /* 0x0000000a08128981 */ /* 0x0006a8000c1e1100 */
[----:B------:R0:W-:Y:S01]  /*57950*/  STL [R1+0x2b5c], R7 ;  /* 0x002b5c0701007387 */ /* 0x0001e20000100800 */
[----:B------:R-:W-:Y:S01]  /*57960*/  PRMT R16, RZ, 0x7610, R16 ;  /* 0x00007610ff107816 */ /* 0x000fe20000000010 */
[----:B---3--:R-:W-:Y:S02]  /*57970*/  @!P0 IMAD.MOV.U32 R8, RZ, RZ, R49 ;  /* 0x000000ffff088224 */ /* 0x008fe400078e0031 */
[----:B0-----:R-:W3:Y:S04]  /*57980*/  LDL.LU R7, [R1+0x1240] ;  /* 0x0012400001077983 */ /* 0x001ee80000300800 */
[----:B------:R0:W-:Y:S04]  /*57990*/  STL [R1+0x2b60], R0 ;  /* 0x002b600001007387 */ /* 0x0001e80000100800 */
[----:B0-----:R-:W3:Y:S04]  /*579a0*/  LDL.LU R0, [R1+0x127c] ;  /* 0x00127c0001007983 */ /* 0x001ee80000300800 */
[----:B------:R-:W3:Y:S04]  /*579b0*/  LDL.LU R31, [R1+0x11bc] ;  /* 0x0011bc00011f7983 */ /* 0x000ee80000300800 */
[----:B------:R-:W3:Y:S01]  /*579c0*/  LDL.LU R26, [R1+0x11fc] ;  /* 0x0011fc00011a7983 */ /* 0x000ee20000300800 */
[----:B----4-:R-:W-:-:S05]  /*579d0*/  @!P0 IMAD.MOV.U32 R9, RZ, RZ, R33 ;  /* 0x000000ffff098224 */ /* 0x010fca00078e0021 */
[----:B------:R2:W4:Y:S02]  /*579e0*/  @!P0 LDG.E.U8 R17, desc[UR10][R8.64] ;  /* 0x0000000a08118981 */ /* 0x000524000c1e1100 */
[----:B--2---:R-:W-:Y:S02]  /*579f0*/  @!P0 IMAD.MOV.U32 R8, RZ, RZ, R3 ;  /* 0x000000ffff088224 */ /* 0x004fe400078e0003 */
[----:B------:R-:W-:Y:S02]  /*57a00*/  @!P0 IMAD.MOV.U32 R9, RZ, RZ, R4 ;  /* 0x000000ffff098224 */ /* 0x000fe400078e0004 */
[----:B------:R-:W2:Y:S04]  /*57a10*/  LDL.LU R4, [R1+0x11c0] ;  /* 0x0011c00001047983 */ /* 0x000ea80000300800 */
[----:B------:R0:W4:Y:S04]  /*57a20*/  @!P0 LDG.E.U8 R16, desc[UR10][R8.64] ;  /* 0x0000000a08108981 */ /* 0x000128000c1e1100 */
[----:B------:R-:W0:Y:S04]  /*57a30*/  LDL R8, [R1+0x12fc] ;  /* 0x0012fc0001087983 */ /* 0x000e280000100800 */
[----:B------:R-:W0:Y:S01]  /*57a40*/  LDL R9, [R1+0x1300] ;  /* 0x0013000001097983 */ /* 0x000e220000100800 */
[----:B------:R-:W-:-:S02]  /*57a50*/  PRMT R15, RZ, 0x7610, R15 ;  /* 0x00007610ff0f7816 */ /* 0x000fc4000000000f */
[----:B0-----:R-:W-:-:S04]  /*57a60*/  @!P0 LOP3.LUT R9, R9, R8, RZ, 0x3c, !PT ;  /* 0x0000000809098212 */ /* 0x001fc800078e3cff */
[----:B------:R-:W-:-:S04]  /*57a70*/  @!P0 LOP3.LUT R8, R9, R8, RZ, 0x3c, !PT ;  /* 0x0000000809088212 */ /* 0x000fc800078e3cff */
[----:B------:R-:W-:-:S05]  /*57a80*/  @!P0 LOP3.LUT R9, R9, R8, RZ, 0x3c, !PT ;  /* 0x0000000809098212 */ /* 0x000fca00078e3cff */
[----:B------:R0:W4:Y:S04]  /*57a90*/  @!P0 LDG.E.U8 R15, desc[UR10][R8.64] ;  /* 0x0000000a080f8981 */ /* 0x000128000c1e1100 */
[----:B------:R-:W0:Y:S04]  /*57aa0*/  LDL R8, [R1+0x12bc] ;  /* 0x0012bc0001087983 */ /* 0x000e280000100800 */
[----:B------:R-:W0:Y:S01]  /*57ab0*/  LDL R9, [R1+0x12c0] ;  /* 0x0012c00001097983 */ /* 0x000e220000100800 */
[----:B------:R-:W-:Y:S02]  /*57ac0*/  PRMT R14, RZ, 0x7610, R14 ;  /* 0x00007610ff0e7816 */ /* 0x000fe4000000000e */
[----:B0-----:R-:W-:-:S04]  /*57ad0*/  @!P0 LOP3.LUT R9, R9, R8, RZ, 0x3c, !PT ;  /* 0x0000000809098212 */ /* 0x001fc800078e3cff */
[----:B------:R-:W-:-:S04]  /*57ae0*/  @!P0 LOP3.LUT R8, R9, R8, RZ, 0x3c, !PT ;  /* 0x0000000809088212 */ /* 0x000fc800078e3cff */
[----:B------:R-:W-:-:S05]  /*57af0*/  @!P0 LOP3.LUT R9, R9, R8, RZ, 0x3c, !PT ;  /* 0x0000000809098212 */ /* 0x000fca00078e3cff */
[----:B------:R0:W4:Y:S04]  /*57b00*/  @!P0 LDG.E.U8 R14, desc[UR10][R8.64] ;  /* 0x0000000a080e8981 */ /* 0x000128000c1e1100 */
[----:B------:R-:W0:Y:S04]  /*57b10*/  LDL R9, [R1+0x1280] ;  /* 0x0012800001097983 */ /* 0x000e280000100800 */
[----:B------:R1:W-:Y:S04]  /*57b20*/  STL.64 [R1+0x2de8], R150 ;  /* 0x002de89601007387 */ /* 0x0003e80000100a00 */
[----:B-1----:R-:W4:Y:S04]  /*57b30*/  LDL.LU R150, [R1+0xfa0] ;  /* 0x000fa00001967983 */ /* 0x002f280000300800 */
[----:B------:R-:W4:Y:S04]  /*57b40*/  LDL.LU R151, [R1+0xf8c] ;  /* 0x000f8c0001977983 */ /* 0x000f280000300800 */
[----:B------:R1:W-:Y:S04]  /*57b50*/  STL [R1+0x2de4], R149 ;  /* 0x002de49501007387 */ /* 0x0003e80000100800 */
[----:B-1----:R-:W4:Y:S04]  /*57b60*/  LDL.LU R149, [R1+0xfb4] ;  /* 0x000fb40001957983 */ /* 0x002f280000300800 */
[----:B------:R1:W-:Y:S04]  /*57b70*/  STL [R1+0x2de0], R50 ;  /* 0x002de03201007387 */ /* 0x0003e80000100800 */
[----:B-1----:R-:W4:Y:S04]  /*57b80*/  LDL.LU R50, [R1+0xfc8] ;  /* 0x000fc80001327983 */ /* 0x002f280000300800 */
[----:B------:R1:W-:Y:S04]  /*57b90*/  STL.64 [R1+0x2dd8], R48 ;  /* 0x002dd83001007387 */ /* 0x0003e80000100a00 */
[----:B-1----:R-:W4:Y:S04]  /*57ba0*/  LDL.LU R48, [R1+0xff0] ;  /* 0x000ff00001307983 */ /* 0x002f280000300800 */
[----:B------:R-:W4:Y:S04]  /*57bb0*/  LDL.LU R49, [R1+0xfdc] ;  /* 0x000fdc0001317983 */ /* 0x000f280000300800 */
[----:B------:R1:W-:Y:S04]  /*57bc0*/  STL.64 [R1+0x2dd0], R46 ;  /* 0x002dd02e01007387 */ /* 0x0003e80000100a00 */
[----:B-1----:R-:W2:Y:S04]  /*57bd0*/  LDL.LU R46, [R1+0x1018] ;  /* 0x00101800012e7983 */ /* 0x002ea80000300800 */
        /* <DEDUP_REMOVED lines=11> */
[----:B-1----:R-:W4:Y:S04]  /*57c90*/  LDL.LU R38, [R1+0x10b8] ;  /* 0x0010b80001267983 */ /* 0x002f280000300800 */
[----:B------:R-:W4:Y:S04]  /*57ca0*/  LDL.LU R39, [R1+0x10a4] ;  /* 0x0010a40001277983 */ /* 0x000f280000300800 */
[----:B------:R1:W-:Y:S04]  /*57cb0*/  STL.64 [R1+0x2da8], R36 ;  /* 0x002da82401007387 */ /* 0x0003e80000100a00 */
[----:B-1----:R-:W4:Y:S04]  /*57cc0*/  LDL.LU R36, [R1+0x10e0] ;  /* 0x0010e00001247983 */ /* 0x002f280000300800 */
[----:B------:R-:W4:Y:S04]  /*57cd0*/  LDL.LU R37, [R1+0x10cc] ;  /* 0x0010cc0001257983 */ /* 0x000f280000300800 */
[----:B------:R1:W-:Y:S04]  /*57ce0*/  STL.64 [R1+0x2da0], R34 ;  /* 0x002da02201007387 */ /* 0x0003e80000100a00 */
[----:B-1----:R-:W4:Y:S04]  /*57cf0*/  LDL.LU R34, [R1+0x1108] ;  /* 0x0011080001227983 */ /* 0x002f280000300800 */
[----:B------:R-:W4:Y:S01]  /*57d00*/  LDL.LU R35, [R1+0x10f4] ;  /* 0x0010f40001237983 */ /* 0x000f220000300800 */
[----:B------:R-:W1:Y:S01]  /*57d10*/  S2R R238, SR_TID.X ;  /* 0x0000000000ee7919 */ /* 0x000e620000002100 */
[----:B------:R-:W1:Y:S01]  /*57d20*/  S2R R237, SR_TID.X ;  /* 0x0000000000ed7919 */ /* 0x000e620000002100 */
[----:B------:R-:W-:-:S02]  /*57d30*/  PRMT R13, RZ, 0x7610, R13 ;  /* 0x00007610ff0d7816 */ /* 0x000fc4000000000d */
[----:B------:R-:W-:Y:S02]  /*57d40*/  PRMT R11, RZ, 0x7610, R11 ;  /* 0x00007610ff0b7816 */ /* 0x000fe4000000000b */
[----:B------:R-:W-:Y:S01]  /*57d50*/  PRMT R10, RZ, 0x7610, R10 ;  /* 0x00007610ff0a7816 */ /* 0x000fe2000000000a */
[----:B------:R3:W-:Y:S04]  /*57d60*/  STL.64 [R1+0x2d98], R32 ;  /* 0x002d982001007387 */ /* 0x0007e80000100a00 */
[----:B---3--:R-:W3:Y:S04]  /*57d70*/  LDL.LU R32, [R1+0x1130] ;  /* 0x0011300001207983 */ /* 0x008ee80000300800 */
[----:B------:R-:W3:Y:S04]  /*57d80*/  LDL.LU R33, [R1+0x111c] ;  /* 0x00111c0001217983 */ /* 0x000ee80000300800 */
[----:B------:R1:W-:Y:S04]  /*57d90*/  STL.64 [R1+0x2d90], R30 ;  /* 0x002d901e01007387 */ /* 0x0003e80000100a00 */
[----:B-1----:R-:W3:Y:S01]  /*57da0*/  LDL.LU R30, [R1+0x1158] ;  /* 0x00115800011e7983 */ /* 0x002ee20000300800 */
[----:B------:R-:W-:-:S02]  /*57db0*/  LOP3.LUT R238, R238, 0x7f, RZ, 0xc0, !PT ;  /* 0x0000007feeee7812 */ /* 0x000fc400078ec0ff */
[----:B------:R-:W-:Y:S02]  /*57dc0*/  LOP3.LUT R237, R237, 0x7f, RZ, 0xc0, !PT ;  /* 0x0000007feded7812 */ /* 0x000fe400078ec0ff */
[----:B------:R-:W-:Y:S02]  /*57dd0*/  LOP3.LUT R238, R238, 0x20, RZ, 0x3c, !PT ;  /* 0x00000020eeee7812 */ /* 0x000fe400078e3cff */
[----:B------:R-:W-:-:S03]  /*57de0*/  LOP3.LUT R237, R237, 0x30, RZ, 0x3c, !PT ;  /* 0x00000030eded7812 */ /* 0x000fc600078e3cff */
        /* <DEDUP_REMOVED lines=26> */
[----:B------:R-:W-:Y:S01]  /*57f90*/  STS.U8 [R237+UR4+0xa980], R119 ;  /* 0x00a98077ed007988 */ /* 0x000fe20008000004 */
[----:B0-----:R-:W-:-:S02]  /*57fa0*/  @!P0 IMAD.MOV.U32 R8, RZ, RZ, R9 ;  /* 0x000000ffff088224 */ /* 0x001fc400078e0009 */
[----:B------:R-:W-:-:S05]  /*57fb0*/  @!P0 IMAD.MOV.U32 R9, RZ, RZ, R0 ;  /* 0x000000ffff098224 */ /* 0x000fca00078e0000 */
[----:B------:R0:W3:Y:S02]  /*57fc0*/  @!P0 LDG.E.U8 R13, desc[UR10][R8.64] ;  /* 0x0000000a080d8981 */ /* 0x0000e4000c1e1100 */
[----:B0-----:R-:W-:Y:S02]  /*57fd0*/  @!P0 IMAD.MOV.U32 R8, RZ, RZ, R7 ;  /* 0x000000ffff088224 */ /* 0x001fe400078e0007 */
[----:B------:R-:W-:-:S05]  /*57fe0*/  @!P0 IMAD.MOV.U32 R9, RZ, RZ, R6 ;  /* 0x000000ffff098224 */ /* 0x000fca00078e0006 */
[----:B------:R0:W3:Y:S02]  /*57ff0*/  @!P0 LDG.E.U8 R11, desc[UR10][R8.64] ;  /* 0x0000000a080b8981 */ /* 0x0000e4000c1e1100 */
[----:B0-----:R-:W-:Y:S02]  /*58000*/  @!P0 IMAD.MOV.U32 R8, RZ, RZ, R239 ;  /* 0x000000ffff088224 */ /* 0x001fe400078e00ef */
[----:B------:R-:W-:-:S05]  /*58010*/  @!P0 IMAD.MOV.U32 R9, RZ, RZ, R26 ;  /* 0x000000ffff098224 */ /* 0x000fca00078e001a */
[----:B------:R0:W3:Y:S02]  /*58020*/  @!P0 LDG.E.U8 R10, desc[UR10][R8.64] ;  /* 0x0000000a080a8981 */ /* 0x0000e4000c1e1100 */
[----:B0-----:R-:W-:Y:S02]  /*58030*/  @!P0 IMAD.MOV.U32 R9, RZ, RZ, R31 ;  /* 0x000000ffff098224 */ /* 0x001fe400078e001f */
[----:B------:R-:W3:Y:S04]  /*58040*/  LDL.LU R31, [R1+0x1144] ;  /* 0x00114400011f7983 */ /* 0x000ee80000300800 */
[----:B------:R0:W-:Y:S04]  /*58050*/  STL.64 [R1+0x2d88], R28 ;  /* 0x002d881c01007387 */ /* 0x0001e80000100a00 */
[----:B0-----:R-:W3:Y:S04]  /*58060*/  LDL.LU R29, [R1+0x116c] ;  /* 0x00116c00011d7983 */ /* 0x001ee80000300800 */
[----:B------:R-:W-:Y:S04]  /*58070*/  STL.64 [R1+0x2d80], R26 ;  /* 0x002d801a01007387 */ /* 0x000fe80000100a00 */
[----:B------:R-:W-:Y:S04]  /*58080*/  STL.64 [R1+0x2d78], R24 ;  /* 0x002d781801007387 */ /* 0x000fe80000100a00 */
[----:B------:R-:W-:Y:S04]  /*58090*/  STL [R1+0x3000], R148 ;  /* 0x0030009401007387 */ /* 0x000fe80000100800 */
[----:B------:R-:W-:Y:S04]  /*580a0*/  STL.64 [R1+0x2ff8], R146 ;  /* 0x002ff89201007387 */ /* 0x000fe80000100a00 */
[----:B------:R-:W-:Y:S04]  /*580b0*/  STL [R1+0x2ff0], R145 ;  /* 0x002ff09101007387 */ /* 0x000fe80000100800 */
        /* <DEDUP_REMOVED lines=18> */
[----:B--2---:R-:W-:Y:S04]  /*581e0*/  STS.U8 [R237+UR4+0x2d80], R40 ;  /* 0x002d8028ed007988 */ /* 0x004fe80008000004 */
[----:B----4-:R-:W-:Y:S04]  /*581f0*/  STS.U8 [R237+UR4+0x3180], R41 ;  /* 0x00318029ed007988 */ /* 0x010fe80008000004 */
[----:B------:R-:W-:Y:S04]  /*58200*/  STS.U8 [R237+UR4+0x2580], R38 ;  /* 0x00258026ed007988 */ /* 0x000fe80008000004 */
[----:B------:R-:W-:Y:S04]  /*58210*/  STS.U8 [R237+UR4+0x2980], R39 ;  /* 0x00298027ed007988 */ /* 0x000fe80008000004 */
[----:B------:R-:W-:Y:S04]  /*58220*/  STS.U8 [R237+UR4+0x1d80], R36 ;  /* 0x001d8024ed007988 */ /* 0x000fe80008000004 */
[----:B------:R-:W-:Y:S04]  /*58230*/  STS.U8 [R237+UR4+0x2180], R37 ;  /* 0x00218025ed007988 */ /* 0x000fe80008000004 */
[----:B------:R0:W-:Y:S04]  /*58240*/  STS.U8 [R237+UR4+0x1580], R34 ;  /* 0x00158022ed007988 */ /* 0x0001e80008000004 */
[----:B------:R1:W-:Y:S04]  /*58250*/  STS.U8 [R237+UR4+0x1980], R35 ;  /* 0x00198023ed007988 */ /* 0x0003e80008000004 */
[----:B0-----:R-:W2:Y:S04]  /*58260*/  LDL.LU R34, [R1+0x1168] ;  /* 0x0011680001227983 */ /* 0x001ea80000300800 */
[----:B-1----:R-:W4:Y:S04]  /*58270*/  LDL.LU R35, [R1+0x1154] ;  /* 0x0011540001237983 */ /* 0x002f280000300800 */
[----:B------:R-:W4:Y:S04]  /*58280*/  LDL.LU R36, [R1+0x1140] ;  /* 0x0011400001247983 */ /* 0x000f280000300800 */
[----:B------:R-:W4:Y:S04]  /*58290*/  LDL.LU R37, [R1+0x112c] ;  /* 0x00112c0001257983 */ /* 0x000f280000300800 */
[----:B------:R-:W4:Y:S04]  /*582a0*/  LDL.LU R38, [R1+0x1118] ;  /* 0x0011180001267983 */ /* 0x000f280000300800 */
[----:B------:R-:W4:Y:S04]  /*582b0*/  LDL.LU R39, [R1+0x1104] ;  /* 0x0011040001277983 */ /* 0x000f280000300800 */
[----:B------:R-:W4:Y:S04]  /*582c0*/  LDL.LU R40, [R1+0x10f0] ;  /* 0x0010f00001287983 */ /* 0x000f280000300800 */
[----:B------:R-:W4:Y:S04]  /*582d0*/  LDL.LU R41, [R1+0x10dc] ;  /* 0x0010dc0001297983 */ /* 0x000f280000300800 */
[----:B------:R0:W-:Y:S02]  /*582e0*/  STS.U8 [R237+UR4+0xad80], R236 ;  /* 0x00ad80eced007988 */ /* 0x0001e40008000004 */
[----:B0-----:R-:W0:Y:S02]  /*582f0*/  S2R R236, SR_TID.X ;  /* 0x0000000000ec7919 */ /* 0x001e240000002100 */
[----:B------:R1:W-:Y:S04]  /*58300*/  STS.U8 [R237+UR4+0x3580], R42 ;  /* 0x0035802aed007988 */ /* 0x0003e80008000004 */
[----:B------:R1:W-:Y:S04]  /*58310*/  STS.U8 [R237+UR4+0x3980], R43 ;  /* 0x0039802bed007988 */ /* 0x0003e80008000004 */
[----:B------:R1:W-:Y:S04]  /*58320*/  STS.U8 [R237+UR4+0x3d80], R44 ;  /* 0x003d802ced007988 */ /* 0x0003e80008000004 */
[----:B------:R0:W-:Y:S01]  /*58330*/  STS.U8 [R237+UR4+0x4180], R45 ;  /* 0x0041802ded007988 */ /* 0x0001e20008000004 */
[----:B------:R-:W-:-:S03]  /*58340*/  PRMT R2, RZ, 0x7610, R2 ;  /* 0x00007610ff027816 */ /* 0x000fc60000000002 */
[----:B------:R0:W-:Y:S01]  /*58350*/  STS.U8 [R237+UR4+0x4580], R46 ;  /* 0x0045802eed007988 */ /* 0x0001e20008000004 */
[----:B------:R-:W-:-:S03]  /*58360*/  @!P0 IMAD.MOV.U32 R8, RZ, RZ, R4 ;  /* 0x000000ffff088224 */ /* 0x000fc600078e0004 */
[----:B-1----:R-:W4:Y:S04]  /*58370*/  LDL.LU R42, [R1+0x10c8] ;  /* 0x0010c800012a7983 */ /* 0x002f280000300800 */
[----:B------:R-:W4:Y:S04]  /*58380*/  LDL.LU R43, [R1+0x10b4] ;  /* 0x0010b400012b7983 */ /* 0x000f280000300800 */
[----:B------:R-:W4:Y:S04]  /*58390*/  LDL.LU R44, [R1+0x10a0] ;  /* 0x0010a000012c7983 */ /* 0x000f280000300800 */
[----:B0-----:R-:W4:Y:S04]  /*583a0*/  LDL.LU R45, [R1+0x108c] ;  /* 0x00108c00012d7983 */ /* 0x001f280000300800 */
[----:B------:R0:W-:Y:S04]  /*583b0*/  STS.U8 [R237+UR4+0x4980], R47 ;  /* 0x0049802fed007988 */ /* 0x0001e80008000004 */
[----:B------:R-:W4:Y:S04]  /*583c0*/  LDL.LU R46, [R1+0x1078] ;  /* 0x00107800012e7983 */ /* 0x000f280000300800 */
[----:B------:R1:W-:Y:S04]  /*583d0*/  STS.U8 [R237+UR4+0x4d80], R48 ;  /* 0x004d8030ed007988 */ /* 0x0003e80008000004 */
[----:B------:R1:W-:Y:S04]  /*583e0*/  STS.U8 [R237+UR4+0x5180], R49 ;  /* 0x00518031ed007988 */ /* 0x0003e80008000004 */
[----:B------:R1:W-:Y:S04]  /*583f0*/  STS.U8 [R237+UR4+0x5580], R50 ;  /* 0x00558032ed007988 */ /* 0x0003e80008000004 */
[----:B---3--:R-:W-:Y:S04]  /*58400*/  STS.U8 [R237+UR4+0x580], R30 ;  /* 0x0005801eed007988 */ /* 0x008fe80008000004 */
[----:B------:R-:W-:Y:S04]  /*58410*/  STS.U8 [R237+UR4+0xd80], R32 ;  /* 0x000d8020ed007988 */ /* 0x000fe80008000004 */
[----:B------:R-:W-:Y:S04]  /*58420*/  STS.U8 [R237+UR4+0x1180], R33 ;  /* 0x00118021ed007988 */ /* 0x000fe80008000004 */
[----:B0-----:R-:W3:Y:S04]  /*58430*/  LDL.LU R47, [R1+0x1064] ;  /* 0x00106400012f7983 */ /* 0x001ee80000300800 */
[----:B------:R0:W-:Y:S04]  /*58440*/  STS.U8 [R237+UR4+0x5980], R149 ;  /* 0x00598095ed007988 */ /* 0x0001e80008000004 */
[----:B-1----:R-:W3:Y:S04]  /*58450*/  LDL.LU R48, [R1+0x1050] ;  /* 0x0010500001307983 */ /* 0x002ee80000300800 */
[----:B------:R-:W3:Y:S04]  /*58460*/  LDL.LU R49, [R1+0x103c] ;  /* 0x00103c0001317983 */ /* 0x000ee80000300800 */
[----:B------:R1:W-:Y:S04]  /*58470*/  STS.U8 [R237+UR4+0x5d80], R150 ;  /* 0x005d8096ed007988 */ /* 0x0003e80008000004 */
[----:B------:R1:W-:Y:S04]  /*58480*/  STS.U8 [R237+UR4+0x6180], R151 ;  /* 0x00618097ed007988 */ /* 0x0003e80008000004 */
[----:B------:R-:W3:Y:S04]  /*58490*/  LDL.LU R50, [R1+0x1028] ;  /* 0x0010280001327983 */ /* 0x000ee80000300800 */
[----:B------:R-:W-:Y:S04]  /*584a0*/  STS.U8 [R237+UR4+0xb180], R252 ;  /* 0x00b180fced007988 */ /* 0x000fe80008000004 */
[----:B------:R-:W-:Y:S01]  /*584b0*/  STS.U8 [R237+UR4+0xb580], R247 ;  /* 0x00b580f7ed007988 */ /* 0x000fe20008000004 */
[----:B------:R-:W-:-:S03]  /*584c0*/  LOP3.LUT R236, R236, 0x7f, RZ, 0xc0, !PT ;  /* 0x0000007fecec7812 */ /* 0x000fc600078ec0ff */
[----:B------:R-:W-:Y:S04]  /*584d0*/  STS.U8 [R237+UR4+0xb980], R242 ;  /* 0x00b980f2ed007988 */ /* 0x000fe80008000004 */
[----:B------:R-:W-:Y:S04]  /*584e0*/  STS.U8 [R237+UR4+0xbd80], R230 ;  /* 0x00bd80e6ed007988 */ /* 0x000fe80008000004 */
[----:B------:R-:W-:Y:S01]  /*584f0*/  STS.U8 [R237+UR4+0xc180], R225 ;  /* 0x00c180e1ed007988 */ /* 0x000fe20008000004 */
        /* <DEDUP_REMOVED lines=16> */
[----:B------:R-:W3:Y:S04]  /*58600*/  @!P0 LDG.E.U8 R2, desc[UR10][R8.64] ;  /* 0x0000000a08028981 */ /* 0x000ee8000c1e1100 */
[----:B0-----:R-:W3:Y:S04]  /*58610*/  LDL.LU R149, [R1+0x1014] ;  /* 0x0010140001957983 */ /* 0x001ee80000300800 */
[----:B-1----:R-:W3:Y:S04]  /*58620*/  LDL.LU R150, [R1+0x1000] ;  /* 0x0010000001967983 */ /* 0x002ee80000300800 */
[----:B------:R-:W3:Y:S04]  /*58630*/  LDL.LU R151, [R1+0xfec] ;  /* 0x000fec0001977983 */ /* 0x000ee80000300800 */
[----:B------:R-:W-:Y:S04]  /*58640*/  STS.U8 [R237+UR4+0x980], R31 ;  /* 0x0009801fed007988 */ /* 0x000fe80008000004 */
[----:B------:R-:W-:Y:S04]  /*58650*/  STS.U8 [R237+UR4+0x180], R29 ;  /* 0x0001801ded007988 */ /* 0x000fe80008000004 */
[----:B--2---:R-:W-:Y:S04]  /*58660*/  STS.U8 [R236+UR4+0x200], R34 ;  /* 0x00020022ec007988 */ /* 0x004fe80008000004 */
[----:B----4-:R-:W-:Y:S04]  /*58670*/  STS.U8 [R236+UR4+0x600], R35 ;  /* 0x00060023ec007988 */ /* 0x010fe80008000004 */
[----:B------:R-:W-:Y:S04]  /*58680*/  STS.U8 [R236+UR4+0xa00], R36 ;  /* 0x000a0024ec007988 */ /* 0x000fe80008000004 */
[----:B------:R-:W-:Y:S04]  /*58690*/  STS.U8 [R236+UR4+0xe00], R37 ;  /* 0x000e0025ec007988 */ /* 0x000fe80008000004 */
[----:B------:R-:W-:Y:S04]  /*586a0*/  STS.U8 [R236+UR4+0x1200], R38 ;  /* 0x00120026ec007988 */ /* 0x000fe80008000004 */
[----:B------:R-:W-:Y:S04]  /*586b0*/  STS.U8 [R236+UR4+0x1600], R39 ;  /* 0x00160027ec007988 */ /* 0x000fe80008000004 */
[----:B------:R-:W-:Y:S04]  /*586c0*/  STS.U8 [R236+UR4+0x1a00], R40 ;  /* 0x001a0028ec007988 */ /* 0x000fe80008000004 */
[----:B------:R-:W-:Y:S04]  /*586d0*/  STS.U8 [R236+UR4+0x1e00], R41 ;  /* 0x001e0029ec007988 */ /* 0x000fe80008000004 */
[----:B------:R0:W-:Y:S04]  /*586e0*/  STS.U8 [R236+UR4+0x5200], R87 ;  /* 0x00520057ec007988 */ /* 0x0001e80008000004 */
[----:B------:R1:W-:Y:S04]  /*586f0*/  STS.U8 [R236+UR4+0x5600], R76 ;  /* 0x0056004cec007988 */ /* 0x0003e80008000004 */
[----:B------:R2:W-:Y:S04]  /*58700*/  STS.U8 [R236+UR4+0x5a00], R120 ;  /* 0x005a0078ec007988 */ /* 0x0005e80008000004 */
[----:B------:R4:W-:Y:S04]  /*58710*/  STS.U8 [R236+UR4+0x5e00], R130 ;  /* 0x005e0082ec007988 */ /* 0x0009e80008000004 */
[----:B------:R4:W-:Y:S04]  /*58720*/  STS.U8 [R236+UR4+0x6200], R77 ;  /* 0x0062004dec007988 */ /* 0x0009e80008000004 */
[----:B------:R4:W-:Y:S04]  /*58730*/  STS.U8 [R236+UR4+0x6600], R121 ;  /* 0x00660079ec007988 */ /* 0x0009e80008000004 */
[----:B0-----:R-:W3:Y:S04]  /*58740*/  LDL.LU R87, [R1+0x34c4] ;  /* 0x0034c40001577983 */ /* 0x001ee80000300800 */
[----:B-1----:R-:W3:Y:S04]  /*58750*/  LDL.LU R76, [R1+0x34c0] ;  /* 0x0034c000014c7983 */ /* 0x002ee80000300800 */
[----:B--2---:R-:W2:Y:S04]  /*58760*/  LDL.LU R120, [R1+0x34bc] ;  /* 0x0034bc0001787983 */ /* 0x004ea80000300800 */
[----:B----4-:R-:W4:Y:S04]  /*58770*/  LDL.LU R130, [R1+0x34b8] ;  /* 0x0034b80001827983 */ /* 0x010f280000300800 */
[----:B------:R-:W2:Y:S04]  /*58780*/  LDL.LU R77, [R1+0x34b4] ;  /* 0x0034b400014d7983 */ /* 0x000ea80000300800 */
[----:B------:R-:W2:Y:S04]  /*58790*/  LDL.LU R121, [R1+0x34b0] ;  /* 0x0034b00001797983 */ /* 0x000ea80000300800 */
[----:B------:R0:W-:Y:S04]  /*587a0*/  STS.U8 [R236+UR4+0x6a00], R86 ;  /* 0x006a0056ec007988 */ /* 0x0001e80008000004 */
[----:B------:R1:W-:Y:S04]  /*587b0*/  STS.U8 [R236+UR4+0x6e00], R78 ;  /* 0x006e004eec007988 */ /* 0x0003e80008000004 */
[----:B------:R1:W-:Y:S04]  /*587c0*/  STS.U8 [R236+UR4+0x7200], R122 ;  /* 0x0072007aec007988 */ /* 0x0003e80008000004 */
[----:B------:R1:W-:Y:S04]  /*587d0*/  STS.U8 [R236+UR4+0x7600], R129 ;  /* 0x00760081ec007988 */ /* 0x0003e80008000004 */
[----:B------:R1:W-:Y:S04]  /*587e0*/  STS.U8 [R236+UR4+0x7a00], R79 ;  /* 0x007a004fec007988 */ /* 0x0003e80008000004 */
[----:B------:R1:W-:Y:S04]  /*587f0*/  STS.U8 [R236+UR4+0x7e00], R123 ;  /* 0x007e007bec007988 */ /* 0x0003e80008000004 */
[----:B0-----:R-:W2:Y:S04]  /*58800*/  LDL.LU R86, [R1+0x34ac] ;  /* 0x0034ac0001567983 */ /* 0x001ea80000300800 */
[----:B-1----:R-:W2:Y:S04]  /*58810*/  LDL.LU R78, [R1+0x34a8] ;  /* 0x0034a800014e7983 */ /* 0x002ea80000300800 */
[----:B------:R-:W2:Y:S04]  /*58820*/  LDL.LU R122, [R1+0x34a4] ;  /* 0x0034a400017a7983 */ /* 0x000ea80000300800 */
[----:B------:R-:W2:Y:S04]  /*58830*/  LDL.LU R129, [R1+0x34a0] ;  /* 0x0034a00001817983 */ /* 0x000ea80000300800 */
        /* <DEDUP_REMOVED lines=22> */
[----:B------:R0:W-:Y:S02]  /*589a0*/  STS.U8 [R236+UR4+0xae00], R235 ;  /* 0x00ae00ebec007988 */ /* 0x0001e40008000004 */
[----:B0-----:R-:W0:Y:S02]  /*589b0*/  S2R R235, SR_TID.X ;  /* 0x0000000000eb7919 */ /* 0x001e240000002100 */
[----:B------:R1:W-:Y:S04]  /*589c0*/  STS.U8 [R236+UR4+0xaa00], R83 ;  /* 0x00aa0053ec007988 */ /* 0x0003e80008000004 */
[----:B------:R1:W-:Y:S04]  /*589d0*/  STS.U8 [R236+UR4+0x2200], R42 ;  /* 0x0022002aec007988 */ /* 0x0003e80008000004 */
[----:B------:R1:W-:Y:S04]  /*589e0*/  STS.U8 [R236+UR4+0x2600], R43 ;  /* 0x0026002bec007988 */ /* 0x0003e80008000004 */
[----:B------:R0:W-:Y:S04]  /*589f0*/  STS.U8 [R236+UR4+0x2a00], R44 ;  /* 0x002a002cec007988 */ /* 0x0001e80008000004 */
[----:B------:R0:W-:Y:S04]  /*58a00*/  STS.U8 [R236+UR4+0x2e00], R45 ;  /* 0x002e002dec007988 */ /* 0x0001e80008000004 */
[----:B------:R3:W-:Y:S04]  /*58a10*/  STS.U8 [R236+UR4+0x3200], R46 ;  /* 0x0032002eec007988 */ /* 0x0007e80008000004 */
[----:B-1----:R-:W2:Y:S04]  /*58a20*/  LDL.LU R83, [R1+0x346c] ;  /* 0x00346c0001537983 */ /* 0x002ea80000300800 */
[----:B------:R-:W2:Y:S04]  /*58a30*/  LDL.LU R42, [R1+0x1164] ;  /* 0x00116400012a7983 */ /* 0x000ea80000300800 */
[----:B------:R-:W2:Y:S04]  /*58a40*/  LDL.LU R43, [R1+0x1150] ;  /* 0x00115000012b7983 */ /* 0x000ea80000300800 */
[----:B0-----:R-:W2:Y:S04]  /*58a50*/  LDL.LU R44, [R1+0x113c] ;  /* 0x00113c00012c7983 */ /* 0x001ea80000300800 */
[----:B------:R-:W2:Y:S04]  /*58a60*/  LDL.LU R45, [R1+0x1128] ;  /* 0x00112800012d7983 */ /* 0x000ea80000300800 */
[----:B---3--:R0:W-:Y:S04]  /*58a70*/  STS.U8 [R236+UR4+0x3600], R47 ;  /* 0x0036002fec007988 */ /* 0x0081e80008000004 */
[----:B------:R-:W3:Y:S04]  /*58a80*/  LDL.LU R46, [R1+0x1114] ;  /* 0x00111400012e7983 */ /* 0x000ee80000300800 */
[----:B------:R1:W-:Y:S04]  /*58a90*/  STS.U8 [R236+UR4+0x3a00], R48 ;  /* 0x003a0030ec007988 */ /* 0x0003e80008000004 */
[----:B------:R1:W-:Y:S04]  /*58aa0*/  STS.U8 [R236+UR4+0x3e00], R49 ;  /* 0x003e0031ec007988 */ /* 0x0003e80008000004 */
[----:B------:R1:W-:Y:S04]  /*58ab0*/  STS.U8 [R236+UR4+0x4200], R50 ;  /* 0x00420032ec007988 */ /* 0x0003e80008000004 */
[----:B------:R1:W-:Y:S04]  /*58ac0*/  STS.U8 [R236+UR4+0x4600], R149 ;  /* 0x00460095ec007988 */ /* 0x0003e80008000004 */
[----:B------:R1:W-:Y:S04]  /*58ad0*/  STS.U8 [R236+UR4+0x4a00], R150 ;  /* 0x004a0096ec007988 */ /* 0x0003e80008000004 */
[----:B0-----:R-:W3:Y:S04]  /*58ae0*/  LDL.LU R47, [R1+0x1100] ;  /* 0x00110000012f7983 */ /* 0x001ee80000300800 */
[----:B-1----:R-:W3:Y:S04]  /*58af0*/  LDL.LU R48, [R1+0x10ec] ;  /* 0x0010ec0001307983 */ /* 0x002ee80000300800 */
[----:B------:R-:W3:Y:S04]  /*58b00*/  LDL.LU R49, [R1+0x10d8] ;  /* 0x0010d80001317983 */ /* 0x000ee80000300800 */
[----:B------:R-:W3:Y:S04]  /*58b10*/  LDL.LU R50, [R1+0x10c4] ;  /* 0x0010c40001327983 */ /* 0x000ee80000300800 */
[----:B------:R-:W3:Y:S01]  /*58b20*/  LDL.LU R149, [R1+0x10b0] ;  /* 0x0010b00001957983 */ /* 0x000ee20000300800 */
[----:B------:R-:W-:-:S03]  /*58b30*/  LOP3.LUT R235, R235, 0x7f, RZ, 0xc0, !PT ;  /* 0x0000007febeb7812 */ /* 0x000fc600078ec0ff */
[----:B------:R0:W-:Y:S04]  /*58b40*/  STS.U8 [R236+UR4+0x4e00], R151 ;  /* 0x004e0097ec007988 */ /* 0x0001e80008000004 */
[----:B------:R-:W3:Y:S01]  /*58b50*/  LDL.LU R150, [R1+0x109c] ;  /* 0x00109c0001967983 */ /* 0x000ee20000300800 */
[----:B------:R-:W-:-:S03]  /*58b60*/  LOP3.LUT R235, R235, 0x50, RZ, 0x3c, !PT ;  /* 0x00000050ebeb7812 */ /* 0x000fc600078e3cff */
[----:B------:R-:W-:Y:S04]  /*58b70*/  STS.U8 [R236+UR4+0xb200], R251 ;  /* 0x00b200fbec007988 */ /* 0x000fe80008000004 */
[----:B------:R1:W-:Y:S04]  /*58b80*/  STS.U8 [R236+UR4+0xb600], R246 ;  /* 0x00b600f6ec007988 */ /* 0x0003e80008000004 */
        /* <DEDUP_REMOVED lines=18> */
[----:B0-----:R-:W3:Y:S04]  /*58cb0*/  LDL.LU R151, [R1+0x1088] ;  /* 0x0010880001977983 */ /* 0x001ee80000300800 */
        /* <DEDUP_REMOVED lines=15> */
[----:B------:R-:W-:Y:S01]  /*58db0*/  UMOV UR40, UR36 ;  /* 0x0000002400287c82 */ /* 0x000fe20008000000 */
[----:B------:R-:W-:Y:S01]  /*58dc0*/  UMOV UR41, UR37 ;  /* 0x0000002500297c82 */ /* 0x000fe20008000000 */
[----:B------:R-:W-:Y:S01]  /*58dd0*/  UMOV UR12, UR24 ;  /* 0x00000018000c7c82 */ /* 0x000fe20008000000 */
[----:B------:R-:W-:Y:S01]  /*58de0*/  UMOV UR13, UR25 ;  /* 0x00000019000d7c82 */ /* 0x000fe20008000000 */
[----:B------:R-:W-:Y:S01]  /*58df0*/  UMOV UR16, UR28 ;  /* 0x0000001c00107c82 */ /* 0x000fe20008000000 */
[----:B------:R-:W-:Y:S01]  /*58e00*/  UMOV UR17, UR29 ;  /* 0x0000001d00117c82 */ /* 0x000fe20008000000 */
[----:B------:R-:W-:Y:S01]  /*58e10*/  UMOV UR20, UR32 ;  /* 0x0000002000147c82 */ /* 0x000fe20008000000 */
[----:B------:R-:W-:Y:S01]  /*58e20*/  UMOV UR21, UR33 ;  /* 0x0000002100157c82 */ /* 0x000fe20008000000 */
[----:B------:R-:W-:Y:S01]  /*58e30*/  UIADD3.64 UR44, UR24, 0x1fe, URZ ;  /* 0x000001fe182c7897 */ /* 0x000fe2000fffe03f */
[----:B------:R-:W-:Y:S01]  /*58e40*/  UMOV UR46, UR38 ;  /* 0x00000026002e7c82 */ /* 0x000fe20008000000 */
[----:B------:R-:W-:Y:S01]  /*58e50*/  UMOV UR47, UR39 ;  /* 0x00000027002f7c82 */ /* 0x000fe20008000000 */
[----:B------:R-:W-:Y:S01]  /*58e60*/  UIADD3.64 UR48, UR24, 0x200, URZ ;  /* 0x0000020018307897 */ /* 0x000fe2000fffe03f */
[----:B------:R-:W-:Y:S01]  /*58e70*/  UMOV UR50, UR26 ;  /* 0x0000001a00327c82 */ /* 0x000fe20008000000 */
[----:B------:R-:W-:Y:S01]  /*58e80*/  UMOV UR51, UR27 ;  /* 0x0000001b00337c82 */ /* 0x000fe20008000000 */
[----:B------:R-:W-:Y:S01]  /*58e90*/  UMOV UR58, UR38 ;  /* 0x00000026003a7c82 */ /* 0x000fe20008000000 */
[----:B------:R-:W-:Y:S01]  /*58ea0*/  UMOV UR59, UR39 ;  /* 0x00000027003b7c82 */ /* 0x000fe20008000000 */
[----:B------:R-:W-:Y:S01]  /*58eb0*/  UMOV UR54, UR26 ;  /* 0x0000001a00367c82 */ /* 0x000fe20008000000 */
[----:B------:R-:W-:Y:S01]  /*58ec0*/  UMOV UR55, UR27 ;  /* 0x0000001b00377c82 */ /* 0x000fe20008000000 */
[----:B-1----:R-:W0:Y:S01]  /*58ed0*/  LDC R246, c[0x0][0x230] ;  /* 0x00008c00fff67b82 */ /* 0x002e220000000800 */
[----:B------:R-:W-:Y:S04]  /*58ee0*/  STS.U8 [R235+UR4+0x4e80], R87 ;  /* 0x004e8057eb007988 */ /* 0x000fe80008000004 */
[----:B----4-:R-:W-:Y:S04]  /*58ef0*/  STS.U8 [R235+UR4+0x4a80], R130 ;  /* 0x004a8082eb007988 */ /* 0x010fe80008000004 */
[----:B--2---:R-:W-:Y:S04]  /*58f00*/  STS.U8 [R235+UR4+0x4680], R86 ;  /* 0x00468056eb007988 */ /* 0x004fe80008000004 */
[----:B------:R-:W-:Y:S04]  /*58f10*/  STS.U8 [R235+UR4+0x4280], R129 ;  /* 0x00428081eb007988 */ /* 0x000fe80008000004 */
[----:B------:R-:W-:Y:S04]  /*58f20*/  STS.U8 [R235+UR4+0x3e80], R85 ;  /* 0x003e8055eb007988 */ /* 0x000fe80008000004 */
[----:B------:R-:W-:Y:S04]  /*58f30*/  STS.U8 [R235+UR4+0x3a80], R128 ;  /* 0x003a8080eb007988 */ /* 0x000fe80008000004 */
[----:B------:R-:W-:Y:S04]  /*58f40*/  STS.U8 [R235+UR4+0x3680], R84 ;  /* 0x00368054eb007988 */ /* 0x000fe80008000004 */
[----:B------:R1:W-:Y:S04]  /*58f50*/  STS.U8 [R235+UR4+0x3280], R127 ;  /* 0x0032807feb007988 */ /* 0x0003e80008000004 */
[----:B-1----:R-:W2:Y:S04]  /*58f60*/  LDL.LU R127, [R1+0x3468] ;  /* 0x00346800017f7983 */ /* 0x002ea80000300800 */
        /* <DEDUP_REMOVED lines=22> */
[----:B------:R1:W-:Y:S04]  /*590d0*/  STS.U8 [R235+UR4+0x9280], R234 ;  /* 0x009280eaeb007988 */ /* 0x0003e80008000004 */
[----:B------:R0:W-:Y:S01]  /*590e0*/  STS.U8 [R235+UR4+0x9680], R233 ;  /* 0x009680e9eb007988 */ /* 0x0001e20008000004 */
[----:B-1----:R-:W1:Y:S01]  /*590f0*/  S2R R234, SR_TID.X ;  /* 0x0000000000ea7919 */ /* 0x002e620000002100 */
[----:B0-----:R-:W0:Y:S02]  /*59100*/  S2R R233, SR_TID.X ;  /* 0x0000000000e97919 */ /* 0x001e240000002100 */
[----:B------:R1:W-:Y:S04]  /*59110*/  STS.U8 [R235+UR4+0x8e80], R12 ;  /* 0x008e800ceb007988 */ /* 0x0003e80008000004 */
[----:B------:R-:W-:Y:S04]  /*59120*/  STS.U8 [R235+UR4+0x280], R42 ;  /* 0x0002802aeb007988 */ /* 0x000fe80008000004 */
[----:B-1----:R-:W4:Y:S04]  /*59130*/  LDL.LU R12, [R1+0x340c] ;  /* 0x00340c00010c7983 */ /* 0x002f280000300800 */
[----:B------:R-:W4:Y:S04]  /*59140*/  LDL.LU.64 R24, [R1+0xa00] ;  /* 0x000a000001187983 */ /* 0x000f280000300a00 */
[----:B------:R-:W4:Y:S04]  /*59150*/  LDL.LU.64 R26, [R1+0xa08] ;  /* 0x000a0800011a7983 */ /* 0x000f280000300a00 */
[----:B------:R-:W4:Y:S04]  /*59160*/  LDL.LU.64 R28, [R1+0xa10] ;  /* 0x000a1000011c7983 */ /* 0x000f280000300a00 */
[----:B------:R-:W4:Y:S04]  /*59170*/  LDL.LU.64 R30, [R1+0xa18] ;  /* 0x000a1800011e7983 */ /* 0x000f280000300a00 */
[----:B------:R-:W4:Y:S04]  /*59180*/  LDL.LU.64 R32, [R1+0xa20] ;  /* 0x000a200001207983 */ /* 0x000f280000300a00 */
[----:B------:R-:W4:Y:S04]  /*59190*/  LDL.LU.64 R34, [R1+0xa28] ;  /* 0x000a280001227983 */ /* 0x000f280000300a00 */
[----:B------:R-:W4:Y:S04]  /*591a0*/  LDL.LU.64 R36, [R1+0xa30] ;  /* 0x000a300001247983 */ /* 0x000f280000300a00 */
[----:B------:R-:W4:Y:S04]  /*591b0*/  LDL.LU.64 R38, [R1+0xa38] ;  /* 0x000a380001267983 */ /* 0x000f280000300a00 */
[----:B------:R1:W-:Y:S04]  /*591c0*/  STS.U8 [R235+UR4+0x680], R43 ;  /* 0x0006802beb007988 */ /* 0x0003e80008000004 */
[----:B------:R-:W-:Y:S04]  /*591d0*/  STS.U8 [R235+UR4+0xa80], R44 ;  /* 0x000a802ceb007988 */ /* 0x000fe80008000004 */
[----:B------:R1:W-:Y:S04]  /*591e0*/  STS.U8 [R235+UR4+0xe80], R45 ;  /* 0x000e802deb007988 */ /* 0x0003e80008000004 */
[----:B---3--:R-:W-:Y:S04]  /*591f0*/  STS.U8 [R235+UR4+0x1280], R46 ;  /* 0x0012802eeb007988 */ /* 0x008fe80008000004 */
[----:B------:R3:W-:Y:S04]  /*59200*/  STS.U8 [R235+UR4+0x1680], R47 ;  /* 0x0016802feb007988 */ /* 0x0007e80008000004 */
[----:B------:R-:W-:Y:S04]  /*59210*/  STS.U8 [R235+UR4+0x1a80], R48 ;  /* 0x001a8030eb007988 */ /* 0x000fe80008000004 */
[----:B------:R3:W-:Y:S04]  /*59220*/  STS.U8 [R235+UR4+0x1e80], R49 ;  /* 0x001e8031eb007988 */ /* 0x0007e80008000004 */
[----:B------:R-:W-:Y:S04]  /*59230*/  STS.U8 [R235+UR4+0x2280], R50 ;  /* 0x00228032eb007988 */ /* 0x000fe80008000004 */
[----:B------:R-:W-:Y:S04]  /*59240*/  STS.U8 [R235+UR4+0x2680], R149 ;  /* 0x00268095eb007988 */ /* 0x000fe80008000004 */
[----:B------:R-:W-:Y:S04]  /*59250*/  STS.U8 [R235+UR4+0x2a80], R150 ;  /* 0x002a8096eb007988 */ /* 0x000fe80008000004 */
[----:B------:R-:W-:Y:S01]  /*59260*/  STS.U8 [R235+UR4+0x2e80], R151 ;  /* 0x002e8097eb007988 */ /* 0x000fe20008000004 */
[----:B------:R-:W-:-:S02]  /*59270*/  LOP3.LUT R234, R234, 0x7f, RZ, 0xc0, !PT ;  /* 0x0000007feaea7812 */ /* 0x000fc400078ec0ff */
[----:B0-----:R-:W-:Y:S01]  /*59280*/  LOP3.LUT R233, R233, 0x7f, RZ, 0xc0, !PT ;  /* 0x0000007fe9e97812 */ /* 0x001fe200078ec0ff */
[----:B------:R-:W-:Y:S04]  /*59290*/  STS.U8 [R235+UR4+0x9a80], R144 ;  /* 0x009a8090eb007988 */ /* 0x000fe80008000004 */
[----:B------:R-:W-:Y:S01]  /*592a0*/  STS.U8 [R235+UR4+0x9e80], R143 ;  /* 0x009e808feb007988 */ /* 0x000fe20008000004 */
[----:B------:R-:W-:Y:S02]  /*592b0*/  LOP3.LUT R234, R234, 0x60, RZ, 0x3c, !PT ;  /* 0x00000060eaea7812 */ /* 0x000fe400078e3cff */
[----:B------:R-:W-:Y:S01]  /*592c0*/  LOP3.LUT R233, R233, 0x70, RZ, 0x3c, !PT ;  /* 0x00000070e9e97812 */ /* 0x000fe200078e3cff */
        /* <DEDUP_REMOVED lines=24> */
[----:B------:R-:W4:Y:S04]  /*59450*/  LDL.LU.64 R40, [R1+0xa40] ;  /* 0x000a400001287983 */ /* 0x000f280000300a00 */
        /* <DEDUP_REMOVED lines=52> */
[----:B-1----:R-:W4:Y:S04]  /*597a0*/  LDL.LU.64 R42, [R1+0xa48] ;  /* 0x000a4800012a7983 */ /* 0x002f280000300a00 */
[----:B------:R-:W4:Y:S04]  /*597b0*/  LDL.LU.64 R44, [R1+0xa50] ;  /* 0x000a5000012c7983 */ /* 0x000f280000300a00 */
[----:B---3--:R-:W3:Y:S04]  /*597c0*/  LDL.LU.64 R46, [R1+0xa58] ;  /* 0x000a5800012e7983 */ /* 0x008ee80000300a00 */
[----:B------:R-:W3:Y:S04]  /*597d0*/  LDL.LU.64 R48, [R1+0xa60] ;  /* 0x000a600001307983 */ /* 0x000ee80000300a00 */
        /* <DEDUP_REMOVED lines=29> */
[----:B------:R0:W-:Y:S04]  /*599b0*/  STS.U8 [R233+UR4+0xaf80], R51 ;  /* 0x00af8033e9007988 */ /* 0x0001e80008000004 */
[----:B------:R-:W-:Y:S04]  /*599c0*/  STS.U8 [R233+UR4+0xa780], R53 ;  /* 0x00a78035e9007988 */ /* 0x000fe80008000004 */
[----:B------:R1:W-:Y:S04]  /*599d0*/  STS.U8 [R233+UR4+0xab80], R52 ;  /* 0x00ab8034e9007988 */ /* 0x0003e80008000004 */
[----:B------:R-:W-:Y:S04]  /*599e0*/  STS.U8 [R233+UR4+0x9f80], R55 ;  /* 0x009f8037e9007988 */ /* 0x000fe80008000004 */
[----:B------:R2:W-:Y:S04]  /*599f0*/  STS.U8 [R233+UR4+0xa380], R54 ;  /* 0x00a38036e9007988 */ /* 0x0005e80008000004 */
[----:B------:R-:W-:Y:S04]  /*59a00*/  STS.U8 [R233+UR4+0x9780], R57 ;  /* 0x00978039e9007988 */ /* 0x000fe80008000004 */
[----:B------:R4:W-:Y:S04]  /*59a10*/  STS.U8 [R233+UR4+0x9b80], R56 ;  /* 0x009b8038e9007988 */ /* 0x0009e80008000004 */
[----:B------:R-:W-:Y:S04]  /*59a20*/  STS.U8 [R233+UR4+0x8f80], R59 ;  /* 0x008f803be9007988 */ /* 0x000fe80008000004 */
[----:B0-----:R-:W3:Y:S04]  /*59a30*/  LDL.LU.64 R50, [R1+0xa68] ;  /* 0x000a680001327983 */ /* 0x001ee80000300a00 */
[----:B------:R0:W-:Y:S04]  /*59a40*/  STS.U8 [R233+UR4+0x9380], R58 ;  /* 0x0093803ae9007988 */ /* 0x0001e80008000004 */
[----:B-1----:R-:W3:Y:S04]  /*59a50*/  LDL.LU.64 R52, [R1+0xa70] ;  /* 0x000a700001347983 */ /* 0x002ee80000300a00 */
[----:B------:R-:W-:Y:S04]  /*59a60*/  STS.U8 [R233+UR4+0x8780], R61 ;  /* 0x0087803de9007988 */ /* 0x000fe80008000004 */
[----:B--2---:R-:W2:Y:S04]  /*59a70*/  LDL.LU.64 R54, [R1+0xa78] ;  /* 0x000a780001367983 */ /* 0x004ea80000300a00 */
[----:B------:R1:W-:Y:S04]  /*59a80*/  STS.U8 [R233+UR4+0x8b80], R60 ;  /* 0x008b803ce9007988 */ /* 0x0003e80008000004 */
[----:B----4-:R-:W4:Y:S04]  /*59a90*/  LDL.LU.64 R56, [R1+0xa80] ;  /* 0x000a800001387983 */ /* 0x010f280000300a00 */
[----:B------:R-:W-:Y:S04]  /*59aa0*/  STS.U8 [R233+UR4+0x7f80], R63 ;  /* 0x007f803fe9007988 */ /* 0x000fe80008000004 */
[----:B------:R1:W-:Y:S04]  /*59ab0*/  STS.U8 [R233+UR4+0x8380], R62 ;  /* 0x0083803ee9007988 */ /* 0x0003e80008000004 */
[----:B0-----:R-:W3:Y:S04]  /*59ac0*/  LDL.LU.64 R58, [R1+0xa88] ;  /* 0x000a8800013a7983 */ /* 0x001ee80000300a00 */
[----:B------:R-:W-:Y:S04]  /*59ad0*/  STS.U8 [R233+UR4+0x7780], R65 ;  /* 0x00778041e9007988 */ /* 0x000fe80008000004 */
[----:B------:R0:W-:Y:S04]  /*59ae0*/  STS.U8 [R233+UR4+0x7b80], R64 ;  /* 0x007b8040e9007988 */ /* 0x0001e80008000004 */
[----:B------:R-:W-:Y:S04]  /*59af0*/  STS.U8 [R233+UR4+0x6f80], R67 ;  /* 0x006f8043e9007988 */ /* 0x000fe80008000004 */
[----:B-1----:R-:W2:Y:S04]  /*59b00*/  LDL.LU.64 R60, [R1+0xa90] ;  /* 0x000a9000013c7983 */ /* 0x002ea80000300a00 */
[----:B------:R1:W-:Y:S04]  /*59b10*/  STS.U8 [R233+UR4+0x7380], R66 ;  /* 0x00738042e9007988 */ /* 0x0003e80008000004 */
[----:B------:R-:W-:Y:S04]  /*59b20*/  STS.U8 [R233+UR4+0x6780], R69 ;  /* 0x00678045e9007988 */ /* 0x000fe80008000004 */
[----:B------:R-:W4:Y:S04]  /*59b30*/  LDL.LU.64 R62, [R1+0xa98] ;  /* 0x000a9800013e7983 */ /* 0x000f280000300a00 */
[----:B------:R1:W-:Y:S04]  /*59b40*/  STS.U8 [R233+UR4+0x6b80], R68 ;  /* 0x006b8044e9007988 */ /* 0x0003e80008000004 */
[----:B------:R-:W-:Y:S04]  /*59b50*/  STS.U8 [R233+UR4+0x5f80], R71 ;  /* 0x005f8047e9007988 */ /* 0x000fe80008000004 */
[----:B0-----:R-:W3:Y:S04]  /*59b60*/  LDL.LU.64 R64, [R1+0xaa0] ;  /* 0x000aa00001407983 */ /* 0x001ee80000300a00 */
        /* <DEDUP_REMOVED lines=10> */
[----:B-1----:R-:W2:Y:S04]  /*59c10*/  LDL.LU.64 R72, [R1+0xac0] ;  /* 0x000ac00001487983 */ /* 0x002ea80000300a00 */
[----:B------:R-:W4:Y:S04]  /*59c20*/  LDL.LU.64 R74, [R1+0xac8] ;  /* 0x000ac800014a7983 */ /* 0x000f280000300a00 */
[----:B0-----:R-:W3:Y:S04]  /*59c30*/  LDL.LU.64 R76, [R1+0xad0] ;  /* 0x000ad000014c7983 */ /* 0x001ee80000300a00 */
[----:B------:R-:W2:Y:S04]  /*59c40*/  LDL.LU.64 R78, [R1+0xad8] ;  /* 0x000ad800014e7983 */ /* 0x000ea80000300a00 */
[----:B------:R-:W4:Y:S04]  /*59c50*/  LDL.LU.64 R80, [R1+0xae0] ;  /* 0x000ae00001507983 */ /* 0x000f280000300a00 */
[----:B------:R-:W3:Y:S04]  /*59c60*/  LDL.LU.64 R82, [R1+0xae8] ;  /* 0x000ae80001527983 */ /* 0x000ee80000300a00 */
        /* <DEDUP_REMOVED lines=34> */
[----:B--2---:R-:W-:Y:S04]  /*59e90*/  STL.64 [R1+0x3400], R150 ;  /* 0x0034009601007387 */ /* 0x004fe80000100a00 */
[----:B---3--:R-:W-:Y:S04]  /*59ea0*/  STL.64 [R1+0x33f8], R148 ;  /* 0x0033f89401007387 */ /* 0x008fe80000100a00 */
[----:B----4-:R-:W-:Y:S04]  /*59eb0*/  STL.64 [R1+0x33f0], R146 ;  /* 0x0033f09201007387 */ /* 0x010fe80000100a00 */
[----:B------:R-:W-:Y:S04]  /*59ec0*/  STL.64 [R1+0x33e8], R144 ;  /* 0x0033e89001007387 */ /* 0x000fe80000100a00 */
        /* <DEDUP_REMOVED lines=59> */
[----:B------:R0:W-:Y:S04]  /*5a280*/  STL.64 [R1+0x3208], R24 ;  /* 0x0032081801007387 */ /* 0x0001e80000100a00 */
[----:B0-----:R-:W2:Y:S04]  /*5a290*/  LDL.LU.64 R24, [R1+0xc00] ;  /* 0x000c000001187983 */ /* 0x001ea80000300a00 */
[----:B------:R-:W2:Y:S04]  /*5a2a0*/  LDL.LU.64 R26, [R1+0xc08] ;  /* 0x000c0800011a7983 */ /* 0x000ea80000300a00 */
        /* <DEDUP_REMOVED lines=81> */
[----:B------:R0:W-:Y:S01]  /*5a7c0*/  STS.U8 [R233+UR4+0xff80], R12 ;  /* 0x00ff800ce9007988 */ /* 0x0001e20008000004 */
[----:B------:R1:W-:Y:S06]  /*5a7d0*/  MEMBAR.ALL.CTA ;  /* 0x0000000000007992 */ /* 0x0003ec0000008000 */
[----:B-1----:R-:W1:Y:S04]  /*5a7e0*/  FENCE.VIEW.ASYNC.S ;  /* 0x00000000000073c6 */ /* 0x002e680000000000 */
[----:B0-----:R-:W3:Y:S01]  /*5a7f0*/  LDL.LU R12, [R1+0x3408] ;  /* 0x00340800010c7983 */ /* 0x001ee20000300800 */
[----:B-1----:R-:W-:Y:S06]  /*5a800*/  BAR.SYNC.DEFER_BLOCKING 0x0 ;  /* 0x0000000000007b1d */ /* 0x002fec0000010000 */
[----:B--2---:R-:W-:-:S06]  /*5a810*/  WARPGROUP.ARRIVE ;  /* 0x00000000000079c5 */ /* 0x004fcc0000000000 */
[----:B------:R-:W-:Y:S03]  /*5a820*/  QGMMA.64x256x32.F32.E5M2.E5M2 R24, gdesc[UR36], R24, gsb0 ;  /* 0x03e00000241879f3 */ /* 0x000fe60008003818 */
[----:B------:R-:W-:Y:S02]  /*5a830*/  WARPGROUP.DEPBAR.LE gsb0, 0x0 ;  /* 0x00008000000079c5 */ /* 0x000fe40000010000 */
[----:B------:R-:W-:-:S15]  /*5a840*/  WARPGROUP.ARRIVE ;  /* 0x00000000000079c5 */ /* 0x000fde0000000000 */
[----:B------:R-:W-:-:S08]  /*5a850*/  NOP ;  /* 0x0000000000007918 */ /* 0x000fd00000000000 */
        /* <DEDUP_REMOVED lines=137> */
[----:B------:R-:W2:Y:S02]  /*5b0f0*/  LDL.LU.64 R24, [R1+0x3208] ;  /* 0x0032080001187983 */ /* 0x000ea40000300a00 */
        /* <DEDUP_REMOVED lines=15> */
[----:B------:R0:W-:Y:S04]  /*5b1f0*/  STL.64 [R1+0xa00], R24 ;  /* 0x000a001801007387 */ /* 0x0001e80000100a00 */
        /* <DEDUP_REMOVED lines=63> */
[----:B0-----:R-:W3:Y:S04]  /*5b5f0*/  LDL.LU.64 R24, [R1+0x600] ;  /* 0x0006000001187983 */ /* 0x001ee80000300a00 */
[----:B-1----:R-:W3:Y:S04]  /*5b600*/  LDL.LU.64 R26, [R1+0x608] ;  /* 0x00060800011a7983 */ /* 0x002ee80000300a00 */
[----:B--2---:R-:W2:Y:S04]  /*5b610*/  LDL.LU.64 R28, [R1+0x610] ;  /* 0x00061000011c7983 */ /* 0x004ea80000300a00 */
[----:B----4-:R-:W4:Y:S04]  /*5b620*/  LDL.LU.64 R30, [R1+0x618] ;  /* 0x00061800011e7983 */ /* 0x010f280000300a00 */
[----:B---3--:R-:W3:Y:S04]  /*5b630*/  LDL.LU.64 R32, [R1+0x620] ;  /* 0x0006200001207983 */ /* 0x008ee80000300a00 */
        /* <DEDUP_REMOVED lines=59> */
[----:B----4-:R-:W-:Y:S04]  /*5b9f0*/  STL.64 [R1+0x3200], R150 ;  /* 0x0032009601007387 */ /* 0x010fe80000100a00 */
[----:B--2---:R-:W-:Y:S04]  /*5ba00*/  STL.64 [R1+0x31f8], R148 ;  /* 0x0031f89401007387 */ /* 0x004fe80000100a00 */
[----:B---3--:R-:W-:Y:S04]  /*5ba10*/  STL.64 [R1+0x31f0], R146 ;  /* 0x0031f09201007387 */ /* 0x008fe80000100a00 */
        /* <DEDUP_REMOVED lines=86> */
[----:B------:R-:W-:Y:S01]  /*5bf80*/  QGMMA.64x256x32.F32.E5M2.E5M2 R104, gdesc[UR44], R104, gsb0 ;  /* 0x03e000002c6879f3 */ /* 0x000fe20008003868 */
[----:B------:R-:W-:Y:S01]  /*5bf90*/  UMOV UR40, UR44 ;  /* 0x0000002c00287c82 */ /* 0x000fe20008000000 */
[----:B------:R-:W-:Y:S01]  /*5bfa0*/  UMOV UR41, UR45 ;  /* 0x0000002d00297c82 */ /* 0x000fe20008000000 */
[----:B------:R-:W-:Y:S01]  /*5bfb0*/  UIADD3.64 UR44, UR24, 0x202, URZ ;  /* 0x00000202182c7897 */ /* 0x000fe2000fffe03f */
[----:B------:R-:W-:Y:S01]  /*5bfc0*/  UMOV UR46, UR30 ;  /* 0x0000001e002e7c82 */ /* 0x000fe20008000000 */
[----:B------:R-:W-:Y:S01]  /*5bfd0*/  UMOV UR47, UR31 ;  /* 0x0000001f002f7c82 */ /* 0x000fe20008000000 */
[----:B------:R-:W-:Y:S02]  /*5bfe0*/  WARPGROUP.DEPBAR.LE gsb0, 0x0 ;  /* 0x00008000000079c5 */ /* 0x000fe40000010000 */
[----:B------:R-:W-:-:S15]  /*5bff0*/  WARPGROUP.ARRIVE ;  /* 0x00000000000079c5 */ /* 0x000fde0000000000 */
[----:B------:R-:W-:-:S05]  /*5c000*/  NOP ;  /* 0x0000000000007918 */ /* 0x000fca0000000000 */
        /* <DEDUP_REMOVED lines=49> */
[----:B------:R-:W-:Y:S01]  /*5c320*/  STL.64 [R1+0x3008], R24 ;  /* 0x0030081801007387 */ /* 0x000fe20000100a00 */
[----:B------:R-:W-:-:S02]  /*5c330*/  WARPGROUP.DEPBAR.LE gsb0, 0x0 ;  /* 0x00008000000079c5 */ /* 0x000fc40000010000 */
[----:B------:R-:W-:-:S06]  /*5c340*/  WARPGROUP.ARRIVE ;  /* 0x00000000000079c5 */ /* 0x000fcc0000000000 */
        /* <DEDUP_REMOVED lines=134> */
[----:B------:R-:W-:Y:S02]  /*5cbb0*/  WARPGROUP.DEPBAR.LE gsb0, 0x0 ;  /* 0x00008000000079c5 */ /* 0x000fe40000010000 */
[----:B------:R-:W-:-:S15]  /*5cbc0*/  WARPGROUP.ARRIVE ;  /* 0x00000000000079c5 */ /* 0x000fde0000000000 */
[----:B------:R-:W-:-:S08]  /*5cbd0*/  NOP ;  /* 0x0000000000007918 */ /* 0x000fd00000000000 */
[----:B------:R-:W-:Y:S01]  /*5cbe0*/  QGMMA.64x256x32.F32.E5M2.E5M2 R24, gdesc[UR12], R24, gsb0 ;  /* 0x03e000000c1879f3 */ /* 0x000fe20008003818 */
[----:B------:R-:W-:Y:S01]  /*5cbf0*/  UMOV UR20, UR48 ;  /* 0x0000003000147c82 */ /* 0x000fe20008000000 */
[----:B------:R-:W-:Y:S01]  /*5cc00*/  UMOV UR21, UR49 ;  /* 0x0000003100157c82 */ /* 0x000fe20008000000 */
        /* <DEDUP_REMOVED lines=72> */
[----:B------:R1:W-:Y:S04]  /*5d090*/  STL.64 [R1+0x7f8], R150 ;  /* 0x0007f89601007387 */ /* 0x0003e80000100a00 */
[----:B0-----:R-:W2:Y:S04]  /*5d0a0*/  LDL.LU R148, [R1+0x3000] ;  /* 0x0030000001947983 */ /* 0x001ea80000300800 */
[----:B------:R-:W3:Y:S04]  /*5d0b0*/  LDL.LU.64 R146, [R1+0x2ff8] ;  /* 0x002ff80001927983 */ /* 0x000ee80000300a00 */
[----:B------:R-:W4:Y:S04]  /*5d0c0*/  LDL.LU R145, [R1+0x2ff0] ;  /* 0x002ff00001917983 */ /* 0x000f280000300800 */
        /* <DEDUP_REMOVED lines=59> */
[----:B------:R-:W4:Y:S01]  /*5d480*/  LDL.LU.64 R142, [R1+0x3d8] ;  /* 0x0003d800018e7983 */ /* 0x000f220000300a00 */
[----:B--2---:R-:W-:-:S02]  /*5d490*/  IMAD.MOV.U32 R247, RZ, RZ, R148 ;  /* 0x000000fffff77224 */ /* 0x004fc400078e0094 */
[----:B---3--:R-:W-:Y:S02]  /*5d4a0*/  IMAD.MOV.U32 R8, RZ, RZ, R146 ;  /* 0x000000ffff087224 */ /* 0x008fe400078e0092 */
[----:B----4-:R-:W-:Y:S02]  /*5d4b0*/  IMAD.MOV.U32 R9, RZ, RZ, R145 ;  /* 0x000000ffff097224 */ /* 0x010fe400078e0091 */
[----:B------:R-:W-:Y:S01]  /*5d4c0*/  IMAD.MOV.U32 R252, RZ, RZ, R147 ;  /* 0x000000fffffc7224 */ /* 0x000fe200078e0093 */
[----:B------:R-:W2:Y:S04]  /*5d4d0*/  LDL.LU.64 R144, [R1+0x3e0] ;  /* 0x0003e00001907983 */ /* 0x000ea80000300a00 */
[----:B------:R-:W3:Y:S04]  /*5d4e0*/  LDL.LU.64 R146, [R1+0x3e8] ;  /* 0x0003e80001927983 */ /* 0x000ee80000300a00 */
[----:B------:R-:W4:Y:S04]  /*5d4f0*/  LDL.LU.64 R148, [R1+0x3f0] ;  /* 0x0003f00001947983 */ /* 0x000f280000300a00 */
[----:B-1----:R-:W2:Y:S04]  /*5d500*/  LDL.LU.64 R150, [R1+0x3f8] ;  /* 0x0003f80001967983 */ /* 0x002ea80000300a00 */
[----:B--2---:R-:W-:Y:S04]  /*5d510*/  STL.64 [R1+0x2fe8], R150 ;  /* 0x002fe89601007387 */ /* 0x004fe80000100a00 */
[----:B----4-:R-:W-:Y:S04]  /*5d520*/  STL.64 [R1+0x2fe0], R148 ;  /* 0x002fe09401007387 */ /* 0x010fe80000100a00 */
        /* <DEDUP_REMOVED lines=85> */
[----:B------:R-:W2:Y:S01]  /*5da80*/  LDL.LU.64 R230, [R1+0x5f8] ;  /* 0x0005f80001e67983 */ /* 0x000ea20000300a00 */
[----:B------:R-:W-:Y:S01]  /*5da90*/  UIADD3.64 UR48, UR24, 0x3fe, URZ ;  /* 0x000003fe18307897 */ /* 0x000fe2000fffe03f */
[----:B------:R-:W-:Y:S01]  /*5daa0*/  UMOV UR50, UR38 ;  /* 0x0000002600327c82 */ /* 0x000fe20008000000 */
[----:B------:R-:W-:Y:S01]  /*5dab0*/  UMOV UR51, UR39 ;  /* 0x0000002700337c82 */ /* 0x000fe20008000000 */
[----:B------:R-:W-:Y:S01]  /*5dac0*/  UIADD3.64 UR44, UR24, 0x400, URZ ;  /* 0x00000400182c7897 */ /* 0x000fe2000fffe03f */
[----:B------:R-:W-:Y:S01]  /*5dad0*/  UMOV UR46, UR26 ;  /* 0x0000001a002e7c82 */ /* 0x000fe20008000000 */
[----:B------:R-:W-:Y:S01]  /*5dae0*/  UMOV UR47, UR27 ;  /* 0x0000001b002f7c82 */ /* 0x000fe20008000000 */
        /* <DEDUP_REMOVED lines=276> */
[----:B------:R-:W3:Y:S04]  /*5ec30*/  LDL.LU R149, [R1+0x2de4] ;  /* 0x002de40001957983 */ /* 0x000ee80000300800 */
[----:B------:R-:W4:Y:S04]  /*5ec40*/  LDL.LU R50, [R1+0x2de0] ;  /* 0x002de00001327983 */ /* 0x000f280000300800 */
[----:B------:R-:W2:Y:S04]  /*5ec50*/  LDL.LU.64 R48, [R1+0x2dd8] ;  /* 0x002dd80001307983 */ /* 0x000ea80000300a00 */
[----:B------:R-:W3:Y:S04]  /*5ec60*/  LDL.LU.64 R46, [R1+0x2dd0] ;  /* 0x002dd000012e7983 */ /* 0x000ee80000300a00 */
        /* <DEDUP_REMOVED lines=10> */
[----:B------:R-:W3:Y:S01]  /*5ed10*/  LDL.LU.64 R24, [R1+0x2d78] ;  /* 0x002d780001187983 */ /* 0x000ee20000300a00 */
[----:B------:R-:W-:-:S02]  /*5ed20*/  R2UR UR49, R247 ;  /* 0x00000000f73172ca */ /* 0x000fc400000e0000 */
[----:B------:R-:W-:Y:S02]  /*5ed30*/  R2UR UR48, R252 ;  /* 0x00000000fc3072ca */ /* 0x000fe400000e0000 */
[----:B------:R-:W-:Y:S02]  /*5ed40*/  R2UR UR45, R8 ;  /* 0x00000000082d72ca */ /* 0x000fe400000e0000 */
[----:B------:R-:W-:Y:S01]  /*5ed50*/  R2UR UR44, R9 ;  /* 0x00000000092c72ca */ /* 0x000fe200000e0000 */
[----:B----4-:R-:W-:Y:S02]  /*5ed60*/  IMAD.MOV.U32 R215, RZ, RZ, R50 ;  /* 0x000000ffffd77224 */ /* 0x010fe400078e0032 */
[----:B--2---:R-:W-:Y:S02]  /*5ed70*/  IMAD.MOV.U32 R210, RZ, RZ, R49 ;  /* 0x000000ffffd27224 */ /* 0x004fe400078e0031 */
        /* <DEDUP_REMOVED lines=14> */
[----:B------:R-:W2:Y:S01]  /*5ee60*/  LDL.LU.64 R24, [R1] ;  /* 0x0000000001187983 */ /* 0x000ea20000300a00 */
[----:B------:R-:W-:-:S03]  /*5ee70*/  IMAD.MOV.U32 R183, RZ, RZ, R28 ;  /* 0x000000ffffb77224 */ /* 0x000fc600078e001c */
[----:B------:R-:W2:Y:S01]  /*5ee80*/  LDL.LU.64 R26, [R1+0x8] ;  /* 0x00000800011a7983 */ /* 0x000ea20000300a00 */
        /* <DEDUP_REMOVED lines=69> */
[----:B------:R-:W-:-:S03]  /*5f2e0*/  IMAD.MOV.U32 R179, RZ, RZ, R149 ;  /* 0x000000ffffb37224 */ /* 0x000fc600078e0095 */
[----:B------:R-:W2:Y:S01]  /*5f2f0*/  LDL.LU.64 R146, [R1+0x1e8] ;  /* 0x0001e80001927983 */ /* 0x000ea20000300a00 */
[----:B------:R-:W-:Y:S02]  /*5f300*/  IMAD.MOV.U32 R178, RZ, RZ, R150 ;  /* 0x000000ffffb27224 */ /* 0x000fe400078e0096 */
[----:B------:R-:W-:Y:S01]  /*5f310*/  IMAD.MOV.U32 R177, RZ, RZ, R151 ;  /* 0x000000ffffb17224 */ /* 0x000fe200078e0097 */
        /* <DEDUP_REMOVED lines=19> */
[----:B------:R-:W-:Y:S01]  /*5f450*/  QGMMA.64x256x32.F32.E5M2.E5M2 R24, gdesc[UR44], R24, gsb0 ;  /* 0x03e000002c1879f3 */ /* 0x000fe20008003818 */
[----:B------:R-:W-:Y:S02]  /*5f460*/  VIADD R246, R246, 0x7f ;  /* 0x0000007ff6f67836 */ /* 0x000fe40000000000 */
[----:B------:R-:W-:Y:S02]  /*5f470*/  IMAD.MOV.U32 R176, RZ, RZ, R177 ;  /* 0x000000ffffb07224 */ /* 0x000fe400078e00b1 */
[----:B------:R-:W-:Y:S02]  /*5f480*/  IMAD.MOV.U32 R177, RZ, RZ, R178 ;  /* 0x000000ffffb17224 */ /* 0x000fe400078e00b2 */
[----:B------:R-:W-:Y:S02]  /*5f490*/  IMAD.MOV.U32 R178, RZ, RZ, R179 ;  /* 0x000000ffffb27224 */ /* 0x000fe400078e00b3 */
[----:B------:R-:W-:Y:S01]  /*5f4a0*/  IMAD.MOV.U32 R179, RZ, RZ, R180 ;  /* 0x000000ffffb37224 */ /* 0x000fe200078e00b4 */
[----:B------:R-:W-:Y:S01]  /*5f4b0*/  SHF.R.S32.HI R251, RZ, 0x1f, R246 ;  /* 0x0000001ffffb7819 */ /* 0x000fe200000114f6 */
[----:B------:R-:W-:-:S02]  /*5f4c0*/  IMAD.MOV.U32 R180, RZ, RZ, R181 ;  /* 0x000000ffffb47224 */ /* 0x000fc400078e00b5 */
[----:B------:R-:W-:Y:S02]  /*5f4d0*/  IMAD.MOV.U32 R181, RZ, RZ, R182 ;  /* 0x000000ffffb57224 */ /* 0x000fe400078e00b6 */
[----:B------:R-:W-:Y:S02]  /*5f4e0*/  IMAD.MOV.U32 R182, RZ, RZ, R183 ;  /* 0x000000ffffb67224 */ /* 0x000fe400078e00b7 */
[----:B------:R-:W-:Y:S01]  /*5f4f0*/  IMAD.MOV.U32 R183, RZ, RZ, R184 ;  /* 0x000000ffffb77224 */ /* 0x000fe200078e00b8 */
[----:B------:R-:W-:Y:S01]  /*5f500*/  LEA.HI R2, R251, R246, RZ, 0x7 ;  /* 0x000000f6fb027211 */ /* 0x000fe200078f38ff */
[----:B------:R-:W-:Y:S02]  /*5f510*/  IMAD.MOV.U32 R184, RZ, RZ, R186 ;  /* 0x000000ffffb87224 */ /* 0x000fe400078e00ba */
[----:B------:R-:W-:Y:S02]  /*5f520*/  IMAD.MOV.U32 R186, RZ, RZ, R200 ;  /* 0x000000ffffba7224 */ /* 0x000fe400078e00c8 */
[----:B------:R-:W-:-:S02]  /*5f530*/  IMAD.MOV.U32 R200, RZ, RZ, R205 ;  /* 0x000000ffffc87224 */ /* 0x000fc400078e00cd */
[----:B------:R-:W-:Y:S02]  /*5f540*/  VIADD R176, R176, 0x1 ;  /* 0x00000001b0b07836 */ /* 0x000fe40000000000 */
[----:B------:R-:W-:Y:S01]  /*5f550*/  IMAD.MOV.U32 R205, RZ, RZ, R210 ;  /* 0x000000ffffcd7224 */ /* 0x000fe200078e00d2 */
[----:B------:R-:W-:Y:S01]  /*5f560*/  SHF.R.S32.HI R2, RZ, 0x7, R2 ;  /* 0x00000007ff027819 */ /* 0x000fe20000011402 */
[----:B------:R-:W-:Y:S02]  /*5f570*/  IMAD.MOV.U32 R210, RZ, RZ, R215 ;  /* 0x000000ffffd27224 */ /* 0x000fe400078e00d7 */
[----:B------:R-:W-:Y:S01]  /*5f580*/  IMAD.MOV.U32 R215, RZ, RZ, R4 ;  /* 0x000000ffffd77224 */ /* 0x000fe200078e0004 */
[----:B------:R-:W-:Y:S01]  /*5f590*/  ISETP.NE.U32.AND P0, PT, R176, R2, PT ;  /* 0x00000002b000720c */ /* 0x000fe20003f05070 */
[----:B------:R-:W-:Y:S02]  /*5f5a0*/  WARPGROUP.DEPBAR.LE gsb0, 0x0 ;  /* 0x00008000000079c5 */ /* 0x000fe40000010000 */
[----:B------:R-:W-:Y:S04]  /*5f5b0*/  STL.64 [R1], R24 ;  /* 0x0000001801007387 */ /* 0x000fe80000100a00 */
        /* <DEDUP_REMOVED lines=127> */
[----:B------:R-:W3:Y:S04]  /*5fdb0*/  LDL.LU R4, [R1+0x2b70] ;  /* 0x002b700001047983 */ /* 0x000ee80000300800 */
[----:B------:R0:W-:Y:S02]  /*5fdc0*/  STL [R1+0x1178], R176 ;  /* 0x001178b001007387 */ /* 0x0001e40000100800 */
[----:B0-----:R-:W-:-:S02]  /*5fdd0*/  IMAD.MOV.U32 R176, RZ, RZ, R177 ;  /* 0x000000ffffb07224 */ /* 0x001fc400078e00b1 */
        /* <DEDUP_REMOVED lines=22> */
[----:B------:R-:W-:Y:S01]  /*5ff40*/  IMAD.MOV.U32 R190, RZ, RZ, R191 ;  /* 0x000000ffffbe7224 */ /* 0x000fe200078e00bf */
[----:B------:R-:W-:Y:S01]  /*5ff50*/  IADD3 R176, P6, R176, UR6, RZ ;  /* 0x00000006b0b07c10 */ /* 0x000fe2000ffde0ff */
[----:B------:R-:W-:-:S02]  /*5ff60*/  IMAD.MOV.U32 R191, RZ, RZ, R192 ;  /* 0x000000ffffbf7224 */ /* 0x000fc400078e00c0 */
[----:B------:R-:W-:Y:S02]  /*5ff70*/  IMAD.MOV.U32 R192, RZ, RZ, R193 ;  /* 0x000000ffffc07224 */ /* 0x000fe400078e00c1 */
[----:B------:R-:W-:Y:S02]  /*5ff80*/  IMAD.MOV.U32 R193, RZ, RZ, R3 ;  /* 0x000000ffffc17224 */ /* 0x000fe400078e0003 */
[----:B------:R-:W4:Y:S04]  /*5ff90*/  LDL.LU R3, [R1+0x2b6c] ;  /* 0x002b6c0001037983 */ /* 0x000f280000300800 */
[----:B------:R0:W-:Y:S04]  /*5ffa0*/  STL [R1+0x1860], R176 ;  /* 0x001860b001007387 */ /* 0x0001e80000100800 */
[----:B0-----:R-:W2:Y:S02]  /*5ffb0*/  LDL.LU R176, [R1+0x1858] ;  /* 0x0018580001b07983 */ /* 0x001ea40000300800 */
[----:B--2---:R-:W-:-:S05]  /*5ffc0*/  IADD3 R176, P1, R176, UR6, RZ ;  /* 0x00000006b0b07c10 */ /* 0x004fca000ff3e0ff */
[----:B------:R0:W-:Y:S04]  /*5ffd0*/  STL [R1+0x1858], R176 ;  /* 0x001858b001007387 */ /* 0x0001e80000100800 */
[----:B0-----:R-:W2:Y:S01]  /*5ffe0*/  LDL.LU R176, [R1+0x1850] ;  /* 0x0018500001b07983 */ /* 0x001ea20000300800 */
[----:B----4-:R-:W-:Y:S02]  /*5fff0*/  IADD3 R3, P3, R3, UR6, RZ ;  /* 0x0000000603037c10 */ /* 0x010fe4000ff7e0ff */
[----:B--2---:R-:W-:-:S05]  /*60000*/  IADD3 R176, P2, R176, UR6, RZ ;  /* 0x00000006b0b07c10 */ /* 0x004fca000ff5e0ff */
[----:B------:R-:W-:Y:S04]  /*60010*/  STL [R1+0x1850], R176 ;  /* 0x001850b001007387 */ /* 0x000fe80000100800 */
[----:B------:R0:W-:Y:S04]  /*60020*/  STL [R1+0x1848], R3 ;  /* 0x0018480301007387 */ /* 0x0001e80000100800 */
[----:B0-----:R-:W2:Y:S01]  /*60030*/  LDL.LU R3, [R1+0x2b68] ;  /* 0x002b680001037983 */ /* 0x001ea20000300800 */
        /* <DEDUP_REMOVED lines=29> */
[----:B------:R-:W4:Y:S01]  /*60210*/  LDL.LU R5, [R1+0x2b64] ;  /* 0x002b640001057983 */ /* 0x000f220000300800 */
[----:B---3--:R-:W-:Y:S02]  /*60220*/  IADD3 R4, P4, R4, UR6, RZ ;  /* 0x0000000604047c10 */ /* 0x008fe4000ff9e0ff */
[----:B------:R-:W-:Y:S02]  /*60230*/  IADD3 R12, P5, R12, UR6, RZ ;  /* 0x000000060c0c7c10 */ /* 0x000fe4000ffbe0ff */
[----:B--2---:R-:W-:-:S02]  /*60240*/  IADD3.X R3, R3, UR7, RZ, P4, !PT ;  /* 0x0000000703037c10 */ /* 0x004fc4000a7fe4ff */
[----:B------:R-:W-:-:S05]  /*60250*/  IADD3 R176, P4, R176, UR6, RZ ;  /* 0x00000006b0b07c10 */ /* 0x000fca000ff9e0ff */
[----:B------:R0:W-:Y:S02]  /*60260*/  STL [R1+0x1840], R176 ;  /* 0x001840b001007387 */ /* 0x0001e40000100800 */
[----:B0-----:R-:W-:Y:S02]  /*60270*/  IMAD.MOV.U32 R176, RZ, RZ, R177 ;  /* 0x000000ffffb07224 */ /* 0x001fe400078e00b1 */
        /* <DEDUP_REMOVED lines=24> */
[----:B----4-:R-:W-:Y:S01]  /*60400*/  IADD3.X R5, R5, UR7, RZ, P5, !PT ;  /* 0x0000000705057c10 */ /* 0x010fe2000affe4ff */
[----:B------:R-:W-:Y:S01]  /*60410*/  IMAD.MOV.U32 R192, RZ, RZ, R193 ;  /* 0x000000ffffc07224 */ /* 0x000fe200078e00c1 */
[----:B------:R-:W-:Y:S01]  /*60420*/  IADD3 R176, P5, R176, UR6, RZ ;  /* 0x00000006b0b07c10 */ /* 0x000fe2000ffbe0ff */
[----:B------:R-:W-:Y:S02]  /*60430*/  IMAD.MOV.U32 R193, RZ, RZ, R194 ;  /* 0x000000ffffc17224 */ /* 0x000fe400078e00c2 */
[----:B------:R-:W-:Y:S02]  /*60440*/  IMAD.MOV.U32 R194, RZ, RZ, R195 ;  /* 0x000000ffffc27224 */ /* 0x000fe400078e00c3 */
[----:B------:R-:W-:-:S02]  /*60450*/  IMAD.MOV.U32 R195, RZ, RZ, R8 ;  /* 0x000000ffffc37224 */ /* 0x000fc400078e0008 */
[----:B------:R-:W2:Y:S04]  /*60460*/  LDL.LU R8, [R1+0x1194] ;  /* 0x0011940001087983 */ /* 0x000ea80000300800 */
[----:B------:R0:W-:Y:S04]  /*60470*/  STL [R1+0x1838], R176 ;  /* 0x001838b001007387 */ /* 0x0001e80000100800 */
[----:B0-----:R-:W3:Y:S02]  /*60480*/  LDL.LU R176, [R1+0x185c] ;  /* 0x00185c0001b07983 */ /* 0x001ee40000300800 */
[----:B---3--:R-:W-:-:S05]  /*60490*/  IADD3.X R176, R176, UR7, RZ, P6, !PT ;  /* 0x00000007b0b07c10 */ /* 0x008fca000b7fe4ff */
[----:B------:R0:W-:Y:S04]  /*604a0*/  STL [R1+0x185c], R176 ;  /* 0x00185cb001007387 */ /* 0x0001e80000100800 */
[----:B0-----:R-:W3:Y:S02]  /*604b0*/  LDL.LU R176, [R1+0x1830] ;  /* 0x0018300001b07983 */ /* 0x001ee40000300800 */
[----:B---3--:R-:W-:-:S05]  /*604c0*/  IADD3 R176, P6, R176, UR6, RZ ;  /* 0x00000006b0b07c10 */ /* 0x008fca000ffde0ff */
        /* <DEDUP_REMOVED lines=4390> */
[----:B0-----:R-:W3:Y:S01]  /*71730*/  LDL.LU R176, [R1+0x1258] ;  /* 0x0012580001b07983 */ /* 0x001ee20000300800 */
[----:B------:R-:W-:Y:S02]  /*71740*/  IADD3.X R0, R0, UR8, RZ, P1, !PT ;  /* 0x0000000800007c10 */ /* 0x000fe40008ffe4ff */
[----:B---3--:R-:W-:-:S05]  /*71750*/  IADD3 R176, P6, R176, UR5, RZ ;  /* 0x00000005b0b07c10 */ /* 0x008fca000ffde0ff */
[----:B------:R-:W-:Y:S04]  /*71760*/  STL [R1+0x1258], R176 ;  /* 0x001258b001007387 */ /* 0x000fe80000100800 */
[----:B------:R0:W-:Y:S04]  /*71770*/  STL [R1+0x127c], R0 ;  /* 0x00127c0001007387 */ /* 0x0001e80000100800 */
[----:B0-----:R-:W3:Y:S04]  /*71780*/  LDL.LU R0, [R1+0x2b60] ;  /* 0x002b600001007983 */ /* 0x001ee80000300800 */
[----:B------:R-:W4:Y:S02]  /*71790*/  LDL.LU R176, [R1+0x1250] ;  /* 0x0012500001b07983 */ /* 0x000f240000300800 */
[----:B----4-:R-:W-:-:S05]  /*717a0*/  IADD3 R176, P1, R176, UR5, RZ ;  /* 0x00000005b0b07c10 */ /* 0x010fca000ff3e0ff */
[----:B------:R0:W-:Y:S04]  /*717b0*/  STL [R1+0x1250], R176 ;  /* 0x001250b001007387 */ /* 0x0001e80000100800 */
[----:B0-----:R-:W4:Y:S02]  /*717c0*/  LDL.LU R176, [R1+0x1274] ;  /* 0x0012740001b07983 */ /* 0x001f240000300800 */
[----:B----4-:R-:W-:-:S05]  /*717d0*/  IADD3.X R176, R176, UR8, RZ, P2, !PT ;  /* 0x00000008b0b07c10 */ /* 0x010fca00097fe4ff */
[----:B------:R0:W-:Y:S04]  /*717e0*/  STL [R1+0x1274], R176 ;  /* 0x001274b001007387 */ /* 0x0001e80000100800 */
[----:B0-----:R-:W4:Y:S02]  /*717f0*/  LDL.LU R176, [R1+0x1248] ;  /* 0x0012480001b07983 */ /* 0x001f240000300800 */
[----:B----4-:R-:W-:-:S05]  /*71800*/  IADD3 R176, P2, R176, UR5, RZ ;  /* 0x00000005b0b07c10 */ /* 0x010fca000ff5e0ff */
[----:B------:R0:W-:Y:S04]  /*71810*/  STL [R1+0x1248], R176 ;  /* 0x001248b001007387 */ /* 0x0001e80000100800 */
[----:B0-----:R-:W4:Y:S02]  /*71820*/  LDL.LU R176, [R1+0x126c] ;  /* 0x00126c0001b07983 */ /* 0x001f240000300800 */
[----:B----4-:R-:W-:Y:S02]  /*71830*/  IADD3.X R176, R176, UR8, RZ, P3, !PT ;  /* 0x00000008b0b07c10 */ /* 0x010fe40009ffe4ff */
[----:B------:R-:W-:-:S03]  /*71840*/  IADD3 R7, P3, R7, UR5, RZ ;  /* 0x0000000507077c10 */ /* 0x000fc6000ff7e0ff */
[----:B------:R-:W-:Y:S04]  /*71850*/  STL [R1+0x126c], R176 ;  /* 0x00126cb001007387 */ /* 0x000fe80000100800 */
[----:B------:R0:W-:Y:S04]  /*71860*/  STL [R1+0x1240], R7 ;  /* 0x0012400701007387 */ /* 0x0001e80000100800 */
[----:B0-----:R-:W4:Y:S04]  /*71870*/  LDL.LU R7, [R1+0x2b5c] ;  /* 0x002b5c0001077983 */ /* 0x001f280000300800 */
[----:B------:R-:W2:Y:S02]  /*71880*/  LDL.LU R176, [R1+0x1264] ;  /* 0x0012640001b07983 */ /* 0x000ea40000300800 */
[----:B--2---:R-:W-:-:S05]  /*71890*/  IADD3.X R176, R176, UR8, RZ, P4, !PT ;  /* 0x00000008b0b07c10 */ /* 0x004fca000a7fe4ff */
[----:B------:R0:W-:Y:S04]  /*718a0*/  STL [R1+0x1264], R176 ;  /* 0x001264b001007387 */ /* 0x0001e80000100800 */
[----:B0-----:R-:W2:Y:S02]  /*718b0*/  LDL.LU R176, [R1+0x1238] ;  /* 0x0012380001b07983 */ /* 0x001ea40000300800 */
[----:B--2---:R-:W-:-:S05]  /*718c0*/  IADD3 R176, P4, R176, UR5, RZ ;  /* 0x00000005b0b07c10 */ /* 0x004fca000ff9e0ff */
[----:B------:R0:W-:Y:S04]  /*718d0*/  STL [R1+0x1238], R176 ;  /* 0x001238b001007387 */ /* 0x0001e80000100800 */
[----:B0-----:R-:W2:Y:S02]  /*718e0*/  LDL.LU R176, [R1+0x125c] ;  /* 0x00125c0001b07983 */ /* 0x001ea40000300800 */
        /* <DEDUP_REMOVED lines=14> */
[----:B0-----:R-:W2:Y:S01]  /*719d0*/  LDL.LU R176, [R1+0x1220] ;  /* 0x0012200001b07983 */ /* 0x001ea20000300800 */
[----:B----4-:R-:W-:Y:S02]  /*719e0*/  IADD3.X R7, R7, UR8, RZ, P2, !PT ;  /* 0x0000000807077c10 */ /* 0x010fe400097fe4ff */
[----:B--2---:R-:W-:-:S05]  /*719f0*/  IADD3 R176, P1, R176, UR5, RZ ;  /* 0x00000005b0b07c10 */ /* 0x004fca000ff3e0ff */
[----:B------:R-:W-:Y:S04]  /*71a00*/  STL [R1+0x1220], R176 ;  /* 0x001220b001007387 */ /* 0x000fe80000100800 */
[----:B------:R0:W-:Y:S04]  /*71a10*/  STL [R1+0x1244], R7 ;  /* 0x0012440701007387 */ /* 0x0001e80000100800 */
[----:B0-----:R-:W2:Y:S04]  /*71a20*/  LDL.LU R7, [R1+0x2b58] ;  /* 0x002b580001077983 */ /* 0x001ea80000300800 */
[----:B------:R-:W4:Y:S01]  /*71a30*/  LDL.LU R176, [R1+0x1218] ;  /* 0x0012180001b07983 */ /* 0x000f220000300800 */
[----:B------:R-:W-:-:S02]  /*71a40*/  IADD3.X R6, R6, UR8, RZ, P3, !PT ;  /* 0x0000000806067c10 */ /* 0x000fc40009ffe4ff */
[----:B----4-:R-:W-:Y:S02]  /*71a50*/  IADD3 R176, P2, R176, UR5, RZ ;  /* 0x00000005b0b07c10 */ /* 0x010fe4000ff5e0ff */
[----:B--2---:R-:W-:-:S03]  /*71a60*/  IADD3 R7, P3, R7, UR5, RZ ;  /* 0x0000000507077c10 */ /* 0x004fc6000ff7e0ff */
[----:B------:R-:W-:Y:S04]  /*71a70*/  STL [R1+0x1218], R176 ;  /* 0x001218b001007387 */ /* 0x000fe80000100800 */
[----:B------:R0:W-:Y:S04]  /*71a80*/  STL [R1+0x123c], R6 ;  /* 0x00123c0601007387 */ /* 0x0001e80000100800 */
[----:B0-----:R-:W2:Y:S04]  /*71a90*/  LDL.LU R6, [R1+0x2b54] ;  /* 0x002b540001067983 */ /* 0x001ea80000300800 */
[----:B------:R0:W-:Y:S04]  /*71aa0*/  STL [R1+0x1210], R7 ;  /* 0x0012100701007387 */ /* 0x0001e80000100800 */
[----:B0-----:R-:W4:Y:S04]  /*71ab0*/  LDL.LU R7, [R1+0x2b50] ;  /* 0x002b500001077983 */ /* 0x001f280000300800 */
[----:B------:R-:W3:Y:S02]  /*71ac0*/  LDL.LU R176, [R1+0x1234] ;  /* 0x0012340001b07983 */ /* 0x000ee40000300800 */
[----:B---3--:R-:W-:-:S02]  /*71ad0*/  IADD3.X R176, R176, UR8, RZ, P4, !PT ;  /* 0x00000008b0b07c10 */ /* 0x008fc4000a7fe4ff */
[----:B------:R-:W-:-:S03]  /*71ae0*/  IADD3 R0, P4, R0, UR5, RZ ;  /* 0x0000000500007c10 */ /* 0x000fc6000ff9e0ff */
[----:B------:R-:W-:Y:S04]  /*71af0*/  STL [R1+0x1234], R176 ;  /* 0x001234b001007387 */ /* 0x000fe80000100800 */
[----:B------:R0:W-:Y:S04]  /*71b00*/  STL [R1+0x1208], R0 ;  /* 0x0012080001007387 */ /* 0x0001e80000100800 */
[----:B0-----:R-:W3:Y:S04]  /*71b10*/  LDL.LU R0, [R1+0x2b4c] ;  /* 0x002b4c0001007983 */ /* 0x001ee80000300800 */
[----:B------:R-:W2:Y:S01]  /*71b20*/  LDL.LU R176, [R1+0x122c] ;  /* 0x00122c0001b07983 */ /* 0x000ea20000300800 */
[----:B------:R-:W-:Y:S01]  /*71b30*/  WARPGROUP.ARRIVE ;  /* 0x00000000000079c5 */ /* 0x000fe20000000000 */
[----:B------:R-:W-:Y:S01]  /*71b40*/  UMOV UR40, UR56 ;  /* 0x0000003800287c82 */ /* 0x000fe20008000000 */
[----:B------:R-:W-:-:S04]  /*71b50*/  UMOV UR41, UR57 ;  /* 0x0000003900297c82 */ /* 0x000fc80008000000 */
[----:B------:R-:W-:Y:S01]  /*71b60*/  QGMMA.64x256x32.F32.E5M2.E5M2 R24, gdesc[UR40], R24, gsb0 ;  /* 0x03e00000281879f3 */ /* 0x000fe20008003818 */
[----:B--2---:R-:W-:Y:S02]  /*71b70*/  IADD3.X R176, R176, UR8, RZ, P5, !PT ;  /* 0x00000008b0b07c10 */ /* 0x004fe4000affe4ff */
[----:B------:R-:W-:-:S03]  /*71b80*/  IADD3 R239, P5, R239, UR5, RZ ;  /* 0x00000005efef7c10 */ /* 0x000fc6000ffbe0ff */
[----:B------:R-:W-:Y:S04]  /*71b90*/  STL [R1+0x122c], R176 ;  /* 0x00122cb001007387 */ /* 0x000fe80000100800 */
[----:B------:R0:W-:Y:S04]  /*71ba0*/  STL [R1+0x1200], R239 ;  /* 0x001200ef01007387 */ /* 0x0001e80000100800 */
[----:B0-----:R-:W2:Y:S01]  /*71bb0*/  LDL.LU R239, [R1+0x2b48] ;  /* 0x002b480001ef7983 */ /* 0x001ea20000300800 */
[----:B------:R-:W-:Y:S02]  /*71bc0*/  WARPGROUP.DEPBAR.LE gsb0, 0x0 ;  /* 0x00008000000079c5 */ /* 0x000fe40000010000 */
[----:B------:R-:W-:Y:S01]  /*71bd0*/  WARPGROUP.ARRIVE ;  /* 0x00000000000079c5 */ /* 0x000fe20000000000 */
[----:B------:R-:W-:Y:S01]  /*71be0*/  UMOV UR12, UR52 ;  /* 0x00000034000c7c82 */ /* 0x000fe20008000000 */
[----:B------:R-:W-:-:S09]  /*71bf0*/  UMOV UR13, UR53 ;  /* 0x00000035000d7c82 */ /* 0x000fd20008000000 */
[----:B------:R-:W-:Y:S01]  /*71c00*/  QGMMA.64x256x32.F32.E5M2.E5M2 R24, gdesc[UR12], R24, gsb0 ;  /* 0x03e000000c1879f3 */ /* 0x000fe20008003818 */
[----:B--2---:R-:W-:-:S05]  /*71c10*/  IADD3.X R239, R239, UR8, RZ, P6, !PT ;  /* 0x00000008efef7c10 */ /* 0x004fca000b7fe4ff */
[----:B------:R0:W-:Y:S04]  /*71c20*/  STL [R1+0x1224], R239 ;  /* 0x001224ef01007387 */ /* 0x0001e80000100800 */
[----:B0-----:R1:W5:Y:S04]  /*71c30*/  LDL.LU R239, [R1+0x2b44] ;  /* 0x002b440001ef7983 */ /* 0x0013680000300800 */
[----:B------:R-:W2:Y:S01]  /*71c40*/  LDL.LU R176, [R1+0x11f8] ;  /* 0x0011f80001b07983 */ /* 0x000ea20000300800 */
[----:B----4-:R-:W-:Y:S01]  /*71c50*/  IADD3.X R7, R7, UR8, RZ, P1, !PT ;  /* 0x0000000807077c10 */ /* 0x010fe20008ffe4ff */
[----:B------:R-:W-:-:S02]  /*71c60*/  WARPGROUP.DEPBAR.LE gsb0, 0x0 ;  /* 0x00008000000079c5 */ /* 0x000fc40000010000 */
[----:B------:R-:W-:Y:S01]  /*71c70*/  WARPGROUP.ARRIVE ;  /* 0x00000000000079c5 */ /* 0x000fe20000000000 */
[----:B------:R-:W-:Y:S01]  /*71c80*/  UMOV UR16, UR48 ;  /* 0x0000003000107c82 */ /* 0x000fe20008000000 */
[----:B------:R-:W-:-:S08]  /*71c90*/  UMOV UR17, UR49 ;  /* 0x0000003100117c82 */ /* 0x000fd00008000000 */
[----:B------:R-:W-:Y:S01]  /*71ca0*/  QGMMA.64x256x32.F32.E5M2.E5M2 R24, gdesc[UR16], R24, gsb0 ;  /* 0x03e00000101879f3 */ /* 0x000fe20008003818 */
[----:B------:R-:W-:Y:S01]  /*71cb0*/  UMOV UR20, UR44 ;  /* 0x0000002c00147c82 */ /* 0x000fe20008000000 */
[----:B------:R-:W-:Y:S01]  /*71cc0*/  UMOV UR21, UR45 ;  /* 0x0000002d00157c82 */ /* 0x000fe20008000000 */
[----:B--2---:R-:W-:-:S05]  /*71cd0*/  IADD3 R176, P6, R176, UR5, RZ ;  /* 0x00000005b0b07c10 */ /* 0x004fca000ffde0ff */
[----:B------:R-:W-:Y:S04]  /*71ce0*/  STL [R1+0x11f8], R176 ;  /* 0x0011f8b001007387 */ /* 0x000fe80000100800 */
[----:B------:R0:W-:Y:S04]  /*71cf0*/  STL [R1+0x121c], R7 ;  /* 0x00121c0701007387 */ /* 0x0001e80000100800 */
[----:B0-----:R-:W2:Y:S01]  /*71d00*/  LDL.LU R7, [R1+0x2b40] ;  /* 0x002b400001077983 */ /* 0x001ea20000300800 */
[----:B------:R-:W-:Y:S02]  /*71d10*/  WARPGROUP.DEPBAR.LE gsb0, 0x0 ;  /* 0x00008000000079c5 */ /* 0x000fe40000010000 */
[----:B------:R-:W-:-:S09]  /*71d20*/  WARPGROUP.ARRIVE ;  /* 0x00000000000079c5 */ /* 0x000fd20000000000 */
[----:B------:R-:W-:Y:S01]  /*71d30*/  QGMMA.64x256x32.F32.E5M2.E5M2 R24, gdesc[UR20], R24, gsb0 ;  /* 0x03e00000141879f3 */ /* 0x000fe20008003818 */
[----:B------:R-:W-:Y:S02]  /*71d40*/  IADD3.X R6, R6, UR8, RZ, P2, !PT ;  /* 0x0000000806067c10 */ /* 0x000fe400097fe4ff */
[----:B---3--:R-:W-:Y:S02]  /*71d50*/  IADD3 R0, P2, R0, UR5, RZ ;  /* 0x0000000500007c10 */ /* 0x008fe4000ff5e0ff */
[----:B------:R-:W-:Y:S02]  /*71d60*/  IADD3.X R177, R177, UR8, RZ, P3, !PT ;  /* 0x00000008b1b17c10 */ /* 0x000fe40009ffe4ff */
[----:B------:R-:W-:Y:S02]  /*71d70*/  IADD3 R178, P3, R178, UR5, RZ ;  /* 0x00000005b2b27c10 */ /* 0x000fe4000ff7e0ff */
[----:B------:R-:W-:Y:S02]  /*71d80*/  IADD3.X R179, R179, UR8, RZ, P4, !PT ;  /* 0x00000008b3b37c10 */ /* 0x000fe4000a7fe4ff */
[----:B------:R-:W-:-:S02]  /*71d90*/  IADD3 R180, P4, R180, UR5, RZ ;  /* 0x00000005b4b47c10 */ /* 0x000fc4000ff9e0ff */
[----:B------:R-:W-:Y:S02]  /*71da0*/  IADD3.X R181, R181, UR8, RZ, P5, !PT ;  /* 0x00000008b5b57c10 */ /* 0x000fe4000affe4ff */
[----:B------:R-:W-:Y:S02]  /*71db0*/  IADD3 R182, P5, R182, UR5, RZ ;  /* 0x00000005b6b67c10 */ /* 0x000fe4000ffbe0ff */
        /* <DEDUP_REMOVED lines=17> */
[----:B------:R-:W-:Y:S02]  /*71ed0*/  IADD3.X R195, R195, UR8, RZ, P5, !PT ;  /* 0x00000008c3c37c10 */ /* 0x000fe4000affe4ff */
[----:B------:R-:W-:Y:S02]  /*71ee0*/  IADD3.X R8, R8, UR8, RZ, P6, !PT ;  /* 0x0000000808087c10 */ /* 0x000fe4000b7fe4ff */
[----:B--2---:R-:W-:-:S05]  /*71ef0*/  IADD3 R7, P1, R7, UR5, RZ ;  /* 0x0000000507077c10 */ /* 0x004fca000ff3e0ff */
[----:B------:R0:W-:Y:S01]  /*71f00*/  STL [R1+0x11f0], R7 ;  /* 0x0011f00701007387 */ /* 0x0001e20000100800 */
[----:B------:R-:W-:-:S03]  /*71f10*/  IADD3.X R186, R186, UR8, RZ, P1, !PT ;  /* 0x00000008baba7c10 */ /* 0x000fc60008ffe4ff */
[----:B0-----:R1:W5:Y:S04]  /*71f20*/  LDL.LU R7, [R1+0x2b3c] ;  /* 0x002b3c0001077983 */ /* 0x0013680000300800 */
[----:B------:R0:W-:Y:S01]  /*71f30*/  STL [R1+0x1214], R6 ;  /* 0x0012140601007387 */ /* 0x0001e20000100800 */
[----:B------:R-:W-:-:S03]  /*71f40*/  IADD3 R200, P1, R200, UR5, RZ ;  /* 0x00000005c8c87c10 */ /* 0x000fc6000ff3e0ff */
[----:B0-----:R1:W5:Y:S04]  /*71f50*/  LDL.LU R6, [R1+0x2b38] ;  /* 0x002b380001067983 */ /* 0x0013680000300800 */
[----:B------:R0:W-:Y:S04]  /*71f60*/  STL [R1+0x11e8], R0 ;  /* 0x0011e80001007387 */ /* 0x0001e80000100800 */
[----:B0-----:R1:W5:Y:S04]  /*71f70*/  LDL.LU R0, [R1+0x2b34] ;  /* 0x002b340001007983 */ /* 0x0013680000300800 */
        /* <DEDUP_REMOVED lines=15> */
[----:B------:R-:W-:Y:S01]  /*72070*/  STL [R1+0x11a8], R230 ;  /* 0x0011a8e601007387 */ /* 0x000fe20000100800 */
[----:B------:R-:W-:-:S03]  /*72080*/  IADD3.X R188, R188, UR8, RZ, P1, !PT ;  /* 0x00000008bcbc7c10 */ /* 0x000fc60008ffe4ff */
[----:B------:R-:W-:Y:S01]  /*72090*/  STL [R1+0x11cc], R242 ;  /* 0x0011ccf201007387 */ /* 0x000fe20000100800 */
[----:B------:R-:W-:-:S03]  /*720a0*/  IADD3 R189, P1, R189, UR5, RZ ;  /* 0x00000005bdbd7c10 */ /* 0x000fc6000ff3e0ff */
[----:B------:R-:W-:Y:S04]  /*720b0*/  STL [R1+0x11a0], R247 ;  /* 0x0011a0f701007387 */ /* 0x000fe80000100800 */
[----:B------:R-:W-:Y:S04]  /*720c0*/  STL [R1+0x11c4], R252 ;  /* 0x0011c4fc01007387 */ /* 0x000fe80000100800 */
[----:B------:R-:W-:Y:S04]  /*720d0*/  STL [R1+0x1198], R187 ;  /* 0x001198bb01007387 */ /* 0x000fe80000100800 */
[----:B------:R-:W-:Y:S04]  /*720e0*/  STL [R1+0x11bc], R188 ;  /* 0x0011bcbc01007387 */ /* 0x000fe80000100800 */
[----:B------:R-:W-:Y:S04]  /*720f0*/  STL [R1+0x1190], R189 ;  /* 0x001190bd01007387 */ /* 0x000fe80000100800 */
[----:B------:R-:W-:Y:S01]  /*72100*/  STL [R1+0x11b4], R190 ;  /* 0x0011b4be01007387 */ /* 0x000fe20000100800 */
[----:B------:R-:W-:-:S03]  /*72110*/  IADD3.X R9, R9, UR8, RZ, P1, !PT ;  /* 0x0000000809097c10 */ /* 0x000fc60008ffe4ff */
[----:B------:R-:W-:Y:S04]  /*72120*/  STL [R1+0x1188], R191 ;  /* 0x001188bf01007387 */ /* 0x000fe80000100800 */
[----:B------:R-:W-:Y:S04]  /*72130*/  STL [R1+0x11ac], R192 ;  /* 0x0011acc001007387 */ /* 0x000fe80000100800 */
[----:B------:R-:W-:Y:S04]  /*72140*/  STL [R1+0x1180], R193 ;  /* 0x001180c101007387 */ /* 0x000fe80000100800 */
[----:B------:R-:W-:Y:S04]  /*72150*/  STL [R1+0x11a4], R194 ;  /* 0x0011a4c201007387 */ /* 0x000fe80000100800 */
[----:B------:R0:W-:Y:S04]  /*72160*/  STL [R1+0x118c], R9 ;  /* 0x00118c0901007387 */ /* 0x0001e80000100800 */
[----:B------:R-:W-:Y:S04]  /*72170*/  STL [R1+0x119c], R195 ;  /* 0x00119cc301007387 */ /* 0x000fe80000100800 */
[----:B------:R2:W-:Y:S01]  /*72180*/  STL [R1+0x1194], R8 ;  /* 0x0011940801007387 */ /* 0x0005e20000100800 */
[----:B------:R-:W-:-:S03]  /*72190*/  WARPGROUP.DEPBAR.LE gsb0, 0x0 ;  /* 0x00008000000079c5 */ /* 0x000fc60000010000 */
[----:B0-----:R-:W3:Y:S04]  /*721a0*/  LDL.LU R9, [R1+0x117c] ;  /* 0x00117c0001097983 */ /* 0x001ee80000300800 */
[----:B--2---:R-:W2:Y:S01]  /*721b0*/  LDL.LU R8, [R1+0x1184] ;  /* 0x0011840001087983 */ /* 0x004ea20000300800 */
[----:B---3--:R-:W-:Y:S02]  /*721c0*/  IADD3.X R9, R9, UR8, RZ, P3, !PT ;  /* 0x0000000809097c10 */ /* 0x008fe40009ffe4ff */
[----:B--2---:R-:W-:-:S03]  /*721d0*/  IADD3.X R8, R8, UR8, RZ, P2, !PT ;  /* 0x0000000808087c10 */ /* 0x004fc600097fe4ff */
[----:B------:R1:W-:Y:S04]  /*721e0*/  STL [R1+0x117c], R9 ;  /* 0x00117c0901007387 */ /* 0x0003e80000100800 */
[----:B------:R1:W-:Y:S01]  /*721f0*/  STL [R1+0x1184], R8 ;  /* 0x0011840801007387 */ /* 0x0003e20000100800 */
[----:B------:R-:W-:Y:S05]  /*72200*/  @P0 BRA `(.L_x_2) ;  /* 0xfffffcc400e00947 */ /* 0x000fea000383ffff */
.L_x_1:
[----:B------:R-:W2:Y:S01]  /*72210*/  LDL.LU R163, [R1+0xc00] ;  /* 0x000c000001a37983 */ /* 0x000ea20000300800 */
[----:B------:R-:W-:Y:S01]  /*72220*/  ULDC UR5, c[0x0][0x248] ;  /* 0x0000920000057ab9 */ /* 0x000fe20000000800 */
[----:B------:R-:W-:Y:S01]  /*72230*/  ULDC UR6, c[0x0][0x248] ;  /* 0x0000920000067ab9 */ /* 0x000fe20000000800 */
[----:B------:R-:W-:Y:S01]  /*72240*/  ULDC UR12, c[0x0][0x248] ;  /* 0x00009200000c7ab9 */ /* 0x000fe20000000800 */
[----:B------:R-:W3:Y:S01]  /*72250*/  LDL.LU R162, [R1+0xc04] ;  /* 0x000c040001a27983 */ /* 0x000ee20000300800 */
[----:B------:R-:W-:-:S03]  /*72260*/  ULDC.64 UR8, c[0x0][0x220] ;  /* 0x0000880000087ab9 */ /* 0x000fc60000000a00 */
        /* <DEDUP_REMOVED lines=18> */
[----:B------:R-:W3:Y:S04]  /*72390*/  LDL.LU R15, [R1+0xc68] ;  /* 0x000c6800010f7983 */ /* 0x000ee80000300800 */
[----:B------:R-:W4:Y:S04]  /*723a0*/  LDL.LU R14, [R1+0xc6c] ;  /* 0x000c6c00010e7983 */ /* 0x000f280000300800 */
[----:B------:R-:W4:Y:S04]  /*723b0*/  LDL.LU R13, [R1+0xc70] ;  /* 0x000c7000010d7983 */ /* 0x000f280000300800 */
[----:B------:R-:W4:Y:S04]  /*723c0*/  LDL.LU R11, [R1+0xc74] ;  /* 0x000c7400010b7983 */ /* 0x000f280000300800 */
[----:B------:R-:W4:Y:S04]  /*723d0*/  LDL.LU R10, [R1+0xc78] ;  /* 0x000c7800010a7983 */ /* 0x000f280000300800 */
[----:B-1----:R-:W4:Y:S04]  /*723e0*/  LDL.LU R9, [R1+0xc7c] ;  /* 0x000c7c0001097983 */ /* 0x002f280000300800 */
[----:B------:R-:W4:Y:S04]  /*723f0*/  LDL.LU R8, [R1+0xc08] ;  /* 0x000c080001087983 */ /* 0x000f280000300800 */
[----:B0-----:R-:W4:Y:S04]  /*72400*/  LDL.LU R2, [R1+0xc18] ;  /* 0x000c180001027983 */ /* 0x001f280000300800 */
[----:B------:R-:W4:Y:S01]  /*72410*/  LDL.LU R164, [R1+0xc1c] ;  /* 0x000c1c0001a47983 */ /* 0x000f220000300800 */
[----:B-----5:R-:W-:Y:S01]  /*72420*/  IMAD R3, R0, UR5, RZ ;  /* 0x0000000500037c24 */ /* 0x020fe2000f8e02ff */
[----:B------:R-:W-:-:S02]  /*72430*/  ULDC UR5, c[0x0][0x248] ;  /* 0x0000920000057ab9 */ /* 0x000fc40000000800 */
        /* <DEDUP_REMOVED lines=28> */
[----:B------:R0:W-:Y:S02]  /*72600*/  STL [R1+0x12d8], R3 ;  /* 0x0012d80301007387 */ /* 0x0001e40000100800 */
[----:B0-----:R-:W-:Y:S01]  /*72610*/  VIADD R3, R3, UR5 ;  /* 0x0000000503037c36 */ /* 0x001fe20008000000 */
[----:B------:R-:W-:-:S04]  /*72620*/  ULDC UR5, c[0x0][0x248] ;  /* 0x0000920000057ab9 */ /* 0x000fc80000000800 */
[----:B------:R0:W-:Y:S01]  /*72630*/  STL [R1+0x11e0], R3 ;  /* 0x0011e00301007387 */ /* 0x0001e20000100800 */
[----:B--2---:R-:W-:Y:S02]  /*72640*/  IMAD.MOV.U32 R48, RZ, RZ, R16 ;  /* 0x000000ffff307224 */ /* 0x004fe400078e0010 */
[----:B---3--:R-:W-:Y:S02]  /*72650*/  IMAD.MOV.U32 R49, RZ, RZ, R15 ;  /* 0x000000ffff317224 */ /* 0x008fe400078e000f */
        /* <DEDUP_REMOVED lines=26> */
[----:B------:R-:W-:Y:S01]  /*72800*/  VIADD R17, R3, UR5 ;  /* 0x0000000503117c36 */ /* 0x000fe20008000000 */
[----:B------:R-:W-:Y:S01]  /*72810*/  ULDC UR5, c[0x0][0x248] ;  /* 0x0000920000057ab9 */ /* 0x000fe20000000800 */
[----:B0-----:R-:W-:-:S02]  /*72820*/  IMAD.MOV.U32 R3, RZ, RZ, R11 ;  /* 0x000000ffff037224 */ /* 0x001fc400078e000b */
[----:B------:R-:W-:Y:S01]  /*72830*/  VIADD R16, R17, UR5 ;  /* 0x0000000511107c36 */ /* 0x000fe20008000000 */
[----:B------:R-:W-:Y:S01]  /*72840*/  ULDC UR5, c[0x0][0x248] ;  /* 0x0000920000057ab9 */ /* 0x000fe20000000800 */
[----:B------:R-:W-:Y:S02]  /*72850*/  IMAD.MOV.U32 R47, RZ, RZ, R18 ;  /* 0x000000ffff2f7224 */ /* 0x000fe400078e0012 */
[----:B------:R-:W-:Y:S01]  /*72860*/  VIADD R8, R16, UR5 ;  /* 0x0000000510087c36 */ /* 0x000fe20008000000 */
[----:B------:R-:W-:Y:S01]  /*72870*/  ULDC UR5, c[0x0][0x248] ;  /* 0x0000920000057ab9 */ /* 0x000fe20000000800 */
[----:B------:R-:W-:Y:S02]  /*72880*/  IMAD.MOV.U32 R46, RZ, RZ, R19 ;  /* 0x000000ffff2e7224 */ /* 0x000fe400078e0013 */
[----:B------:R-:W-:Y:S01]  /*72890*/  VIADD R9, R8, UR5 ;  /* 0x0000000508097c36 */ /* 0x000fe20008000000 */
[----:B------:R-:W-:Y:S01]  /*728a0*/  ULDC UR5, c[0x0][0x248] ;  /* 0x0000920000057ab9 */ /* 0x000fe20000000800 */
[----:B------:R-:W-:-:S02]  /*728b0*/  IMAD.MOV.U32 R45, RZ, RZ, R20 ;  /* 0x000000ffff2d7224 */ /* 0x000fc400078e0014 */
        /* <DEDUP_REMOVED lines=61> */
[----:B------:R-:W-:-:S03]  /*72c90*/  ULDC UR5, c[0x0][0x248] ;  /* 0x0000920000057ab9 */ /* 0x000fc60000000800 */
        /* <DEDUP_REMOVED lines=183> */
[----:B------:R-:W-:-:S04]  /*73810*/  ULDC UR5, c[0x0][0x248] ;  /* 0x0000920000057ab9 */ /* 0x000fc80000000800 */
[----:B------:R0:W-:Y:S02]  /*73820*/  STL [R1+0xe00], R2 ;  /* 0x000e000201007387 */ /* 0x0001e40000100800 */
[----:B0-----:R-:W-:Y:S01]  /*73830*/  VIADD R2, R2, UR5 ;  /* 0x0000000502027c36 */ /* 0x001fe20008000000 */
        /* <DEDUP_REMOVED lines=793> */
[----:B------:R0:W-:Y:S04]  /*769d0*/  STL [R1+0x122c], R2 ;  /* 0x00122c0201007387 */ /* 0x0001e80000100800 */
[----:B------:R-:W2:Y:S01]  /*769e0*/  LDL.LU R28, [R1+0xc0c] ;  /* 0x000c0c00011c7983 */ /* 0x000ea20000300800 */
[----:B------:R-:W-:Y:S01]  /*769f0*/  F2FP.SATFINITE.E5M2.F32.PACK_AB_MERGE_C R7, R26, R25, RZ ;  /* 0x000000191a07723e */ /* 0x000fe200048060ff */
[----:B0-----:R-:W-:Y:S01]  /*76a00*/  VIADD R2, R2, UR5 ;  /* 0x0000000502027c36 */ /* 0x001fe20008000000 */
[----:B------:R-:W-:-:S04]  /*76a10*/  ULDC UR5, c[0x0][0x248] ;  /* 0x0000920000057ab9 */ /* 0x000fc80000000800 */
[----:B------:R0:W-:Y:S04]  /*76a20*/  STL [R1+0x1230], R2 ;  /* 0x0012300201007387 */ /* 0x0001e80000100800 */
[----:B------:R1:W-:Y:S01]  /*76a30*/  STL [R1+0x2aac], R7 ;  /* 0x002aac0701007387 */ /* 0x0003e20000100800 */
[----:B0-----:R-:W-:Y:S01]  /*76a40*/  VIADD R2, R2, UR5 ;  /* 0x0000000502027c36 */ /* 0x001fe20008000000 */
[----:B------:R-:W-:Y:S02]  /*76a50*/  ULDC UR5, c[0x0][0x248] ;  /* 0x0000920000057ab9 */ /* 0x000fe40000000800 */
[----:B-1----:R-:W3:Y:S04]  /*76a60*/  LDL.LU R7, [R1+0xc10] ;  /* 0x000c100001077983 */ /* 0x002ee80000300800 */
[----:B------:R-:W3:Y:S01]  /*76a70*/  LDL.LU R24, [R1+0xc14] ;  /* 0x000c140001187983 */ /* 0x000ee20000300800 */
[----:B------:R-:W-:-:S02]  /*76a80*/  IMAD.MOV.U32 R26, RZ, RZ, R30 ;  /* 0x000000ffff1a7224 */ /* 0x000fc400078e001e */
[----:B------:R-:W-:Y:S02]  /*76a90*/  IMAD.MOV.U32 R30, RZ, RZ, R34 ;  /* 0x000000ffff1e7224 */ /* 0x000fe400078e0022 */
[----:B------:R-:W-:Y:S02]  /*76aa0*/  IMAD.MOV.U32 R34, RZ, RZ, R38 ;  /* 0x000000ffff227224 */ /* 0x000fe400078e0026 */
[----:B------:R-:W-:Y:S02]  /*76ab0*/  IMAD.MOV.U32 R38, RZ, RZ, R42 ;  /* 0x000000ffff267224 */ /* 0x000fe400078e002a */
[----:B------:R-:W-:Y:S02]  /*76ac0*/  IMAD.MOV.U32 R42, RZ, RZ, R46 ;  /* 0x000000ffff2a7224 */ /* 0x000fe400078e002e */
[----:B------:R-:W-:Y:S02]  /*76ad0*/  IMAD.MOV.U32 R46, RZ, RZ, R50 ;  /* 0x000000ffff2e7224 */ /* 0x000fe400078e0032 */
[----:B------:R-:W-:Y:S01]  /*76ae0*/  IMAD.MOV.U32 R50, RZ, RZ, R252 ;  /* 0x000000ffff327224 */ /* 0x000fe200078e00fc */
[----:B--2---:R-:W-:Y:S01]  /*76af0*/  F2FP.SATFINITE.E5M2.F32.PACK_AB_MERGE_C R25, R28, R27, RZ ;  /* 0x0000001b1c19723e */ /* 0x004fe200048060ff */
[----:B------:R-:W-:-:S02]  /*76b00*/  IMAD.MOV.U32 R27, RZ, RZ, R31 ;  /* 0x000000ffff1b7224 */ /* 0x000fc400078e001f */
[----:B------:R-:W-:Y:S02]  /*76b10*/  IMAD.MOV.U32 R28, RZ, RZ, R32 ;  /* 0x000000ffff1c7224 */ /* 0x000fe400078e0020 */
[----:B------:R-:W-:Y:S02]  /*76b20*/  IMAD.MOV.U32 R31, RZ, RZ, R35 ;  /* 0x000000ffff1f7224 */ /* 0x000fe400078e0023 */
[----:B------:R-:W-:Y:S02]  /*76b30*/  IMAD.MOV.U32 R32, RZ, RZ, R36 ;  /* 0x000000ffff207224 */ /* 0x000fe400078e0024 */
[----:B------:R-:W-:Y:S01]  /*76b40*/  IMAD.MOV.U32 R35, RZ, RZ, R39 ;  /* 0x000000ffff237224 */ /* 0x000fe200078e0027 */
[----:B------:R0:W-:Y:S01]  /*76b50*/  STL [R1+0x2abc], R25 ;  /* 0x002abc1901007387 */ /* 0x0001e20000100800 */
[----:B------:R-:W-:Y:S02]  /*76b60*/  IMAD.MOV.U32 R36, RZ, RZ, R40 ;  /* 0x000000ffff247224 */ /* 0x000fe400078e0028 */
[----:B------:R-:W-:Y:S01]  /*76b70*/  IMAD.MOV.U32 R39, RZ, RZ, R43 ;  /* 0x000000ffff277224 */ /* 0x000fe200078e002b */
[----:B------:R1:W-:Y:S01]  /*76b80*/  STL [R1+0x1234], R2 ;  /* 0x0012340201007387 */ /* 0x0003e20000100800 */
[----:B------:R-:W-:-:S02]  /*76b90*/  IMAD.MOV.U32 R40, RZ, RZ, R44 ;  /* 0x000000ffff287224 */ /* 0x000fc400078e002c */
[----:B------:R-:W-:Y:S02]  /*76ba0*/  IMAD.MOV.U32 R43, RZ, RZ, R47 ;  /* 0x000000ffff2b7224 */ /* 0x000fe400078e002f */
[----:B------:R-:W-:Y:S02]  /*76bb0*/  IMAD.MOV.U32 R44, RZ, RZ, R48 ;  /* 0x000000ffff2c7224 */ /* 0x000fe400078e0030 */
[----:B0-----:R-:W-:Y:S02]  /*76bc0*/  IMAD.MOV.U32 R25, RZ, RZ, R29 ;  /* 0x000000ffff197224 */ /* 0x001fe400078e001d */
[----:B------:R-:W-:Y:S02]  /*76bd0*/  IMAD.MOV.U32 R47, RZ, RZ, R4 ;  /* 0x000000ffff2f7224 */ /* 0x000fe400078e0004 */
[----:B------:R-:W-:Y:S01]  /*76be0*/  IMAD.MOV.U32 R29, RZ, RZ, R33 ;  /* 0x000000ffff1d7224 */ /* 0x000fe200078e0021 */
[----:B------:R-:W2:Y:S01]  /*76bf0*/  LDL.LU R4, [R1+0xc80] ;  /* 0x000c800001047983 */ /* 0x000ea20000300800 */
[----:B------:R-:W-:-:S02]  /*76c00*/  IMAD.MOV.U32 R48, RZ, RZ, R3 ;  /* 0x000000ffff307224 */ /* 0x000fc400078e0003 */
[----:B------:R-:W-:Y:S01]  /*76c10*/  IMAD.MOV.U32 R33, RZ, RZ, R37 ;  /* 0x000000ffff217224 */ /* 0x000fe200078e0025 */
[----:B------:R-:W2:Y:S01]  /*76c20*/  LDL.LU R3, [R1+0xc84] ;  /* 0x000c840001037983 */ /* 0x000ea20000300800 */
[----:B------:R-:W-:Y:S02]  /*76c30*/  IMAD.MOV.U32 R37, RZ, RZ, R41 ;  /* 0x000000ffff257224 */ /* 0x000fe400078e0029 */
[----:B------:R-:W-:Y:S02]  /*76c40*/  IMAD.MOV.U32 R41, RZ, RZ, R45 ;  /* 0x000000ffff297224 */ /* 0x000fe400078e002d */
[----:B------:R-:W-:Y:S02]  /*76c50*/  IMAD.MOV.U32 R45, RZ, RZ, R49 ;  /* 0x000000ffff2d7224 */ /* 0x000fe400078e0031 */
[----:B------:R-:W-:Y:S02]  /*76c60*/  IMAD.MOV.U32 R49, RZ, RZ, R5 ;  /* 0x000000ffff317224 */ /* 0x000fe400078e0005 */
[----:B------:R-:W4:Y:S04]  /*76c70*/  LDL.LU R5, [R1+0xc88] ;  /* 0x000c880001057983 */ /* 0x000f280000300800 */
[----:B------:R-:W4:Y:S01]  /*76c80*/  LDL.LU R252, [R1+0xc8c] ;  /* 0x000c8c0001fc7983 */ /* 0x000f220000300800 */
[----:B---3--:R-:W-:Y:S01]  /*76c90*/  F2FP.SATFINITE.E5M2.F32.PACK_AB_MERGE_C R7, R24, R7, RZ ;  /* 0x000000071807723e */ /* 0x008fe200048060ff */
[----:B-1----:R-:W-:Y:S01]  /*76ca0*/  VIADD R2, R2, UR5 ;  /* 0x0000000502027c36 */ /* 0x002fe20008000000 */
[----:B------:R-:W-:Y:S01]  /*76cb0*/  F2FP.SATFINITE.E5M2.F32.PACK_AB_MERGE_C R24, R26, R25, RZ ;  /* 0x000000191a18723e */ /* 0x000fe200048060ff */
[----:B------:R-:W-:-:S02]  /*76cc0*/  ULDC UR5, c[0x0][0x248] ;  /* 0x0000920000057ab9 */ /* 0x000fc40000000800 */
[----:B------:R0:W-:Y:S04]  /*76cd0*/  STL [R1+0x2aa4], R7 ;  /* 0x002aa40701007387 */ /* 0x0001e80000100800 */
[----:B------:R1:W-:Y:S01]  /*76ce0*/  STL [R1+0x2aa8], R24 ;  /* 0x002aa81801007387 */ /* 0x0003e20000100800 */
[----:B0-----:R-:W-:-:S03]  /*76cf0*/  F2FP.SATFINITE.E5M2.F32.PACK_AB_MERGE_C R7, R28, R27, RZ ;  /* 0x0000001b1c07723e */ /* 0x001fc600048060ff */
[----:B------:R0:W-:Y:S01]  /*76d00*/  STL [R1+0x1238], R2 ;  /* 0x0012380201007387 */ /* 0x0001e20000100800 */
[----:B-1----:R-:W-:-:S03]  /*76d10*/  F2FP.SATFINITE.E5M2.F32.PACK_AB_MERGE_C R24, R30, R29, RZ ;  /* 0x0000001d1e18723e */ /* 0x002fc600048060ff */
[----:B------:R1:W-:Y:S01]  /*76d20*/  STL [R1+0x2a9c], R7 ;  /* 0x002a9c0701007387 */ /* 0x0003e20000100800 */
[----:B0-----:R-:W-:Y:S01]  /*76d30*/  VIADD R2, R2, UR5 ;  /* 0x0000000502027c36 */ /* 0x001fe20008000000 */
[----:B------:R-:W-:Y:S01]  /*76d40*/  ULDC UR5, c[0x0][0x248] ;  /* 0x0000920000057ab9 */ /* 0x000fe20000000800 */
[----:B-1----:R-:W-:Y:S01]  /*76d50*/  F2FP.SATFINITE.E5M2.F32.PACK_AB_MERGE_C R7, R32, R31, RZ ;  /* 0x0000001f2007723e */ /* 0x002fe200048060ff */
[----:B------:R0:W-:Y:S04]  /*76d60*/  STL [R1+0x2aa0], R24 ;  /* 0x002aa01801007387 */ /* 0x0001e80000100800 */
[----:B------:R1:W-:Y:S04]  /*76d70*/  STL [R1+0x123c], R2 ;  /* 0x00123c0201007387 */ /* 0x0003e80000100800 */
[----:B------:R3:W-:Y:S01]  /*76d80*/  STL [R1+0x2a98], R7 ;  /* 0x002a980701007387 */ /* 0x0007e20000100800 */
[----:B0-----:R-:W-:Y:S01]  /*76d90*/  F2FP.SATFINITE.E5M2.F32.PACK_AB_MERGE_C R24, R34, R33, RZ ;  /* 0x000000212218723e */ /* 0x001fe200048060ff */
[----:B-1----:R-:W-:Y:S01]  /*76da0*/  VIADD R2, R2, UR5 ;  /* 0x0000000502027c36 */ /* 0x002fe20008000000 */
[----:B------:R-:W-:Y:S01]  /*76db0*/  ULDC UR5, c[0x0][0x248] ;  /* 0x0000920000057ab9 */ /* 0x000fe20000000800 */
[----:B---3--:R-:W-:-:S02]  /*76dc0*/  F2FP.SATFINITE.E5M2.F32.PACK_AB_MERGE_C R7, R36, R35, RZ ;  /* 0x000000232407723e */ /* 0x008fc400048060ff */
        /* <DEDUP_REMOVED lines=18> */
[----:B-1----:R-:W-:-:S04]  /*76ef0*/  VIADD R2, R2, UR5 ;  /* 0x0000000502027c36 */ /* 0x002fc80008000000 */
[----:B------:R-:W-:Y:S01]  /*76f00*/  STL [R1+0x2a7c], R24 ;  /* 0x002a7c1801007387 */ /* 0x000fe20000100800 */
[----:B------:R-:W-:Y:S01]  /*76f10*/  ULDC UR5, c[0x0][0x248] ;  /* 0x0000920000057ab9 */ /* 0x000fe20000000800 */
[----:B---3--:R-:W-:Y:S02]  /*76f20*/  F2FP.SATFINITE.E5M2.F32.PACK_AB_MERGE_C R7, R48, R47, RZ ;  /* 0x0000002f3007723e */ /* 0x008fe400048060ff */
[----:B------:R0:W-:Y:S04]  /*76f30*/  STL [R1+0x124c], R2 ;  /* 0x00124c0201007387 */ /* 0x0001e80000100800 */
[----:B------:R1:W-:Y:S01]  /*76f40*/  STL [R1+0x2a5c], R7 ;  /* 0x002a5c0701007387 */ /* 0x0003e20000100800 */
[----:B0-----:R-:W-:Y:S01]  /*76f50*/  VIADD R2, R2, UR5 ;  /* 0x0000000502027c36 */ /* 0x001fe20008000000 */
[----:B------:R-:W-:Y:S01]  /*76f60*/  ULDC UR5, c[0x0][0x248] ;  /* 0x0000920000057ab9 */ /* 0x000fe20000000800 */
[----:B-1----:R-:W-:-:S05]  /*76f70*/  F2FP.SATFINITE.E5M2.F32.PACK_AB_MERGE_C R7, R50, R49, RZ ;  /* 0x000000313207723e */ /* 0x002fca00048060ff */
[----:B------:R-:W-:Y:S04]  /*76f80*/  STL [R1+0x2a58], R7 ;  /* 0x002a580701007387 */ /* 0x000fe80000100800 */
[----:B------:R0:W-:Y:S02]  /*76f90*/  STL [R1+0x1250], R2 ;  /* 0x0012500201007387 */ /* 0x0001e40000100800 */
[----:B0-----:R-:W-:Y:S01]  /*76fa0*/  VIADD R2, R2, UR5 ;  /* 0x0000000502027c36 */ /* 0x001fe20008000000 */
[----:B------:R-:W-:Y:S01]  /*76fb0*/  ULDC UR5, c[0x0][0x248] ;  /* 0x0000920000057ab9 */ /* 0x000fe20000000800 */
[----:B--2---:R-:W-:-:S05]  /*76fc0*/  F2FP.SATFINITE.E5M2.F32.PACK_AB_MERGE_C R3, R3, R4, RZ ;  /* 0x000000040303723e */ /* 0x004fca00048060ff */
[----:B------:R4:W-:Y:S04]  /*76fd0*/  STL [R1+0x29fc], R3 ;  /* 0x0029fc0301007387 */ /* 0x0009e80000100800 */
[----:B------:R-:W2:Y:S04]  /*76fe0*/  LDL.LU R7, [R1+0xc90] ;  /* 0x000c900001077983 */ /* 0x000ea80000300800 */
[----:B------:R-:W2:Y:S01]  /*76ff0*/  LDL.LU R24, [R1+0xc94] ;  /* 0x000c940001187983 */ /* 0x000ea20000300800 */
[----:B----4-:R-:W-:-:S05]  /*77000*/  F2FP.SATFINITE.E5M2.F32.PACK_AB_MERGE_C R3, R252, R5, RZ ;  /* 0x00000005fc03723e */ /* 0x010fca00048060ff */
[----:B------:R0:W-:Y:S04]  /*77010*/  STL [R1+0x29f8], R3 ;  /* 0x0029f80301007387 */ /* 0x0001e80000100800 */
[----:B------:R-:W3:Y:S04]  /*77020*/  LDL.LU R25, [R1+0xc98] ;  /* 0x000c980001197983 */ /* 0x000ee80000300800 */
        /* <DEDUP_REMOVED lines=29> */
[----:B------:R-:W4:Y:S01]  /*77200*/  LDL.LU R252, [R1+0xd0c] ;  /* 0x000d0c0001fc7983 */ /* 0x000f220000300800 */
[----:B-1----:R-:W-:Y:S01]  /*77210*/  VIADD R2, R2, UR5 ;  /* 0x0000000502027c36 */ /* 0x002fe20008000000 */
[----:B------:R-:W-:Y:S01]  /*77220*/  ULDC UR5, c[0x0][0x248] ;  /* 0x0000920000057ab9 */ /* 0x000fe20000000800 */
[----:B--2---:R-:W-:-:S05]  /*77230*/  F2FP.SATFINITE.E5M2.F32.PACK_AB_MERGE_C R7, R24, R7, RZ ;  /* 0x000000071807723e */ /* 0x004fca00048060ff */
[----:B------:R4:W-:Y:S01]  /*77240*/  STL [R1+0x29e8], R7 ;  /* 0x0029e80701007387 */ /* 0x0009e20000100800 */
[----:B---3--:R-:W-:-:S05]  /*77250*/  F2FP.SATFINITE.E5M2.F32.PACK_AB_MERGE_C R24, R26, R25, RZ ;  /* 0x000000191a18723e */ /* 0x008fca00048060ff */
[----:B------:R0:W-:Y:S01]  /*77260*/  STL [R1+0x29ec], R24 ;  /* 0x0029ec1801007387 */ /* 0x0001e20000100800 */
[----:B----4-:R-:W-:-:S03]  /*77270*/  F2FP.SATFINITE.E5M2.F32.PACK_AB_MERGE_C R7, R28, R27, RZ ;  /* 0x0000001b1c07723e */ /* 0x010fc600048060ff */
[----:B------:R1:W-:Y:S04]  /*77280*/  STL [R1+0x1258], R2 ;  /* 0x0012580201007387 */ /* 0x0003e80000100800 */
[----:B------:R2:W-:Y:S01]  /*77290*/  STL [R1+0x29d8], R7 ;  /* 0x0029d80701007387 */ /* 0x0005e20000100800 */
[----:B0-----:R-:W-:Y:S01]  /*772a0*/  F2FP.SATFINITE.E5M2.F32.PACK_AB_MERGE_C R24, R30, R29, RZ ;  /* 0x0000001d1e18723e */ /* 0x001fe200048060ff */
[----:B-1----:R-:W-:Y:S01]  /*772b0*/  VIADD R2, R2, UR5 ;  /* 0x0000000502027c36 */ /* 0x002fe20008000000 */
[----:B------:R-:W-:-:S03]  /*772c0*/  ULDC UR5, c[0x0][0x248] ;  /* 0x0000920000057ab9 */ /* 0x000fc60000000800 */
[----:B------:R0:W-:Y:S01]  /*772d0*/  STL [R1+0x29dc], R24 ;  /* 0x0029dc1801007387 */ /* 0x0001e20000100800 */
[----:B--2---:R-:W-:-:S03]  /*772e0*/  F2FP.SATFINITE.E5M2.F32.PACK_AB_MERGE_C R7, R32, R31, RZ ;  /* 0x0000001f2007723e */ /* 0x004fc600048060ff */
        /* <DEDUP_REMOVED lines=26> */
[----:B------:R-:W-:Y:S01]  /*77490*/  STL [R1+0x299c], R24 ;  /* 0x00299c1801007387 */ /* 0x000fe20000100800 */
[----:B--2---:R-:W-:-:S03]  /*774a0*/  F2FP.SATFINITE.E5M2.F32.PACK_AB_MERGE_C R7, R48, R47, RZ ;  /* 0x0000002f3007723e */ /* 0x004fc600048060ff */
[----:B------:R0:W-:Y:S04]  /*774b0*/  STL [R1+0x126c], R2 ;  /* 0x00126c0201007387 */ /* 0x0001e80000100800 */
[----:B------:R1:W-:Y:S01]  /*774c0*/  STL [R1+0x2994], R7 ;  /* 0x0029940701007387 */ /* 0x0003e20000100800 */
[----:B0-----:R-:W-:Y:S01]  /*774d0*/  VIADD R2, R2, UR5 ;  /* 0x0000000502027c36 */ /* 0x001fe20008000000 */
[----:B------:R-:W-:Y:S01]  /*774e0*/  ULDC UR5, c[0x0][0x248] ;  /* 0x0000920000057ab9 */ /* 0x000fe20000000800 */
[----:B-1----:R-:W-:Y:S02]  /*774f0*/  F2FP.SATFINITE.E5M2.F32.PACK_AB_MERGE_C R7, R50, R49, RZ ;  /* 0x000000313207723e */ /* 0x002fe400048060ff */
[----:B------:R-:W-:-:S03]  /*77500*/  F2FP.SATFINITE.E5M2.F32.PACK_AB_MERGE_C R3, R3, R4, RZ ;  /* 0x000000040303723e */ /* 0x000fc600048060ff */
[----:B------:R0:W-:Y:S04]  /*77510*/  STL [R1+0x2990], R7 ;  /* 0x0029900701007387 */ /* 0x0001e80000100800 */
[----:B------:R1:W-:Y:S04]  /*77520*/  STL [R1+0x1270], R2 ;  /* 0x0012700201007387 */ /* 0x0003e80000100800 */
[----:B------:R2:W-:Y:S04]  /*77530*/  STL [R1+0x2984], R3 ;  /* 0x0029840301007387 */ /* 0x0005e80000100800 */
[----:B0-----:R-:W3:Y:S01]  /*77540*/  LDL.LU R7, [R1+0xd10] ;  /* 0x000d100001077983 */ /* 0x001ee20000300800 */
[----:B-1----:R-:W-:Y:S01]  /*77550*/  VIADD R2, R2, UR5 ;  /* 0x0000000502027c36 */ /* 0x002fe20008000000 */
[----:B------:R-:W-:-:S02]  /*77560*/  ULDC UR5, c[0x0][0x248] ;  /* 0x0000920000057ab9 */ /* 0x000fc40000000800 */
[----:B------:R-:W3:Y:S01]  /*77570*/  LDL.LU R24, [R1+0xd14] ;  /* 0x000d140001187983 */ /* 0x000ee20000300800 */
[----:B--2---:R-:W-:-:S05]  /*77580*/  F2FP.SATFINITE.E5M2.F32.PACK_AB_MERGE_C R3, R252, R5, RZ ;  /* 0x00000005fc03723e */ /* 0x004fca00048060ff */
[----:B------:R0:W-:Y:S04]  /*77590*/  STL [R1+0x2980], R3 ;  /* 0x0029800301007387 */ /* 0x0001e80000100800 */
[----:B------:R-:W2:Y:S04]  /*775a0*/  LDL.LU R25, [R1+0xd18] ;  /* 0x000d180001197983 */ /* 0x000ea80000300800 */
[----:B------:R-:W2:Y:S04]  /*775b0*/  LDL.LU R26, [R1+0xd1c] ;  /* 0x000d1c00011a7983 */ /* 0x000ea80000300800 */
        /* <DEDUP_REMOVED lines=31> */
[----:B---3--:R-:W-:-:S05]  /*777b0*/  F2FP.SATFINITE.E5M2.F32.PACK_AB_MERGE_C R7, R24, R7, RZ ;  /* 0x000000071807723e */ /* 0x008fca00048060ff */
[----:B------:R4:W-:Y:S01]  /*777c0*/  STL [R1+0x2974], R7 ;  /* 0x0029740701007387 */ /* 0x0009e20000100800 */
[----:B--2---:R-:W-:-:S05]  /*777d0*/  F2FP.SATFINITE.E5M2.F32.PACK_AB_MERGE_C R24, R26, R25, RZ ;  /* 0x000000191a18723e */ /* 0x004fca00048060ff */
        /* <DEDUP_REMOVED lines=395> */
[----:B------:R-:W-:Y:S04]  /*79090*/  STL [R1+0x2704], R7 ;  /* 0x0027040701007387 */ /* 0x000fe80000100800 */
[----:B------:R0:W-:Y:S04]  /*790a0*/  STL [R1+0xd88], R2 ;  /* 0x000d880201007387 */ /* 0x0001e80000100800 */
[----:B------:R1:W-:Y:S04]  /*790b0*/  STL [R1+0x26f8], R3 ;  /* 0x0026f80301007387 */ /* 0x0003e80000100800 */
[----:B------:R-:W2:Y:S01]  /*790c0*/  LDL.LU R50, [R1+0xb90] ;  /* 0x000b900001327983 */ /* 0x000ea20000300800 */
[----:B0-----:R-:W-:Y:S01]  /*790d0*/  VIADD R2, R2, UR5 ;  /* 0x0000000502027c36 */ /* 0x001fe20008000000 */
[----:B------:R-:W-:-:S02]  /*790e0*/  ULDC UR5, c[0x0][0x248] ;  /* 0x0000920000057ab9 */ /* 0x000fc40000000800 */
[----:B------:R-:W2:Y:S01]  /*790f0*/  LDL.LU R7, [R1+0xb94] ;  /* 0x000b940001077983 */ /* 0x000ea20000300800 */
[----:B-1----:R-:W-:-:S05]  /*79100*/  F2FP.SATFINITE.E5M2.F32.PACK_AB_MERGE_C R3, R252, R5, RZ ;  /* 0x00000005fc03723e */ /* 0x002fca00048060ff */
        /* <DEDUP_REMOVED lines=34> */
[----:B--2---:R-:W-:-:S02]  /*79330*/  F2FP.SATFINITE.E5M2.F32.PACK_AB_MERGE_C R7, R7, R50, RZ ;  /* 0x000000320707723e */ /* 0x004fc400048060ff */
[----:B------:R-:W2:Y:S04]  /*79340*/  LDL.LU R50, [R1+0x2ba0] ;  /* 0x002ba00001327983 */ /* 0x000ea80000300800 */
        /* <DEDUP_REMOVED lines=10> */
[----:B---3--:R-:W-:-:S03]  /*793f0*/  F2FP.SATFINITE.E5M2.F32.PACK_AB_MERGE_C R7, R31, R30, RZ ;  /* 0x0000001e1f07723e */ /* 0x008fc600048060ff */
        /* <DEDUP_REMOVED lines=26> */
[----:B------:R-:W-:Y:S01]  /*795a0*/  STL [R1+0x26a0], R24 ;  /* 0x0026a01801007387 */ /* 0x000fe20000100800 */
[----:B---3--:R-:W-:-:S03]  /*795b0*/  F2FP.SATFINITE.E5M2.F32.PACK_AB_MERGE_C R7, R47, R46, RZ ;  /* 0x0000002e2f07723e */ /* 0x008fc600048060ff */
[----:B------:R0:W-:Y:S04]  /*795c0*/  STL [R1+0xa1c], R2 ;  /* 0x000a1c0201007387 */ /* 0x0001e80000100800 */
[----:B------:R1:W-:Y:S01]  /*795d0*/  STL [R1+0x2698], R7 ;  /* 0x0026980701007387 */ /* 0x0003e20000100800 */
[----:B0-----:R-:W-:Y:S01]  /*795e0*/  VIADD R2, R2, UR5 ;  /* 0x0000000502027c36 */ /* 0x001fe20008000000 */
[----:B------:R-:W-:Y:S01]  /*795f0*/  ULDC UR5, c[0x0][0x248] ;  /* 0x0000920000057ab9 */ /* 0x000fe20000000800 */
[----:B-1----:R-:W-:Y:S02]  /*79600*/  F2FP.SATFINITE.E5M2.F32.PACK_AB_MERGE_C R7, R49, R48, RZ ;  /* 0x000000303107723e */ /* 0x002fe400048060ff */
[----:B------:R-:W-:-:S03]  /*79610*/  F2FP.SATFINITE.E5M2.F32.PACK_AB_MERGE_C R3, R3, R4, RZ ;  /* 0x000000040303723e */ /* 0x000fc600048060ff */
[----:B------:R-:W-:Y:S04]  /*79620*/  STL [R1+0x269c], R7 ;  /* 0x00269c0701007387 */ /* 0x000fe80000100800 */
[----:B------:R-:W-:Y:S01]  /*79630*/  STL [R1+0xa18], R2 ;  /* 0x000a180201007387 */ /* 0x000fe20000100800 */
[----:B------:R-:W-:-:S03]  /*79640*/  F2FP.SATFINITE.E5M2.F32.PACK_AB_MERGE_C R4, R252, R5, RZ ;  /* 0x00000005fc04723e */ /* 0x000fc600048060ff */
[----:B------:R0:W-:Y:S04]  /*79650*/  STL [R1+0x2a38], R3 ;  /* 0x002a380301007387 */ /* 0x0001e80000100800 */
[----:B0-----:R-:W3:Y:S04]  /*79660*/  LDL.LU R3, [R1+0x810] ;  /* 0x0008100001037983 */ /* 0x001ee80000300800 */
[----:B------:R-:W3:Y:S01]  /*79670*/  LDL.LU R5, [R1+0x814] ;  /* 0x0008140001057983 */ /* 0x000ee20000300800 */
[----:B------:R-:W-:Y:S01]  /*79680*/  VIADD R2, R2, UR5 ;  /* 0x0000000502027c36 */ /* 0x000fe20008000000 */
[----:B------:R-:W-:-:S02]  /*79690*/  ULDC UR5, c[0x0][0x248] ;  /* 0x0000920000057ab9 */ /* 0x000fc40000000800 */
[----:B------:R0:W-:Y:S04]  /*796a0*/  STL [R1+0x2a34], R4 ;  /* 0x002a340401007387 */ /* 0x0001e80000100800 */
[----:B------:R-:W4:Y:S04]  /*796b0*/  LDL.LU R24, [R1+0x818] ;  /* 0x0008180001187983 */ /* 0x000f280000300800 */
[----:B------:R-:W4:Y:S04]  /*796c0*/  LDL.LU R25, [R1+0x81c] ;  /* 0x00081c0001197983 */ /* 0x000f280000300800 */
[----:B------:R-:W-:Y:S04]  /*796d0*/  STL [R1+0xa14], R2 ;  /* 0x000a140201007387 */ /* 0x000fe80000100800 */
        /* <DEDUP_REMOVED lines=24> */
[----:B0-----:R-:W2:Y:S04]  /*79860*/  LDL.LU R4, [R1+0x880] ;  /* 0x0008800001047983 */ /* 0x001ea80000300800 */
[----:B------:R-:W2:Y:S01]  /*79870*/  LDL.LU R252, [R1+0x884] ;  /* 0x0008840001fc7983 */ /* 0x000ea20000300800 */
[----:B---3--:R-:W-:-:S03]  /*79880*/  F2FP.SATFINITE.E5M2.F32.PACK_AB_MERGE_C R5, R5, R3, RZ ;  /* 0x000000030505723e */ /* 0x008fc600048060ff */
[----:B------:R-:W3:Y:S04]  /*79890*/  LDL.LU R3, [R1+0x888] ;  /* 0x0008880001037983 */ /* 0x000ee80000300800 */
[----:B------:R0:W-:Y:S04]  /*798a0*/  STL [R1+0x29f4], R5 ;  /* 0x0029f40501007387 */ /* 0x0001e80000100800 */
[----:B0-----:R-:W3:Y:S01]  /*798b0*/  LDL.LU R5, [R1+0x88c] ;  /* 0x00088c0001057983 */ /* 0x001ee20000300800 */
[----:B------:R-:W-:Y:S01]  /*798c0*/  VIADD R2, R2, UR5 ;  /* 0x0000000502027c36 */ /* 0x000fe20008000000 */
[----:B----4-:R-:W-:Y:S01]  /*798d0*/  F2FP.SATFINITE.E5M2.F32.PACK_AB_MERGE_C R7, R25, R24, RZ ;  /* 0x000000181907723e */ /* 0x010fe200048060ff */
[----:B------:R-:W-:-:S03]  /*798e0*/  ULDC UR5, c[0x0][0x248] ;  /* 0x0000920000057ab9 */ /* 0x000fc60000000800 */
[----:B------:R-:W-:Y:S04]  /*798f0*/  STL [R1+0xa10], R2 ;  /* 0x000a100201007387 */ /* 0x000fe80000100800 */
[----:B------:R0:W-:Y:S01]  /*79900*/  STL [R1+0x29f0], R7 ;  /* 0x0029f00701007387 */ /* 0x0001e20000100800 */
[----:B--2---:R-:W-:Y:S02]  /*79910*/  F2FP.SATFINITE.E5M2.F32.PACK_AB_MERGE_C R24, R29, R28, RZ ;  /* 0x0000001c1d18723e */ /* 0x004fe400048060ff */
[----:B0-----:R-:W-:Y:S01]  /*79920*/  F2FP.SATFINITE.E5M2.F32.PACK_AB_MERGE_C R7, R27, R26, RZ ;  /* 0x0000001a1b07723e */ /* 0x001fe200048060ff */
[----:B------:R-:W-:Y:S01]  /*79930*/  VIADD R2, R2, UR5 ;  /* 0x0000000502027c36 */ /* 0x000fe20008000000 */
[----:B------:R-:W-:-:S03]  /*79940*/  ULDC UR5, c[0x0][0x248] ;  /* 0x0000920000057ab9 */ /* 0x000fc60000000800 */
[----:B------:R0:W-:Y:S04]  /*79950*/  STL [R1+0x29e4], R7 ;  /* 0x0029e40701007387 */ /* 0x0001e80000100800 */
[----:B------:R1:W-:Y:S01]  /*79960*/  STL [R1+0x29e0], R24 ;  /* 0x0029e01801007387 */ /* 0x0003e20000100800 */
[----:B0-----:R-:W-:-:S03]  /*79970*/  F2FP.SATFINITE.E5M2.F32.PACK_AB_MERGE_C R7, R31, R30, RZ ;  /* 0x0000001e1f07723e */ /* 0x001fc600048060ff */
[----:B------:R0:W-:Y:S01]  /*79980*/  STL [R1+0xa0c], R2 ;  /* 0x000a0c0201007387 */ /* 0x0001e20000100800 */
[----:B-1----:R-:W-:-:S03]  /*79990*/  F2FP.SATFINITE.E5M2.F32.PACK_AB_MERGE_C R24, R33, R32, RZ ;  /* 0x000000202118723e */ /* 0x002fc600048060ff */
[----:B------:R1:W-:Y:S01]  /*799a0*/  STL [R1+0x29d4], R7 ;  /* 0x0029d40701007387 */ /* 0x0003e20000100800 */
[----:B0-----:R-:W-:Y:S01]  /*799b0*/  VIADD R2, R2, UR5 ;  /* 0x0000000502027c36 */ /* 0x001fe20008000000 */
[----:B------:R-:W-:Y:S02]  /*799c0*/  ULDC UR5, c[0x0][0x248] ;  /* 0x0000920000057ab9 */ /* 0x000fe40000000800 */
[----:B------:R0:W-:Y:S01]  /*799d0*/  STL [R1+0x2a18], R24 ;  /* 0x002a181801007387 */ /* 0x0001e20000100800 */
[----:B-1----:R-:W-:-:S03]  /*799e0*/  F2FP.SATFINITE.E5M2.F32.PACK_AB_MERGE_C R7, R35, R34, RZ ;  /* 0x000000222307723e */ /* 0x002fc600048060ff */
        /* <DEDUP_REMOVED lines=24> */
[----:B-1----:R-:W-:-:S04]  /*79b70*/  VIADD R2, R2, UR5 ;  /* 0x0000000502027c36 */ /* 0x002fc80008000000 */
[----:B------:R-:W-:Y:S01]  /*79b80*/  STL [R1+0x2a54], R24 ;  /* 0x002a541801007387 */ /* 0x000fe20000100800 */
[----:B------:R-:W-:Y:S01]  /*79b90*/  ULDC UR5, c[0x0][0x248] ;  /* 0x0000920000057ab9 */ /* 0x000fe20000000800 */
[----:B--2---:R-:W-:Y:S02]  /*79ba0*/  F2FP.SATFINITE.E5M2.F32.PACK_AB_MERGE_C R7, R252, R4, RZ ;  /* 0x00000004fc07723e */ /* 0x004fe400048060ff */
[----:B------:R0:W-:Y:S04]  /*79bb0*/  STL [R1+0x85c], R2 ;  /* 0x00085c0201007387 */ /* 0x0001e80000100800 */
[----:B------:R-:W2:Y:S04]  /*79bc0*/  LDL.LU R4, [R1+0x890] ;  /* 0x0008900001047983 */ /* 0x000ea80000300800 */
[----:B------:R-:W-:Y:S04]  /*79bd0*/  STL [R1+0x298c], R7 ;  /* 0x00298c0701007387 */ /* 0x000fe80000100800 */
[----:B------:R-:W2:Y:S01]  /*79be0*/  LDL.LU R252, [R1+0x894] ;  /* 0x0008940001fc7983 */ /* 0x000ea20000300800 */
[----:B0-----:R-:W-:Y:S01]  /*79bf0*/  VIADD R2, R2, UR5 ;  /* 0x0000000502027c36 */ /* 0x001fe20008000000 */
[----:B------:R-:W-:-:S02]  /*79c00*/  ULDC UR5, c[0x0][0x248] ;  /* 0x0000920000057ab9 */ /* 0x000fc40000000800 */
[----:B------:R-:W4:Y:S04]  /*79c10*/  LDL.LU R24, [R1+0x898] ;  /* 0x0008980001187983 */ /* 0x000f280000300800 */
[----:B------:R-:W4:Y:S01]  /*79c20*/  LDL.LU R25, [R1+0x89c] ;  /* 0x00089c0001197983 */ /* 0x000f220000300800 */
[----:B---3--:R-:W-:-:S05]  /*79c30*/  F2FP.SATFINITE.E5M2.F32.PACK_AB_MERGE_C R3, R5, R3, RZ ;  /* 0x000000030503723e */ /* 0x008fca00048060ff */
[----:B------:R0:W-:Y:S04]  /*79c40*/  STL [R1+0x2988], R3 ;  /* 0x0029880301007387 */ /* 0x0001e80000100800 */
        /* <DEDUP_REMOVED lines=24> */
[----:B------:R-:W3:Y:S01]  /*79dd0*/  LDL.LU R5, [R1+0x8fc] ;  /* 0x0008fc0001057983 */ /* 0x000ee20000300800 */
[----:B-1----:R-:W-:Y:S01]  /*79de0*/  VIADD R2, R2, UR5 ;  /* 0x0000000502027c36 */ /* 0x002fe20008000000 */
[----:B------:R-:W-:-:S02]  /*79df0*/  ULDC UR5, c[0x0][0x248] ;  /* 0x0000920000057ab9 */ /* 0x000fc40000000800 */
[----:B------:R-:W3:Y:S01]  /*79e00*/  LDL.LU R48, [R1+0x900] ;  /* 0x0009000001307983 */ /* 0x000ee20000300800 */
[----:B--2---:R-:W-:-:S05]  /*79e10*/  F2FP.SATFINITE.E5M2.F32.PACK_AB_MERGE_C R4, R252, R4, RZ ;  /* 0x00000004fc04723e */ /* 0x004fca00048060ff */
[----:B------:R0:W-:Y:S04]  /*79e20*/  STL [R1+0x297c], R4 ;  /* 0x00297c0401007387 */ /* 0x0001e80000100800 */
[----:B------:R-:W2:Y:S04]  /*79e30*/  LDL.LU R49, [R1+0x904] ;  /* 0x0009040001317983 */ /* 0x000ea80000300800 */
[----:B0-----:R-:W2:Y:S04]  /*79e40*/  LDL.LU R4, [R1+0x908] ;  /* 0x0009080001047983 */ /* 0x001ea80000300800 */
[----:B------:R0:W-:Y:S04]  /*79e50*/  STL [R1+0x854], R2 ;  /* 0x0008540201007387 */ /* 0x0001e80000100800 */
[----:B------:R-:W2:Y:S01]  /*79e60*/  LDL.LU R252, [R1+0x90c] ;  /* 0x00090c0001fc7983 */ /* 0x000ea20000300800 */
[----:B----4-:R-:W-:-:S05]  /*79e70*/  F2FP.SATFINITE.E5M2.F32.PACK_AB_MERGE_C R24, R25, R24, RZ ;  /* 0x000000181918723e */ /* 0x010fca00048060ff */
[----:B------:R1:W-:Y:S01]  /*79e80*/  STL [R1+0x2a30], R24 ;  /* 0x002a301801007387 */ /* 0x0003e20000100800 */
[----:B0-----:R-:W-:Y:S01]  /*79e90*/  VIADD R2, R2, UR5 ;  /* 0x0000000502027c36 */ /* 0x001fe20008000000 */
[----:B------:R-:W-:Y:S01]  /*79ea0*/  ULDC UR5, c[0x0][0x248] ;  /* 0x0000920000057ab9 */ /* 0x000fe20000000800 */
[----:B---3--:R-:W-:-:S05]  /*79eb0*/  F2FP.SATFINITE.E5M2.F32.PACK_AB_MERGE_C R7, R27, R26, RZ ;  /* 0x0000001a1b07723e */ /* 0x008fca00048060ff */
[----:B------:R0:W-:Y:S01]  /*79ec0*/  STL [R1+0x2970], R7 ;  /* 0x0029700701007387 */ /* 0x0001e20000100800 */
[----:B-1----:R-:W-:-:S05]  /*79ed0*/  F2FP.SATFINITE.E5M2.F32.PACK_AB_MERGE_C R24, R29, R28, RZ ;  /* 0x0000001c1d18723e */ /* 0x002fca00048060ff */
[----:B------:R1:W-:Y:S01]  /*79ee0*/  STL [R1+0x296c], R24 ;  /* 0x00296c1801007387 */ /* 0x0003e20000100800 */
[----:B0-----:R-:W-:-:S03]  /*79ef0*/  F2FP.SATFINITE.E5M2.F32.PACK_AB_MERGE_C R7, R31, R30, RZ ;  /* 0x0000001e1f07723e */ /* 0x001fc600048060ff */
[----:B------:R0:W-:Y:S04]  /*79f00*/  STL [R1+0x850], R2 ;  /* 0x0008500201007387 */ /* 0x0001e80000100800 */
[----:B------:R3:W-:Y:S01]  /*79f10*/  STL [R1+0x2960], R7 ;  /* 0x0029600701007387 */ /* 0x0007e20000100800 */
[----:B-1----:R-:W-:Y:S01]  /*79f20*/  F2FP.SATFINITE.E5M2.F32.PACK_AB_MERGE_C R24, R33, R32, RZ ;  /* 0x000000202118723e */ /* 0x002fe200048060ff */
[----:B0-----:R-:W-:Y:S01]  /*79f30*/  VIADD R2, R2, UR5 ;  /* 0x0000000502027c36 */ /* 0x001fe20008000000 */
        /* <DEDUP_REMOVED lines=24> */
[----:B------:R-:W-:Y:S04]  /*7a0c0*/  STL [R1+0x840], R2 ;  /* 0x0008400201007387 */ /* 0x000fe80000100800 */
[----:B------:R0:W-:Y:S02]  /*7a0d0*/  STL [R1+0x2928], R7 ;  /* 0x0029280701007387 */ /* 0x0001e40000100800 */
[----:B0-----:R-:W-:Y:S02]  /*7a0e0*/  F2FP.SATFINITE.E5M2.F32.PACK_AB_MERGE_C R7, R5, R3, RZ ;  /* 0x000000030507723e */ /* 0x001fe400048060ff */
[----:B------:R-:W3:Y:S04]  /*7a0f0*/  LDL.LU R3, [R1+0x910] ;  /* 0x0009100001037983 */ /* 0x000ee80000300800 */
[----:B------:R-:W3:Y:S01]  /*7a100*/  LDL.LU R5, [R1+0x914] ;  /* 0x0009140001057983 */ /* 0x000ee20000300800 */
[----:B------:R-:W-:Y:S01]  /*7a110*/  VIADD R2, R2, UR5 ;  /* 0x0000000502027c36 */ /* 0x000fe20008000000 */
[----:B------:R-:W-:-:S02]  /*7a120*/  ULDC UR5, c[0x0][0x248] ;  /* 0x0000920000057ab9 */ /* 0x000fc40000000800 */
[----:B------:R2:W-:Y:S04]  /*7a130*/  STL [R1+0x2a50], R7 ;  /* 0x002a500701007387 */ /* 0x0005e80000100800 */
[----:B------:R0:W-:Y:S01]  /*7a140*/  STL [R1+0x83c], R2 ;  /* 0x00083c0201007387 */ /* 0x0001e20000100800 */
[----:B--2---:R-:W-:Y:S01]  /*7a150*/  F2FP.SATFINITE.E5M2.F32.PACK_AB_MERGE_C R7, R49, R48, RZ ;  /* 0x000000303107723e */ /* 0x004fe200048060ff */
[----:B0-----:R-:W-:Y:S01]  /*7a160*/  VIADD R2, R2, UR5 ;  /* 0x0000000502027c36 */ /* 0x001fe20008000000 */
[----:B------:R-:W-:-:S03]  /*7a170*/  ULDC UR5, c[0x0][0x248] ;  /* 0x0000920000057ab9 */ /* 0x000fc60000000800 */
[----:B------:R-:W-:Y:S04]  /*7a180*/  STL [R1+0x291c], R7 ;  /* 0x00291c0701007387 */ /* 0x000fe80000100800 */
[----:B------:R-:W2:Y:S04]  /*7a190*/  LDL.LU R24, [R1+0x918] ;  /* 0x0009180001187983 */ /* 0x000ea80000300800 */
[----:B------:R-:W2:Y:S01]  /*7a1a0*/  LDL.LU R25, [R1+0x91c] ;  /* 0x00091c0001197983 */ /* 0x000ea20000300800 */
[----:B------:R-:W-:-:S05]  /*7a1b0*/  F2FP.SATFINITE.E5M2.F32.PACK_AB_MERGE_C R4, R252, R4, RZ ;  /* 0x00000004fc04723e */ /* 0x000fca00048060ff */
[----:B------:R3:W-:Y:S04]  /*7a1c0*/  STL [R1+0x2918], R4 ;  /* 0x0029180401007387 */ /* 0x0007e80000100800 */
[----:B------:R-:W-:Y:S04]  /*7a1d0*/  STL [R1+0x838], R2 ;  /* 0x0008380201007387 */ /* 0x000fe80000100800 */
        /* <DEDUP_REMOVED lines=23> */
[----:B---3--:R-:W-:Y:S01]  /*7a350*/  F2FP.SATFINITE.E5M2.F32.PACK_AB_MERGE_C R4, R5, R3, RZ ;  /* 0x000000030504723e */ /* 0x008fe200048060ff */
[----:B------:R-:W-:Y:S01]  /*7a360*/  VIADD R3, R2, UR5 ;  /* 0x0000000502037c36 */ /* 0x000fe20008000000 */
[----:B------:R-:W-:-:S03]  /*7a370*/  ULDC UR5, c[0x0][0x248] ;  /* 0x0000920000057ab9 */ /* 0x000fc60000000800 */
[----:B------:R0:W-:Y:S04]  /*7a380*/  STL [R1+0x2908], R4 ;  /* 0x0029080401007387 */ /* 0x0001e80000100800 */
[----:B------:R-:W3:Y:S04]  /*7a390*/  LDL.LU R47, [R1+0x97c] ;  /* 0x00097c00012f7983 */ /* 0x000ee80000300800 */
[----:B------:R-:W3:Y:S04]  /*7a3a0*/  LDL.LU R48, [R1+0x980] ;  /* 0x0009800001307983 */ /* 0x000ee80000300800 */
[----:B------:R1:W-:Y:S04]  /*7a3b0*/  STL [R1+0x834], R3 ;  /* 0x0008340301007387 */ /* 0x0003e80000100800 */
[----:B0-----:R-:W3:Y:S04]  /*7a3c0*/  LDL.LU R4, [R1+0x984] ;  /* 0x0009840001047983 */ /* 0x001ee80000300800 */
[----:B------:R-:W3:Y:S04]  /*7a3d0*/  LDL.LU R5, [R1+0x988] ;  /* 0x0009880001057983 */ /* 0x000ee80000300800 */
[----:B------:R-:W3:Y:S01]  /*7a3e0*/  LDL.LU R2, [R1+0x98c] ;  /* 0x00098c0001027983 */ /* 0x000ee20000300800 */
[----:B--2---:R-:W-:Y:S01]  /*7a3f0*/  F2FP.SATFINITE.E5M2.F32.PACK_AB_MERGE_C R24, R25, R24, RZ ;  /* 0x000000181918723e */ /* 0x004fe200048060ff */
[----:B-1----:R-:W-:Y:S01]  /*7a400*/  VIADD R3, R3, UR5 ;  /* 0x0000000503037c36 */ /* 0x002fe20008000000 */
[----:B------:R-:W-:-:S03]  /*7a410*/  ULDC UR5, c[0x0][0x248] ;  /* 0x0000920000057ab9 */ /* 0x000fc60000000800 */
[----:B------:R0:W-:Y:S01]  /*7a420*/  STL [R1+0x2a2c], R24 ;  /* 0x002a2c1801007387 */ /* 0x0001e20000100800 */
[----:B----4-:R-:W-:-:S05]  /*7a430*/  F2FP.SATFINITE.E5M2.F32.PACK_AB_MERGE_C R7, R27, R26, RZ ;  /* 0x0000001a1b07723e */ /* 0x010fca00048060ff */
[----:B------:R1:W-:Y:S01]  /*7a440*/  STL [R1+0x28fc], R7 ;  /* 0x0028fc0701007387 */ /* 0x0003e20000100800 */
[----:B0-----:R-:W-:-:S05]  /*7a450*/  F2FP.SATFINITE.E5M2.F32.PACK_AB_MERGE_C R24, R29, R28, RZ ;  /* 0x0000001c1d18723e */ /* 0x001fca00048060ff */
        /* <DEDUP_REMOVED lines=31> */
[----:B------:R-:W2:Y:S04]  /*7a650*/  LDL.LU R49, [R1+0x990] ;  /* 0x0009900001317983 */ /* 0x000ea80000300800 */
[----:B------:R1:W-:Y:S04]  /*7a660*/  STL [R1+0x28b8], R7 ;  /* 0x0028b80701007387 */ /* 0x0003e80000100800 */
[----:B------:R-:W2:Y:S01]  /*7a670*/  LDL.LU R252, [R1+0x994] ;  /* 0x0009940001fc7983 */ /* 0x000ea20000300800 */
[----:B0-----:R-:W-:Y:S01]  /*7a680*/  VIADD R3, R3, UR5 ;  /* 0x0000000503037c36 */ /* 0x001fe20008000000 */
[----:B------:R-:W-:Y:S01]  /*7a690*/  ULDC UR5, c[0x0][0x248] ;  /* 0x0000920000057ab9 */ /* 0x000fe20000000800 */
[----:B---3--:R-:W-:-:S05]  /*7a6a0*/  F2FP.SATFINITE.E5M2.F32.PACK_AB_MERGE_C R24, R47, R46, RZ ;  /* 0x0000002e2f18723e */ /* 0x008fca00048060ff */
[----:B------:R0:W-:Y:S01]  /*7a6b0*/  STL [R1+0x2a4c], R24 ;  /* 0x002a4c1801007387 */ /* 0x0001e20000100800 */
[----:B-1----:R-:W-:-:S03]  /*7a6c0*/  F2FP.SATFINITE.E5M2.F32.PACK_AB_MERGE_C R7, R4, R48, RZ ;  /* 0x000000300407723e */ /* 0x002fc600048060ff */
[----:B------:R-:W-:Y:S01]  /*7a6d0*/  STL [R1+0x814], R3 ;  /* 0x0008140301007387 */ /* 0x000fe20000100800 */
[----:B------:R-:W-:Y:S01]  /*7a6e0*/  VIADD R4, R3, UR5 ;  /* 0x0000000503047c36 */ /* 0x000fe20008000000 */
[----:B------:R-:W-:Y:S02]  /*7a6f0*/  ULDC UR5, c[0x0][0x248] ;  /* 0x0000920000057ab9 */ /* 0x000fe40000000800 */
[----:B------:R-:W-:Y:S01]  /*7a700*/  STL [R1+0x28ac], R7 ;  /* 0x0028ac0701007387 */ /* 0x000fe20000100800 */
[----:B------:R-:W-:-:S03]  /*7a710*/  F2FP.SATFINITE.E5M2.F32.PACK_AB_MERGE_C R2, R2, R5, RZ ;  /* 0x000000050202723e */ /* 0x000fc600048060ff */
[----:B0-----:R-:W3:Y:S04]  /*7a720*/  LDL.LU R24, [R1+0x998] ;  /* 0x0009980001187983 */ /* 0x001ee80000300800 */
[----:B------:R-:W3:Y:S04]  /*7a730*/  LDL.LU R25, [R1+0x99c] ;  /* 0x00099c0001197983 */ /* 0x000ee80000300800 */
[----:B------:R0:W-:Y:S04]  /*7a740*/  STL [R1+0x28a8], R2 ;  /* 0x0028a80201007387 */ /* 0x0001e80000100800 */
[----:B------:R1:W-:Y:S04]  /*7a750*/  STL [R1+0x804], R4 ;  /* 0x0008040401007387 */ /* 0x0003e80000100800 */
[----:B------:R-:W4:Y:S04]  /*7a760*/  LDL.LU R26, [R1+0x9a0] ;  /* 0x0009a000011a7983 */ /* 0x000f280000300800 */
[----:B0-----:R-:W4:Y:S04]  /*7a770*/  LDL.LU R2, [R1+0x9a4] ;  /* 0x0009a40001027983 */ /* 0x001f280000300800 */
        /* <DEDUP_REMOVED lines=19> */
[----:B--2---:R-:W-:-:S05]  /*7a8b0*/  F2FP.SATFINITE.E5M2.F32.PACK_AB_MERGE_C R7, R252, R49, RZ ;  /* 0x00000031fc07723e */ /* 0x004fca00048060ff */
[----:B------:R4:W-:Y:S04]  /*7a8c0*/  STL [R1+0x2898], R7 ;  /* 0x0028980701007387 */ /* 0x0009e80000100800 */
[----:B------:R-:W2:Y:S04]  /*7a8d0*/  LDL.LU R44, [R1+0x9f4] ;  /* 0x0009f400012c7983 */ /* 0x000ea80000300800 */
[----:B------:R-:W2:Y:S04]  /*7a8e0*/  LDL.LU R45, [R1+0x9f8] ;  /* 0x0009f800012d7983 */ /* 0x000ea80000300800 */
[----:B------:R-:W2:Y:S01]  /*7a8f0*/  LDL.LU R46, [R1+0x9fc] ;  /* 0x0009fc00012e7983 */ /* 0x000ea20000300800 */
[----:B------:R-:W-:Y:S01]  /*7a900*/  VIADD R252, R4, UR5 ;  /* 0x0000000504fc7c36 */ /* 0x000fe20008000000 */
[----:B------:R-:W-:-:S02]  /*7a910*/  ULDC UR5, c[0x0][0x248] ;  /* 0x0000920000057ab9 */ /* 0x000fc40000000800 */
[----:B------:R-:W2:Y:S04]  /*7a920*/  LDL.LU R47, [R1+0x600] ;  /* 0x00060000012f7983 */ /* 0x000ea80000300800 */
[----:B------:R-:W2:Y:S04]  /*7a930*/  LDL.LU R48, [R1+0x604] ;  /* 0x0006040001307983 */ /* 0x000ea80000300800 */
[----:B------:R-:W2:Y:S04]  /*7a940*/  LDL.LU R49, [R1+0x608] ;  /* 0x0006080001317983 */ /* 0x000ea80000300800 */
[----:B-1----:R-:W2:Y:S01]  /*7a950*/  LDL.LU R4, [R1+0x60c] ;  /* 0x00060c0001047983 */ /* 0x002ea20000300800 */
[----:B---3--:R-:W-:-:S05]  /*7a960*/  F2FP.SATFINITE.E5M2.F32.PACK_AB_MERGE_C R24, R25, R24, RZ ;  /* 0x000000181918723e */ /* 0x008fca00048060ff */
[----:B------:R0:W-:Y:S01]  /*7a970*/  STL [R1+0x2a28], R24 ;  /* 0x002a281801007387 */ /* 0x0001e20000100800 */
[----:B----4-:R-:W-:Y:S01]  /*7a980*/  F2FP.SATFINITE.E5M2.F32.PACK_AB_MERGE_C R7, R2, R26, RZ ;  /* 0x0000001a0207723e */ /* 0x010fe200048060ff */
[----:B------:R-:W-:Y:S01]  /*7a990*/  VIADD R2, R252, UR5 ;  /* 0x00000005fc027c36 */ /* 0x000fe20008000000 */
[----:B------:R-:W-:-:S03]  /*7a9a0*/  ULDC UR5, c[0x0][0x248] ;  /* 0x0000920000057ab9 */ /* 0x000fc60000000800 */
        /* <DEDUP_REMOVED lines=37> */
[----:B------:R0:W-:Y:S01]  /*7ac00*/  STL [R1+0x27dc], R7 ;  /* 0x0027dc0701007387 */ /* 0x0001e20000100800 */
[----:B------:R-:W-:-:S05]  /*7ac10*/  F2FP.SATFINITE.E5M2.F32.PACK_AB_MERGE_C R24, R46, R45, RZ ;  /* 0x0000002d2e18723e */ /* 0x000fca00048060ff */
[----:B------:R-:W-:Y:S01]  /*7ac20*/  STL [R1+0x2a48], R24 ;  /* 0x002a481801007387 */ /* 0x000fe20000100800 */
[----:B0-----:R-:W-:-:S03]  /*7ac30*/  F2FP.SATFINITE.E5M2.F32.PACK_AB_MERGE_C R7, R48, R47, RZ ;  /* 0x0000002f3007723e */ /* 0x001fc600048060ff */
[----:B------:R0:W-:Y:S04]  /*7ac40*/  STL [R1+0x820], R2 ;  /* 0x0008200201007387 */ /* 0x0001e80000100800 */
[----:B------:R1:W-:Y:S01]  /*7ac50*/  STL [R1+0x27cc], R7 ;  /* 0x0027cc0701007387 */ /* 0x0003e20000100800 */
[----:B------:R-:W-:Y:S01]  /*7ac60*/  F2FP.SATFINITE.E5M2.F32.PACK_AB_MERGE_C R4, R4, R49, RZ ;  /* 0x000000310404723e */ /* 0x000fe200048060ff */
[----:B0-----:R-:W-:Y:S01]  /*7ac70*/  VIADD R2, R2, UR5 ;  /* 0x0000000502027c36 */ /* 0x001fe20008000000 */
[----:B------:R-:W-:Y:S01]  /*7ac80*/  ULDC UR5, c[0x0][0x248] ;  /* 0x0000920000057ab9 */ /* 0x000fe20000000800 */
[----:B-1----:R-:W2:Y:S04]  /*7ac90*/  LDL.LU R7, [R1+0x618] ;  /* 0x0006180001077983 */ /* 0x002ea80000300800 */
[----:B------:R-:W2:Y:S04]  /*7aca0*/  LDL.LU R24, [R1+0x61c] ;  /* 0x00061c0001187983 */ /* 0x000ea80000300800 */
[----:B------:R0:W-:Y:S04]  /*7acb0*/  STL [R1+0x27c8], R4 ;  /* 0x0027c80401007387 */ /* 0x0001e80000100800 */
        /* <DEDUP_REMOVED lines=18> */
[----:B0-----:R-:W4:Y:S01]  /*7ade0*/  LDL.LU R4, [R1+0x664] ;  /* 0x0006640001047983 */ /* 0x001f220000300800 */
[----:B-1----:R-:W-:Y:S01]  /*7adf0*/  VIADD R2, R2, UR5 ;  /* 0x0000000502027c36 */ /* 0x002fe20008000000 */
[----:B------:R-:W-:-:S02]  /*7ae00*/  ULDC UR5, c[0x0][0x248] ;  /* 0x0000920000057ab9 */ /* 0x000fc40000000800 */
[----:B------:R-:W4:Y:S01]  /*7ae10*/  LDL R41, [R1+0x668] ;  /* 0x0006680001297983 */ /* 0x000f220000100800 */
[----:B---3--:R-:W-:-:S05]  /*7ae20*/  F2FP.SATFINITE.E5M2.F32.PACK_AB_MERGE_C R3, R5, R3, RZ ;  /* 0x000000030503723e */ /* 0x008fca00048060ff */
[----:B------:R0:W-:Y:S04]  /*7ae30*/  STL [R1+0x27bc], R3 ;  /* 0x0027bc0301007387 */ /* 0x0001e80000100800 */
[----:B------:R-:W3:Y:S04]  /*7ae40*/  LDL.LU R42, [R1+0x66c] ;  /* 0x00066c00012a7983 */ /* 0x000ee80000300800 */
[----:B------:R-:W3:Y:S04]  /*7ae50*/  LDL.LU R43, [R1+0x670] ;  /* 0x00067000012b7983 */ /* 0x000ee80000300800 */
[----:B------:R1:W-:Y:S04]  /*7ae60*/  STL [R1+0x604], R2 ;  /* 0x0006040201007387 */ /* 0x0003e80000100800 */
[----:B------:R-:W3:Y:S04]  /*7ae70*/  LDL.LU R44, [R1+0x674] ;  /* 0x00067400012c7983 */ /* 0x000ee80000300800 */
[----:B------:R-:W3:Y:S04]  /*7ae80*/  LDL.LU R45, [R1+0x678] ;  /* 0x00067800012d7983 */ /* 0x000ee80000300800 */
[----:B------:R-:W3:Y:S04]  /*7ae90*/  LDL.LU R46, [R1+0x67c] ;  /* 0x00067c00012e7983 */ /* 0x000ee80000300800 */
[----:B------:R-:W3:Y:S04]  /*7aea0*/  LDL.LU R47, [R1+0x680] ;  /* 0x00068000012f7983 */ /* 0x000ee80000300800 */
[----:B------:R-:W3:Y:S04]  /*7aeb0*/  LDL.LU R48, [R1+0x684] ;  /* 0x0006840001307983 */ /* 0x000ee80000300800 */
[----:B0-----:R-:W3:Y:S04]  /*7aec0*/  LDL.LU R3, [R1+0x688] ;  /* 0x0006880001037983 */ /* 0x001ee80000300800 */
        /* <DEDUP_REMOVED lines=32> */
[----:B------:R-:W2:Y:S04]  /*7b0d0*/  LDL.LU R49, [R1+0x690] ;  /* 0x0006900001317983 */ /* 0x000ea80000300800 */
[----:B------:R1:W-:Y:S01]  /*7b0e0*/  STL [R1+0x2770], R4 ;  /* 0x0027700401007387 */ /* 0x0003e20000100800 */
[----:B0-----:R-:W-:Y:S01]  /*7b0f0*/  VIADD R2, R2, UR5 ;  /* 0x0000000502027c36 */ /* 0x001fe20008000000 */
[----:B------:R-:W-:-:S02]  /*7b100*/  ULDC UR5, c[0x0][0x248] ;  /* 0x0000920000057ab9 */ /* 0x000fc40000000800 */
[----:B-1----:R-:W2:Y:S01]  /*7b110*/  LDL.LU R4, [R1+0x694] ;  /* 0x0006940001047983 */ /* 0x002ea20000300800 */
[----:B---3--:R-:W-:-:S05]  /*7b120*/  F2FP.SATFINITE.E5M2.F32.PACK_AB_MERGE_C R24, R42, R41, RZ ;  /* 0x000000292a18723e */ /* 0x008fca00048060ff */
[----:B------:R-:W-:Y:S04]  /*7b130*/  STL [R1+0x2774], R24 ;  /* 0x0027741801007387 */ /* 0x000fe80000100800 */
[----:B------:R0:W-:Y:S01]  /*7b140*/  STL [R1+0x618], R2 ;  /* 0x0006180201007387 */ /* 0x0001e20000100800 */
[----:B------:R-:W-:-:S05]  /*7b150*/  F2FP.SATFINITE.E5M2.F32.PACK_AB_MERGE_C R7, R44, R43, RZ ;  /* 0x0000002b2c07723e */ /* 0x000fca00048060ff */
[----:B------:R1:W-:Y:S01]  /*7b160*/  STL [R1+0x2764], R7 ;  /* 0x0027640701007387 */ /* 0x0003e20000100800 */
[----:B0-----:R-:W-:Y:S01]  /*7b170*/  VIADD R2, R2, UR5 ;  /* 0x0000000502027c36 */ /* 0x001fe20008000000 */
[----:B------:R-:W-:Y:S01]  /*7b180*/  F2FP.SATFINITE.E5M2.F32.PACK_AB_MERGE_C R24, R46, R45, RZ ;  /* 0x0000002d2e18723e */ /* 0x000fe200048060ff */
[----:B------:R-:W-:-:S04]  /*7b190*/  ULDC UR5, c[0x0][0x248] ;  /* 0x0000920000057ab9 */ /* 0x000fc80000000800 */
[----:B------:R-:W-:Y:S01]  /*7b1a0*/  STL [R1+0x2a44], R24 ;  /* 0x002a441801007387 */ /* 0x000fe20000100800 */
[----:B-1----:R-:W-:-:S03]  /*7b1b0*/  F2FP.SATFINITE.E5M2.F32.PACK_AB_MERGE_C R7, R48, R47, RZ ;  /* 0x0000002f3007723e */ /* 0x002fc600048060ff */
[----:B------:R0:W-:Y:S04]  /*7b1c0*/  STL [R1+0x61c], R2 ;  /* 0x00061c0201007387 */ /* 0x0001e80000100800 */
[----:B------:R1:W-:Y:S01]  /*7b1d0*/  STL [R1+0x2758], R7 ;  /* 0x0027580701007387 */ /* 0x0003e20000100800 */
[----:B------:R-:W-:Y:S01]  /*7b1e0*/  F2FP.SATFINITE.E5M2.F32.PACK_AB_MERGE_C R3, R5, R3, RZ ;  /* 0x000000030503723e */ /* 0x000fe200048060ff */
[----:B0-----:R-:W-:Y:S01]  /*7b1f0*/  VIADD R2, R2, UR5 ;  /* 0x0000000502027c36 */ /* 0x001fe20008000000 */
[----:B------:R-:W-:Y:S01]  /*7b200*/  ULDC UR5, c[0x0][0x248] ;  /* 0x0000920000057ab9 */ /* 0x000fe20000000800 */
[----:B-1----:R-:W3:Y:S04]  /*7b210*/  LDL.LU R7, [R1+0x698] ;  /* 0x0006980001077983 */ /* 0x002ee80000300800 */
[----:B------:R-:W3:Y:S04]  /*7b220*/  LDL.LU R24, [R1+0x69c] ;  /* 0x00069c0001187983 */ /* 0x000ee80000300800 */
        /* <DEDUP_REMOVED lines=18> */
[----:B-1----:R-:W-:Y:S01]  /*7b350*/  VIADD R2, R2, UR5 ;  /* 0x0000000502027c36 */ /* 0x002fe20008000000 */
[----:B------:R-:W-:-:S02]  /*7b360*/  ULDC UR5, c[0x0][0x248] ;  /* 0x0000920000057ab9 */ /* 0x000fc40000000800 */
[----:B------:R-:W4:Y:S01]  /*7b370*/  LDL.LU R39, [R1+0x6e0] ;  /* 0x0006e00001277983 */ /* 0x000f220000300800 */
[----:B--2---:R-:W-:-:S05]  /*7b380*/  F2FP.SATFINITE.E5M2.F32.PACK_AB_MERGE_C R4, R4, R49, RZ ;  /* 0x000000310404723e */ /* 0x004fca00048060ff */
[----:B------:R0:W-:Y:S04]  /*7b390*/  STL [R1+0x2748], R4 ;  /* 0x0027480401007387 */ /* 0x0001e80000100800 */
[----:B------:R-:W2:Y:S04]  /*7b3a0*/  LDL.LU R40, [R1+0x6e4] ;  /* 0x0006e40001287983 */ /* 0x000ea80000300800 */
[----:B------:R-:W2:Y:S04]  /*7b3b0*/  LDL.LU R41, [R1+0x6e8] ;  /* 0x0006e80001297983 */ /* 0x000ea80000300800 */
[----:B------:R1:W-:Y:S04]  /*7b3c0*/  STL [R1+0x624], R2 ;  /* 0x0006240201007387 */ /* 0x0003e80000100800 */
        /* <DEDUP_REMOVED lines=8> */
[----:B0-----:R-:W2:Y:S01]  /*7b450*/  LDL.LU R4, [R1+0x70c] ;  /* 0x00070c0001047983 */ /* 0x001ea20000300800 */
[----:B-1----:R-:W-:Y:S01]  /*7b460*/  VIADD R2, R2, UR5 ;  /* 0x0000000502027c36 */ /* 0x002fe20008000000 */
[----:B------:R-:W-:Y:S01]  /*7b470*/  ULDC UR5, c[0x0][0x248] ;  /* 0x0000920000057ab9 */ /* 0x000fe20000000800 */
[----:B---3--:R-:W-:-:S05]  /*7b480*/  F2FP.SATFINITE.E5M2.F32.PACK_AB_MERGE_C R24, R24, R7, RZ ;  /* 0x000000071818723e */ /* 0x008fca00048060ff */
        /* <DEDUP_REMOVED lines=27> */
[----:B------:R-:W-:Y:S04]  /*7b640*/  STL [R1+0x2a64], R7 ;  /* 0x002a640701007387 */ /* 0x000fe80000100800 */
[----:B------:R0:W-:Y:S02]  /*7b650*/  STL [R1+0x634], R2 ;  /* 0x0006340201007387 */ /* 0x0001e40000100800 */
[----:B0-----:R-:W-:Y:S01]  /*7b660*/  VIADD R2, R2, UR5 ;  /* 0x0000000502027c36 */ /* 0x001fe20008000000 */
[----:B------:R-:W-:Y:S01]  /*7b670*/  ULDC UR5, c[0x0][0x248] ;  /* 0x0000920000057ab9 */ /* 0x000fe20000000800 */
[----:B--2---:R-:W-:-:S05]  /*7b680*/  F2FP.SATFINITE.E5M2.F32.PACK_AB_MERGE_C R7, R40, R39, RZ ;  /* 0x000000272807723e */ /* 0x004fca00048060ff */
[----:B------:R0:W-:Y:S01]  /*7b690*/  STL [R1+0x26fc], R7 ;  /* 0x0026fc0701007387 */ /* 0x0001e20000100800 */
[----:B------:R-:W-:-:S05]  /*7b6a0*/  F2FP.SATFINITE.E5M2.F32.PACK_AB_MERGE_C R24, R42, R41, RZ ;  /* 0x000000292a18723e */ /* 0x000fca00048060ff */
[----:B------:R1:W-:Y:S01]  /*7b6b0*/  STL [R1+0x2700], R24 ;  /* 0x0027001801007387 */ /* 0x0003e20000100800 */
[----:B0-----:R-:W-:-:S03]  /*7b6c0*/  F2FP.SATFINITE.E5M2.F32.PACK_AB_MERGE_C R7, R44, R43, RZ ;  /* 0x0000002b2c07723e */ /* 0x001fc600048060ff */
[----:B------:R0:W-:Y:S04]  /*7b6d0*/  STL [R1+0x638], R2 ;  /* 0x0006380201007387 */ /* 0x0001e80000100800 */
[----:B------:R2:W-:Y:S01]  /*7b6e0*/  STL [R1+0x26f0], R7 ;  /* 0x0026f00701007387 */ /* 0x0005e20000100800 */
[----:B-1----:R-:W-:Y:S01]  /*7b6f0*/  F2FP.SATFINITE.E5M2.F32.PACK_AB_MERGE_C R24, R46, R45, RZ ;  /* 0x0000002d2e18723e */ /* 0x002fe200048060ff */
[----:B0-----:R-:W-:Y:S01]  /*7b700*/  VIADD R2, R2, UR5 ;  /* 0x0000000502027c36 */ /* 0x001fe20008000000 */
[----:B------:R-:W-:-:S03]  /*7b710*/  ULDC UR5, c[0x0][0x248] ;  /* 0x0000920000057ab9 */ /* 0x000fc60000000800 */
[----:B------:R-:W-:Y:S01]  /*7b720*/  STL [R1+0x2a40], R24 ;  /* 0x002a401801007387 */ /* 0x000fe20000100800 */
[----:B--2---:R-:W-:-:S03]  /*7b730*/  F2FP.SATFINITE.E5M2.F32.PACK_AB_MERGE_C R7, R48, R47, RZ ;  /* 0x0000002f3007723e */ /* 0x004fc600048060ff */
[----:B------:R0:W-:Y:S04]  /*7b740*/  STL [R1+0x63c], R2 ;  /* 0x00063c0201007387 */ /* 0x0001e80000100800 */
[----:B------:R-:W-:Y:S01]  /*7b750*/  STL [R1+0x26e4], R7 ;  /* 0x0026e40701007387 */ /* 0x000fe20000100800 */
[----:B------:R-:W-:-:S03]  /*7b760*/  F2FP.SATFINITE.E5M2.F32.PACK_AB_MERGE_C R4, R4, R49, RZ ;  /* 0x000000310404723e */ /* 0x000fc600048060ff */
[----:B------:R-:W2:Y:S01]  /*7b770*/  LDL.LU R49, [R1+0x718] ;  /* 0x0007180001317983 */ /* 0x000ea20000300800 */
[----:B0-----:R-:W-:Y:S01]  /*7b780*/  VIADD R2, R2, UR5 ;  /* 0x0000000502027c36 */ /* 0x001fe20008000000 */
[----:B------:R-:W-:Y:S02]  /*7b790*/  ULDC UR5, c[0x0][0x248] ;  /* 0x0000920000057ab9 */ /* 0x000fe40000000800 */
[----:B------:R-:W2:Y:S04]  /*7b7a0*/  LDL.LU R48, [R1+0x71c] ;  /* 0x00071c0001307983 */ /* 0x000ea80000300800 */
[----:B------:R-:W-:Y:S04]  /*7b7b0*/  STL [R1+0x26e0], R4 ;  /* 0x0026e00401007387 */ /* 0x000fe80000100800 */
        /* <DEDUP_REMOVED lines=13> */
[----:B0-----:R-:W-:Y:S01]  /*7b890*/  VIADD R2, R2, UR5 ;  /* 0x0000000502027c36 */ /* 0x001fe20008000000 */
[----:B------:R-:W-:-:S02]  /*7b8a0*/  ULDC UR5, c[0x0][0x248] ;  /* 0x0000920000057ab9 */ /* 0x000fc40000000800 */
[----:B------:R-:W4:Y:S04]  /*7b8b0*/  LDL.LU R35, [R1+0x750] ;  /* 0x0007500001237983 */ /* 0x000f280000300800 */
[----:B------:R-:W4:Y:S04]  /*7b8c0*/  LDL.LU R4, [R1+0x754] ;  /* 0x0007540001047983 */ /* 0x000f280000300800 */
[----:B------:R-:W4:Y:S01]  /*7b8d0*/  LDL.LU R34, [R1+0x758] ;  /* 0x0007580001227983 */ /* 0x000f220000300800 */
        /* <DEDUP_REMOVED lines=17> */
[----:B------:R-:W-:Y:S01]  /*7b9f0*/  ULDC UR5, c[0x0][0x248] ;  /* 0x0000920000057ab9 */ /* 0x000fe20000000800 */
[----:B--2---:R-:W-:-:S02]  /*7ba00*/  F2FP.SATFINITE.E5M2.F32.PACK_AB_MERGE_C R48, R48, R49, RZ ;  /* 0x000000313030723e */ /* 0x004fc400048060ff */
[----:B------:R-:W2:Y:S04]  /*7ba10*/  LDL.LU R49, [R1+0x2b9c] ;  /* 0x002b9c0001317983 */ /* 0x000ea80000300800 */
[----:B------:R0:W-:Y:S01]  /*7ba20*/  STL [R1+0x2a1c], R48 ;  /* 0x002a1c3001007387 */ /* 0x0001e20000100800 */
[----:B----4-:R-:W-:-:S03]  /*7ba30*/  F2FP.SATFINITE.E5M2.F32.PACK_AB_MERGE_C R46, R46, R47, RZ ;  /* 0x0000002f2e2e723e */ /* 0x010fc600048060ff */
[----:B0-----:R-:W2:Y:S04]  /*7ba40*/  LDL.LU R48, [R1+0x2b98] ;  /* 0x002b980001307983 */ /* 0x001ea80000300800 */
[----:B------:R-:W4:Y:S01]  /*7ba50*/  LDL.LU R47, [R1+0x2b94] ;  /* 0x002b9400012f7983 */ /* 0x000f220000300800 */
[----:B------:R-:W-:-:S03]  /*7ba60*/  F2FP.SATFINITE.E5M2.F32.PACK_AB_MERGE_C R44, R44, R45, RZ ;  /* 0x0000002d2c2c723e */ /* 0x000fc600048060ff */
[----:B------:R0:W-:Y:S01]  /*7ba70*/  STL [R1+0x26c8], R46 ;  /* 0x0026c82e01007387 */ /* 0x0001e20000100800 */
[----:B------:R-:W-:-:S03]  /*7ba80*/  F2FP.SATFINITE.E5M2.F32.PACK_AB_MERGE_C R42, R42, R43, RZ ;  /* 0x0000002b2a2a723e */ /* 0x000fc600048060ff */
[----:B0-----:R-:W4:Y:S04]  /*7ba90*/  LDL.LU R46, [R1+0x2b90] ;  /* 0x002b9000012e7983 */ /* 0x001f280000300800 */
[----:B------:R-:W2:Y:S01]  /*7baa0*/  LDL.LU R45, [R1+0x2b8c] ;  /* 0x002b8c00012d7983 */ /* 0x000ea20000300800 */
[----:B------:R-:W-:-:S03]  /*7bab0*/  F2FP.SATFINITE.E5M2.F32.PACK_AB_MERGE_C R40, R40, R41, RZ ;  /* 0x000000292828723e */ /* 0x000fc600048060ff */
[----:B------:R0:W-:Y:S01]  /*7bac0*/  STL [R1+0x26c4], R44 ;  /* 0x0026c42c01007387 */ /* 0x0001e20000100800 */
[----:B------:R-:W-:-:S03]  /*7bad0*/  F2FP.SATFINITE.E5M2.F32.PACK_AB_MERGE_C R38, R38, R39, RZ ;  /* 0x000000272626723e */ /* 0x000fc600048060ff */
[----:B0-----:R-:W2:Y:S04]  /*7bae0*/  LDL.LU R44, [R1+0x2b88] ;  /* 0x002b8800012c7983 */ /* 0x001ea80000300800 */
[----:B------:R-:W2:Y:S04]  /*7baf0*/  LDL.LU R43, [R1+0x2b84] ;  /* 0x002b8400012b7983 */ /* 0x000ea80000300800 */
[----:B------:R0:W-:Y:S01]  /*7bb00*/  STL [R1+0x26b8], R42 ;  /* 0x0026b82a01007387 */ /* 0x0001e20000100800 */
[----:B------:R-:W-:-:S03]  /*7bb10*/  F2FP.SATFINITE.E5M2.F32.PACK_AB_MERGE_C R36, R36, R37, RZ ;  /* 0x000000252424723e */ /* 0x000fc600048060ff */
[----:B0-----:R-:W2:Y:S04]  /*7bb20*/  LDL.LU R42, [R1+0x2b80] ;  /* 0x002b8000012a7983 */ /* 0x001ea80000300800 */
[----:B------:R0:W-:Y:S04]  /*7bb30*/  STL [R1+0x648], R2 ;  /* 0x0006480201007387 */ /* 0x0001e80000100800 */
[----:B------:R-:W2:Y:S04]  /*7bb40*/  LDL.LU R41, [R1+0x2b7c] ;  /* 0x002b7c0001297983 */ /* 0x000ea80000300800 */
[----:B------:R1:W-:Y:S01]  /*7bb50*/  STL [R1+0x2a00], R40 ;  /* 0x002a002801007387 */ /* 0x0003e20000100800 */
[----:B0-----:R-:W-:Y:S01]  /*7bb60*/  VIADD R2, R2, UR5 ;  /* 0x0000000502027c36 */ /* 0x001fe20008000000 */
[----:B------:R-:W-:-:S02]  /*7bb70*/  ULDC UR5, c[0x0][0x248] ;  /* 0x0000920000057ab9 */ /* 0x000fc40000000800 */
[----:B-1----:R-:W2:Y:S04]  /*7bb80*/  LDL.LU R40, [R1+0x2b78] ;  /* 0x002b780001287983 */ /* 0x002ea80000300800 */
[----:B------:R-:W2:Y:S04]  /*7bb90*/  LDL.LU R39, [R1+0x2b74] ;  /* 0x002b740001277983 */ /* 0x000ea80000300800 */
[----:B------:R0:W-:Y:S01]  /*7bba0*/  STL [R1+0x26ac], R38 ;  /* 0x0026ac2601007387 */ /* 0x0001e20000100800 */
[----:B------:R-:W-:-:S03]  /*7bbb0*/  F2FP.SATFINITE.E5M2.F32.PACK_AB_MERGE_C R4, R4, R35, RZ ;  /* 0x000000230404723e */ /* 0x000fc600048060ff */
[----:B0-----:R-:W2:Y:S04]  /*7bbc0*/  LDL.LU R38, [R1+0x2b70] ;  /* 0x002b700001267983 */ /* 0x001ea80000300800 */
[----:B------:R0:W-:Y:S04]  /*7bbd0*/  STL [R1+0x64c], R2 ;  /* 0x00064c0201007387 */ /* 0x0001e80000100800 */
[----:B------:R-:W4:Y:S04]  /*7bbe0*/  LDL.LU R37, [R1+0x2b6c] ;  /* 0x002b6c0001257983 */ /* 0x000f280000300800 */
[----:B------:R1:W-:Y:S01]  /*7bbf0*/  STL [R1+0x26a8], R36 ;  /* 0x0026a82401007387 */ /* 0x0003e20000100800 */
[----:B0-----:R-:W-:Y:S01]  /*7bc00*/  VIADD R2, R2, UR5 ;  /* 0x0000000502027c36 */ /* 0x001fe20008000000 */
[----:B------:R-:W-:-:S02]  /*7bc10*/  ULDC UR5, c[0x0][0x248] ;  /* 0x0000920000057ab9 */ /* 0x000fc40000000800 */
[----:B-1----:R-:W4:Y:S04]  /*7bc20*/  LDL.LU R36, [R1+0x2b68] ;  /* 0x002b680001247983 */ /* 0x002f280000300800 */
[----:B------:R-:W2:Y:S04]  /*7bc30*/  LDL.LU R35, [R1+0x2b64] ;  /* 0x002b640001237983 */ /* 0x000ea80000300800 */
[----:B------:R0:W-:Y:S04]  /*7bc40*/  STL [R1+0x650], R2 ;  /* 0x0006500201007387 */ /* 0x0001e80000100800 */
[----:B------:R1:W-:Y:S01]  /*7bc50*/  STL [R1+0x2694], R4 ;  /* 0x0026940401007387 */ /* 0x0003e20000100800 */
[----:B0-----:R-:W-:Y:S01]  /*7bc60*/  VIADD R2, R2, UR5 ;  /* 0x0000000502027c36 */ /* 0x001fe20008000000 */
[----:B------:R-:W-:Y:S01]  /*7bc70*/  ULDC UR5, c[0x0][0x248] ;  /* 0x0000920000057ab9 */ /* 0x000fe20000000800 */
[----:B-1----:R-:W0:Y:S01]  /*7bc80*/  LDC R4, c[0x0][0x244] ;  /* 0x00009100ff047b82 */ /* 0x002e220000000800 */
[----:B---3--:R-:W-:-:S02]  /*7bc90*/  F2FP.SATFINITE.E5M2.F32.PACK_AB_MERGE_C R33, R33, R34, RZ ;  /* 0x000000222121723e */ /* 0x008fc400048060ff */
[----:B------:R-:W2:Y:S04]  /*7bca0*/  LDL.LU R34, [R1+0x2b60] ;  /* 0x002b600001227983 */ /* 0x000ea80000300800 */
[----:B------:R1:W-:Y:S01]  /*7bcb0*/  STL [R1+0x2a60], R33 ;  /* 0x002a602101007387 */ /* 0x0003e20000100800 */
[----:B------:R-:W-:-:S03]  /*7bcc0*/  F2FP.SATFINITE.E5M2.F32.PACK_AB_MERGE_C R31, R31, R32, RZ ;  /* 0x000000201f1f723e */ /* 0x000fc600048060ff */
[----:B-1----:R-:W3:Y:S04]  /*7bcd0*/  LDL.LU R33, [R1+0x2b5c] ;  /* 0x002b5c0001217983 */ /* 0x002ee80000300800 */
[----:B------:R1:W-:Y:S01]  /*7bce0*/  STL [R1+0x654], R2 ;  /* 0x0006540201007387 */ /* 0x0003e20000100800 */
[----:B------:R-:W-:-:S03]  /*7bcf0*/  F2FP.SATFINITE.E5M2.F32.PACK_AB_MERGE_C R29, R29, R30, RZ ;  /* 0x0000001e1d1d723e */ /* 0x000fc600048060ff */
[----:B------:R-:W3:Y:S04]  /*7bd00*/  LDL.LU R32, [R1+0x2b58] ;  /* 0x002b580001207983 */ /* 0x000ee80000300800 */
[----:B------:R0:W-:Y:S01]  /*7bd10*/  STL [R1+0x268c], R31 ;  /* 0x00268c1f01007387 */ /* 0x0001e20000100800 */
[----:B-1----:R-:W-:Y:S01]  /*7bd20*/  VIADD R2, R2, UR5 ;  /* 0x0000000502027c36 */ /* 0x002fe20008000000 */
[----:B------:R-:W-:Y:S01]  /*7bd30*/  F2FP.SATFINITE.E5M2.F32.PACK_AB_MERGE_C R27, R27, R28, RZ ;  /* 0x0000001c1b1b723e */ /* 0x000fe200048060ff */
[----:B------:R-:W-:Y:S01]  /*7bd40*/  ULDC UR5, c[0x0][0x248] ;  /* 0x0000920000057ab9 */ /* 0x000fe20000000800 */
[----:B0-----:R-:W4:Y:S01]  /*7bd50*/  LDL.LU R31, [R1+0x2b54] ;  /* 0x002b5400011f7983 */ /* 0x001f220000300800 */
[----:B------:R-:W-:-:S03]  /*7bd60*/  F2FP.SATFINITE.E5M2.F32.PACK_AB_MERGE_C R25, R25, R26, RZ ;  /* 0x0000001a1919723e */ /* 0x000fc600048060ff */
[----:B------:R-:W4:Y:S04]  /*7bd70*/  LDL.LU R30, [R1+0x2b50] ;  /* 0x002b5000011e7983 */ /* 0x000f280000300800 */
[----:B------:R0:W-:Y:S01]  /*7bd80*/  STL [R1+0x2690], R29 ;  /* 0x0026901d01007387 */ /* 0x0001e20000100800 */
[----:B------:R-:W-:-:S03]  /*7bd90*/  F2FP.SATFINITE.E5M2.F32.PACK_AB_MERGE_C R7, R24, R7, RZ ;  /* 0x000000071807723e */ /* 0x000fc600048060ff */
[----:B0-----:R-:W4:Y:S04]  /*7bda0*/  LDL.LU R29, [R1+0x2b4c] ;  /* 0x002b4c00011d7983 */ /* 0x001f280000300800 */
[----:B------:R0:W-:Y:S04]  /*7bdb0*/  STL [R1+0x664], R2 ;  /* 0x0006640201007387 */ /* 0x0001e80000100800 */
[----:B------:R-:W4:Y:S04]  /*7bdc0*/  LDL.LU R28, [R1+0x2b48] ;  /* 0x002b4800011c7983 */ /* 0x000f280000300800 */
[----:B------:R1:W-:Y:S01]  /*7bdd0*/  STL [R1+0x2688], R27 ;  /* 0x0026881b01007387 */ /* 0x0003e20000100800 */
[----:B0-----:R-:W-:Y:S01]  /*7bde0*/  VIADD R2, R2, UR5 ;  /* 0x0000000502027c36 */ /* 0x001fe20008000000 */
[----:B------:R-:W-:-:S02]  /*7bdf0*/  ULDC UR5, c[0x0][0x248] ;  /* 0x0000920000057ab9 */ /* 0x000fc40000000800 */
[----:B-1----:R-:W4:Y:S04]  /*7be00*/  LDL.LU R27, [R1+0x2b44] ;  /* 0x002b4400011b7983 */ /* 0x002f280000300800 */
[----:B------:R-:W4:Y:S04]  /*7be10*/  LDL.LU R26, [R1+0x2b40] ;  /* 0x002b4000011a7983 */ /* 0x000f280000300800 */
[----:B------:R0:W-:Y:S01]  /*7be20*/  STL [R1+0x2a3c], R25 ;  /* 0x002a3c1901007387 */ /* 0x0001e20000100800 */
[----:B------:R-:W-:-:S03]  /*7be30*/  F2FP.SATFINITE.E5M2.F32.PACK_AB_MERGE_C R3, R5, R3, RZ ;  /* 0x000000030503723e */ /* 0x000fc600048060ff */
[----:B0-----:R-:W2:Y:S04]  /*7be40*/  LDL.LU R25, [R1+0x2b3c] ;  /* 0x002b3c0001197983 */ /* 0x001ea80000300800 */
[----:B------:R0:W-:Y:S04]  /*7be50*/  STL [R1+0x660], R2 ;  /* 0x0006600201007387 */ /* 0x0001e80000100800 */
[----:B------:R-:W-:Y:S01]  /*7be60*/  STL [R1+0x2684], R7 ;  /* 0x0026840701007387 */ /* 0x000fe20000100800 */
[----:B0-----:R-:W-:Y:S01]  /*7be70*/  VIADD R2, R2, UR5 ;  /* 0x0000000502027c36 */ /* 0x001fe20008000000 */
[----:B------:R-:W-:-:S04]  /*7be80*/  ULDC UR5, c[0x0][0x248] ;  /* 0x0000920000057ab9 */ /* 0x000fc80000000800 */
[----:B------:R0:W-:Y:S04]  /*7be90*/  STL [R1+0x658], R2 ;  /* 0x0006580201007387 */ /* 0x0001e80000100800 */
[----:B------:R-:W-:Y:S01]  /*7bea0*/  STL [R1+0x2680], R3 ;  /* 0x0026800301007387 */ /* 0x000fe20000100800 */
[----:B0-----:R-:W-:Y:S01]  /*7beb0*/  VIADD R2, R2, UR5 ;  /* 0x0000000502027c36 */ /* 0x001fe20008000000 */
[----:B------:R-:W-:Y:S02]  /*7bec0*/  ULDC UR5, c[0x0][0x244] ;  /* 0x0000910000057ab9 */ /* 0x000fe40000000800 */
[----:B------:R-:W-:Y:S01]  /*7bed0*/  IMAD R5, R6, UR5, RZ ;  /* 0x0000000506057c24 */ /* 0x000fe2000f8e02ff */
[----:B------:R-:W-:Y:S01]  /*7bee0*/  ULDC UR5, c[0x0][0x248] ;  /* 0x0000920000057ab9 */ /* 0x000fe20000000800 */
[----:B------:R0:W-:Y:S02]  /*7bef0*/  STL [R1+0x65c], R2 ;  /* 0x00065c0201007387 */ /* 0x0001e40000100800 */
[----:B0-----:R-:W-:Y:S01]  /*7bf00*/  VIADD R2, R2, UR6 ;  /* 0x0000000602027c36 */ /* 0x001fe20008000000 */
[----:B------:R-:W-:-:S03]  /*7bf10*/  ULDC.64 UR6, c[0x0][0x220] ;  /* 0x0000880000067ab9 */ /* 0x000fc60000000a00 */
[----:B------:R-:W-:Y:S01]  /*7bf20*/  VIADD R3, R2, UR5 ;  /* 0x0000000502037c36 */ /* 0x000fe20008000000 */
[----:B------:R-:W-:Y:S01]  /*7bf30*/  STL [R1+0x8f0], R2 ;  /* 0x0008f00201007387 */ /* 0x000fe20000100800 */
[----:B------:R-:W-:Y:S02]  /*7bf40*/  ULDC UR5, c[0x0][0x248] ;  /* 0x0000920000057ab9 */ /* 0x000fe40000000800 */
[----:B------:R-:W-:Y:S01]  /*7bf50*/  VIADD R7, R3, UR12 ;  /* 0x0000000c03077c36 */ /* 0x000fe20008000000 */
[----:B------:R-:W-:Y:S01]  /*7bf60*/  STL [R1+0x8f4], R3 ;  /* 0x0008f40301007387 */ /* 0x000fe20000100800 */
[----:B------:R-:W-:-:S03]  /*7bf70*/  VIADD R24, R0, 0x158 ;  /* 0x0000015800187836 */ /* 0x000fc60000000000 */
[----:B------:R0:W-:Y:S04]  /*7bf80*/  STL [R1+0x910], R7 ;  /* 0x0009100701007387 */ /* 0x0001e80000100800 */
[----:B------:R-:W2:Y:S01]  /*7bf90*/  LDL.LU R24, [R1+0x2b38] ;  /* 0x002b380001187983 */ /* 0x000ea20000300800 */
[----:B0-----:R-:W-:Y:S01]  /*7bfa0*/  VIADD R7, R7, UR5 ;  /* 0x0000000507077c36 */ /* 0x001fe20008000000 */
[----:B------:R-:W-:-:S04]  /*7bfb0*/  ULDC UR5, c[0x0][0x248] ;  /* 0x0000920000057ab9 */ /* 0x000fc80000000800 */
[----:B------:R0:W-:Y:S02]  /*7bfc0*/  STL [R1+0x914], R7 ;  /* 0x0009140701007387 */ /* 0x0001e40000100800 */
[----:B0-----:R-:W-:-:S05]  /*7bfd0*/  VIADD R7, R7, UR5 ;  /* 0x0000000507077c36 */ /* 0x001fca0008000000 */
[----:B------:R0:W-:Y:S04]  /*7bfe0*/  STL [R1+0x2678], R7 ;  /* 0x0026780701007387 */ /* 0x0001e80000100800 */
[----:B0-----:R-:W3:Y:S01]  /*7bff0*/  LDL.LU R7, [R1+0x2b34] ;  /* 0x002b340001077983 */ /* 0x001ee20000300800 */
[----:B------:R-:W-:Y:S01]  /*7c000*/  IMAD R4, R4, 0x80, R5 ;  /* 0x0000008004047824 */ /* 0x000fe200078e0205 */
[----:B------:R-:W-:-:S04]  /*7c010*/  IADD3 R2, P0, R5, UR6, RZ ;  /* 0x0000000605027c10 */ /* 0x000fc8000ff1e0ff */
[C---:B------:R-:W-:Y:S02]  /*7c020*/  IADD3 R3, P1, R4.reuse, UR8, RZ ;  /* 0x0000000804037c10 */ /* 0x040fe4000ff3e0ff */
[----:B------:R-:W-:Y:S02]  /*7c030*/  LEA.HI.X.SX32 R5, R5, UR7, 0x1, P0 ;  /* 0x0000000705057c11 */ /* 0x000fe400080f0eff */
[----:B------:R-:W-:Y:S01]  /*7c040*/  LEA.HI.X.SX32 R4, R4, UR9, 0x1, P1 ;  /* 0x0000000904047c11 */ /* 0x000fe200088f0eff */
[----:B------:R-:W-:Y:S01]  /*7c050*/  STL [R1+0x2dc0], R90 ;  /* 0x002dc05a01007387 */ /* 0x000fe20000100800 */
[----:B------:R-:W-:Y:S01]  /*7c060*/  ULDC.64 UR6, c[0x0][0x228] ;  /* 0x00008a0000067ab9 */ /* 0x000fe20000000a00 */
[----:B------:R-:W-:Y:S01]  /*7c070*/  ULDC.64 UR26, c[0x0][0x228] ;  /* 0x00008a00001a7ab9 */ /* 0x000fe20000000a00 */
[----:B------:R-:W-:Y:S01]  /*7c080*/  ULDC.64 UR8, c[0x0][0x228] ;  /* 0x00008a0000087ab9 */ /* 0x000fe20000000a00 */
        /* <DEDUP_REMOVED lines=18> */
[----:B------:R-:W-:-:S02]  /*7c1b0*/  ULDC.64 UR34, c[0x0][0x228] ;  /* 0x00008a0000227ab9 */ /* 0x000fc40000000a00 */
[----:B------:R0:W-:Y:S04]  /*7c1c0*/  STL [R1+0x2da8], R96 ;  /* 0x002da86001007387 */ /* 0x0001e80000100800 */
[----:B0-----:R-:W4:Y:S04]  /*7c1d0*/  LDL.LU R96, [R1+0x604] ;  /* 0x0006040001607983 */ /* 0x001f280000300800 */
        /* <DEDUP_REMOVED lines=17> */
[----:B------:R0:W-:Y:S04]  /*7c2f0*/  STL [R1+0x2d60], R114 ;  /* 0x002d607201007387 */ /* 0x0001e80000100800 */
[----:B0-----:R-:W2:Y:S04]  /*7c300*/  LDL.LU R114, [R1+0x120c] ;  /* 0x00120c0001727983 */ /* 0x001ea80000300800 */
[----:B------:R-:W3:Y:S04]  /*7c310*/  LDL.LU R103, [R1+0x814] ;  /* 0x0008140001677983 */ /* 0x000ee80000300800 */
[----:B------:R-:W-:Y:S04]  /*7c320*/  STL [R1+0x2d5c], R115 ;  /* 0x002d5c7301007387 */ /* 0x000fe80000100800 */
[----:B------:R0:W-:Y:S04]  /*7c330*/  STL [R1+0x2d58], R116 ;  /* 0x002d587401007387 */ /* 0x0001e80000100800 */
[----:B0-----:R-:W4:Y:S04]  /*7c340*/  LDL.LU R116, [R1+0x1204] ;  /* 0x0012040001747983 */ /* 0x001f280000300800 */
[----:B------:R-:W3:Y:S04]  /*7c350*/  LDL.LU R113, [R1+0x1210] ;  /* 0x0012100001717983 */ /* 0x000ee80000300800 */
[----:B------:R-:W3:Y:S04]  /*7c360*/  LDL.LU R101, [R1+0x824] ;  /* 0x0008240001657983 */ /* 0x000ee80000300800 */
[----:B------:R-:W3:Y:S04]  /*7c370*/  LDL.LU R105, [R1+0x614] ;  /* 0x0006140001697983 */ /* 0x000ee80000300800 */
[----:B------:R-:W2:Y:S04]  /*7c380*/  LDL.LU R115, [R1+0x1208] ;  /* 0x0012080001737983 */ /* 0x000ea80000300800 */
[----:B------:R-:W3:Y:S04]  /*7c390*/  LDL.LU R99, [R1+0x838] ;  /* 0x0008380001637983 */ /* 0x000ee80000300800 */
[----:B------:R-:W3:Y:S04]  /*7c3a0*/  LDL.LU R90, [R1+0x650] ;  /* 0x00065000015a7983 */ /* 0x000ee80000300800 */
[----:B------:R-:W3:Y:S04]  /*7c3b0*/  LDL.LU R102, [R1+0x80c] ;  /* 0x00080c0001667983 */ /* 0x000ee80000300800 */
[----:B------:R-:W3:Y:S04]  /*7c3c0*/  LDL.LU R107, [R1+0x818] ;  /* 0x00081800016b7983 */ /* 0x000ee80000300800 */
[----:B------:R-:W-:Y:S04]  /*7c3d0*/  STL [R1+0x2d54], R117 ;  /* 0x002d547501007387 */ /* 0x000fe80000100800 */
[----:B------:R0:W-:Y:S04]  /*7c3e0*/  STL [R1+0x2d50], R119 ;  /* 0x002d507701007387 */ /* 0x0001e80000100800 */
[----:B0-----:R-:W4:Y:S04]  /*7c3f0*/  LDL.LU R119, [R1+0x11fc] ;  /* 0x0011fc0001777983 */ /* 0x001f280000300800 */
[----:B------:R-:W2:Y:S04]  /*7c400*/  LDL.LU R117, [R1+0x1200] ;  /* 0x0012000001757983 */ /* 0x000ea80000300800 */
[----:B------:R-:W3:Y:S04]  /*7c410*/  LDL.LU R98, [R1+0x858] ;  /* 0x0008580001627983 */ /* 0x000ee80000300800 */
[----:B------:R-:W3:Y:S04]  /*7c420*/  LDL.LU R100, [R1+0xa04] ;  /* 0x000a040001647983 */ /* 0x000ee80000300800 */
[----:B------:R-:W3:Y:S04]  /*7c430*/  LDL.LU R110, [R1+0x121c] ;  /* 0x00121c00016e7983 */ /* 0x000ee80000300800 */
[----:B------:R0:W-:Y:S04]  /*7c440*/  STL [R1+0x2d4c], R118 ;  /* 0x002d4c7601007387 */ /* 0x0001e80000100800 */
[----:B0-----:R-:W4:Y:S04]  /*7c450*/  LDL.LU R118, [R1+0x11f8] ;  /* 0x0011f80001767983 */ /* 0x001f280000300800 */
        /* <DEDUP_REMOVED lines=12> */
[----:B------:R0:W-:Y:S04]  /*7c520*/  STL [R1+0x2d48], R120 ;  /* 0x002d487801007387 */ /* 0x0001e80000100800 */
[----:B0-----:R-:W2:Y:S04]  /*7c530*/  LDL.LU R120, [R1+0x11e0] ;  /* 0x0011e00001787983 */ /* 0x001ea80000300800 */
[----:B------:R-:W-:Y:S04]  /*7c540*/  STL [R1+0x2d44], R121 ;  /* 0x002d447901007387 */ /* 0x000fe80000100800 */
[----:B------:R0:W-:Y:S04]  /*7c550*/  STL [R1+0x2d40], R122 ;  /* 0x002d407a01007387 */ /* 0x0001e80000100800 */
[----:B0-----:R-:W4:Y:S01]  /*7c560*/  LDL.LU R122, [R1+0x12d8] ;  /* 0x0012d800017a7983 */ /* 0x001f220000300800 */
[----:B------:R-:W-:-:S03]  /*7c570*/  MOV R121, UR11 ;  /* 0x0000000b00797c02 */ /* 0x000fc60008000f00 */
        /* <DEDUP_REMOVED lines=30> */
[----:B0-----:R-:W-:-:S02]  /*7c760*/  MOV R121, UR10 ;  /* 0x0000000a00797c02 */ /* 0x001fc40008000f00 */
[----:B--2---:R-:W-:-:S03]  /*7c770*/  IADD3 R126, P6, R120, R2, RZ ;  /* 0x00000002787e7210 */ /* 0x004fc60007fde0ff */
[----:B------:R0:W-:Y:S01]  /*7c780*/  STL [R1+0x2ab4], R121 ;  /* 0x002ab47901007387 */ /* 0x0001e20000100800 */
[----:B----4-:R-:W-:Y:S01]  /*7c790*/  IADD3 R124, P4, R122, R2, RZ ;  /* 0x000000027a7c7210 */ /* 0x010fe20007f9e0ff */
[----:B------:R-:W-:Y:S01]  /*7c7a0*/  VIADD R128, R0, 0x155 ;  /* 0x0000015500807836 */ /* 0x000fe20000000000 */
[----:B0-----:R-:W-:Y:S01]  /*7c7b0*/  MOV R121, UR4 ;  /* 0x0000000400797c02 */ /* 0x001fe20008000f00 */
[----:B------:R-:W-:Y:S01]  /*7c7c0*/  ULDC.64 UR4, c[0x0][0x228] ;  /* 0x00008a0000047ab9 */ /* 0x000fe20000000a00 */
[----:B------:R-:W-:-:S03]  /*7c7d0*/  ULDC.64 UR10, c[0x0][0x228] ;  /* 0x00008a00000a7ab9 */ /* 0x000fc60000000a00 */
[----:B------:R0:W-:Y:S04]  /*7c7e0*/  STL [R1+0x2ab8], R121 ;  /* 0x002ab87901007387 */ /* 0x0001e80000100800 */
[----:B------:R-:W2:Y:S04]  /*7c7f0*/  LDL.LU R123, [R1+0x790] ;  /* 0x00079000017b7983 */ /* 0x000ea80000300800 */
[----:B0-----:R-:W2:Y:S01]  /*7c800*/  LDL.LU R121, [R1+0x794] ;  /* 0x0007940001797983 */ /* 0x001ea20000300800 */
[----:B------:R-:W-:Y:S02]  /*7c810*/  ISETP.GE.AND P0, PT, R128, UR13, PT ;  /* 0x0000000d80007c0c */ /* 0x000fe4000bf06270 */
[----:B--2---:R-:W-:Y:S01]  /*7c820*/  F2FP.SATFINITE.E5M2.F32.PACK_AB_MERGE_C R121, R121, R123, RZ ;  /* 0x0000007b7979723e */ /* 0x004fe200048060ff */
[----:B------:R-:W-:-:S04]  /*7c830*/  VIADD R123, R0, 0x156 ;  /* 0x00000156007b7836 */ /* 0x000fc80000000000 */
[----:B------:R0:W-:Y:S01]  /*7c840*/  STL [R1+0x267c], R121 ;  /* 0x00267c7901007387 */ /* 0x0001e20000100800 */
[----:B------:R-:W-:Y:S02]  /*7c850*/  ISETP.GE.AND P1, PT, R123, UR9, PT ;  /* 0x000000097b007c0c */ /* 0x000fe4000bf26270 */
[----:B------:R-:W-:-:S05]  /*7c860*/  SHF.R.S32.HI R123, RZ, 0x1f, R120 ;  /* 0x0000001fff7b7819 */ /* 0x000fca0000011478 */
[----:B------:R-:W-:Y:S02]  /*7c870*/  IMAD.X R127, R123, 0x1, R5, P6 ;  /* 0x000000017b7f7824 */ /* 0x000fe400030e0605 */
[----:B0-----:R-:W-:-:S05]  /*7c880*/  VIADD R121, R0, 0x158 ;  /* 0x0000015800797836 */ /* 0x001fca0000000000 */
[----:B------:R-:W-:Y:S01]  /*7c890*/  ISETP.GE.AND P3, PT, R121, UR7, PT ;  /* 0x0000000779007c0c */ /* 0x000fe2000bf66270 */
[----:B------:R-:W-:-:S05]  /*7c8a0*/  VIADD R121, R0, 0x157 ;  /* 0x0000015700797836 */ /* 0x000fca0000000000 */
[----:B------:R-:W-:Y:S02]  /*7c8b0*/  ISETP.GE.AND P2, PT, R121, UR27, PT ;  /* 0x0000001b79007c0c */ /* 0x000fe4000bf46270 */
[----:B------:R-:W-:-:S05]  /*7c8c0*/  SHF.R.S32.HI R121, RZ, 0x1f, R122 ;  /* 0x0000001fff797819 */ /* 0x000fca000001147a */
[----:B------:R-:W-:-:S05]  /*7c8d0*/  IMAD.X R125, R121, 0x1, R5, P4 ;  /* 0x00000001797d7824 */ /* 0x000fca00020e0605 */
[----:B------:R0:W-:Y:S04]  /*7c8e0*/  STL.64 [R1+0x2670], R124 ;  /* 0x0026707c01007387 */ /* 0x0001e80000100a00 */
[----:B------:R1:W-:Y:S01]  /*7c8f0*/  STL.64 [R1+0x2668], R126 ;  /* 0x0026687e01007387 */ /* 0x0003e20000100a00 */
[----:B0-----:R-:W-:Y:S02]  /*7c900*/  IADD3 R124, P5, R122, R3, RZ ;  /* 0x000000037a7c7210 */ /* 0x001fe40007fbe0ff */
[----:B------:R-:W-:Y:S02]  /*7c910*/  SHF.R.S32.HI R122, RZ, 0x1f, R17 ;  /* 0x0000001fff7a7819 */ /* 0x000fe40000011411 */
[----:B-1----:R-:W-:Y:S01]  /*7c920*/  IADD3 R126, P4, R17, R2, RZ ;  /* 0x00000002117e7210 */ /* 0x002fe20007f9e0ff */
[----:B------:R-:W-:-:S04]  /*7c930*/  IMAD.X R125, R121, 0x1, R4, P5 ;  /* 0x00000001797d7824 */ /* 0x000fc800028e0604 */
[----:B------:R-:W-:Y:S01]  /*7c940*/  IMAD.X R127, R122, 0x1, R5, P4 ;  /* 0x000000017a7f7824 */ /* 0x000fe200020e0605 */
[----:B------:R0:W-:Y:S04]  /*7c950*/  STL.64 [R1+0x2660], R124 ;  /* 0x0026607c01007387 */ /* 0x0001e80000100a00 */
[----:B------:R-:W-:Y:S01]  /*7c960*/  STL.64 [R1+0x2658], R126 ;  /* 0x0026587e01007387 */ /* 0x000fe20000100a00 */
[-C--:B0-----:R-:W-:Y:S02]  /*7c970*/  IADD3 R124, P6, R120, R3.reuse, RZ ;  /* 0x00000003787c7210 */ /* 0x081fe40007fde0ff */
[----:B------:R-:W-:Y:S02]  /*7c980*/  IADD3 R120, P5, R17, R3, RZ ;  /* 0x0000000311787210 */ /* 0x000fe40007fbe0ff */
[----:B------:R-:W-:Y:S01]  /*7c990*/  SHF.R.S32.HI R17, RZ, 0x1f, R16 ;  /* 0x0000001fff117819 */ /* 0x000fe20000011410 */
[----:B------:R-:W-:-:S02]  /*7c9a0*/  IMAD.X R125, R123, 0x1, R4, P6 ;  /* 0x000000017b7d7824 */ /* 0x000fc400030e0604 */
[----:B------:R-:W-:Y:S01]  /*7c9b0*/  IMAD.X R121, R122, 0x1, R4, P5 ;  /* 0x000000017a797824 */ /* 0x000fe200028e0604 */
[-C--:B------:R-:W-:Y:S02]  /*7c9c0*/  IADD3 R122, P5, R8, R2.reuse, RZ ;  /* 0x00000002087a7210 */ /* 0x080fe40007fbe0ff */
[----:B------:R0:W-:Y:S04]  /*7c9d0*/  STL.64 [R1+0x2650], R124 ;  /* 0x0026507c01007387 */ /* 0x0001e80000100a00 */
[----:B------:R1:W-:Y:S01]  /*7c9e0*/  STL.64 [R1+0x2648], R120 ;  /* 0x0026487801007387 */ /* 0x0003e20000100a00 */
[C---:B0-----:R-:W-:Y:S02]  /*7c9f0*/  IADD3 R124, P4, R16.reuse, R2, RZ ;  /* 0x00000002107c7210 */ /* 0x041fe40007f9e0ff */
[----:B-1----:R-:W-:-:S03]  /*7ca00*/  IADD3 R120, P6, R16, R3, RZ ;  /* 0x0000000310787210 */ /* 0x002fc60007fde0ff */
[C---:B------:R-:W-:Y:S01]  /*7ca10*/  IMAD.X R125, R17.reuse, 0x1, R5, P4 ;  /* 0x00000001117d7824 */ /* 0x040fe200020e0605 */
[----:B------:R-:W-:Y:S01]  /*7ca20*/  SHF.R.S32.HI R16, RZ, 0x1f, R8 ;  /* 0x0000001fff107819 */ /* 0x000fe20000011408 */
[----:B------:R-:W-:-:S03]  /*7ca30*/  IMAD.X R121, R17, 0x1, R4, P6 ;  /* 0x0000000111797824 */ /* 0x000fc600030e0604 */
[----:B------:R0:W-:Y:S01]  /*7ca40*/  STL.64 [R1+0x2640], R124 ;  /* 0x0026407c01007387 */ /* 0x0001e20000100a00 */
[----:B------:R-:W-:Y:S01]  /*7ca50*/  IMAD.X R123, R16, 0x1, R5, P5 ;  /* 0x00000001107b7824 */ /* 0x000fe200028e0605 */
[----:B------:R-:W-:Y:S02]  /*7ca60*/  SHF.R.S32.HI R17, RZ, 0x1f, R9 ;  /* 0x0000001fff117819 */ /* 0x000fe40000011409 */
[----:B------:R1:W-:Y:S04]  /*7ca70*/  STL.64 [R1+0x2638], R120 ;  /* 0x0026387801007387 */ /* 0x0003e80000100a00 */
[----:B------:R2:W-:Y:S01]  /*7ca80*/  STL.64 [R1+0x2630], R122 ;  /* 0x0026307a01007387 */ /* 0x0005e20000100a00 */
[----:B0-----:R-:W-:Y:S02]  /*7ca90*/  IADD3 R124, P4, R9, R2, RZ ;  /* 0x00000002097c7210 */ /* 0x001fe40007f9e0ff */
[----:B-1----:R-:W-:-:S03]  /*7caa0*/  IADD3 R120, P6, R8, R3, RZ ;  /* 0x0000000308787210 */ /* 0x002fc60007fde0ff */
[----:B------:R-:W-:Y:S01]  /*7cab0*/  IMAD.X R125, R17, 0x1, R5, P4 ;  /* 0x00000001117d7824 */ /* 0x000fe200020e0605 */
[----:B--2---:R-:W-:Y:S01]  /*7cac0*/  IADD3 R122, P5, R10, R2, RZ ;  /* 0x000000020a7a7210 */ /* 0x004fe20007fbe0ff */
[----:B------:R-:W-:Y:S01]  /*7cad0*/  IMAD.X R121, R16, 0x1, R4, P6 ;  /* 0x0000000110797824 */ /* 0x000fe200030e0604 */
[----:B------:R-:W-:-:S04]  /*7cae0*/  SHF.R.S32.HI R16, RZ, 0x1f, R10 ;  /* 0x0000001fff107819 */ /* 0x000fc8000001140a */
[----:B------:R0:W-:Y:S01]  /*7caf0*/  STL.64 [R1+0x2628], R120 ;  /* 0x0026287801007387 */ /* 0x0001e20000100a00 */
[----:B------:R-:W-:-:S03]  /*7cb00*/  IMAD.X R123, R16, 0x1, R5, P5 ;  /* 0x00000001107b7824 */ /* 0x000fc600028e0605 */
[----:B------:R1:W-:Y:S01]  /*7cb10*/  STL.64 [R1+0x2620], R124 ;  /* 0x0026207c01007387 */ /* 0x0003e20000100a00 */
[----:B0-----:R-:W-:Y:S02]  /*7cb20*/  IADD3 R120, P6, R9, R3, RZ ;  /* 0x0000000309787210 */ /* 0x001fe40007fde0ff */
[----:B-1----:R-:W-:-:S03]  /*7cb30*/  IADD3 R124, P4, R11, R2, RZ ;  /* 0x000000020b7c7210 */ /* 0x002fc60007f9e0ff */
        /* <DEDUP_REMOVED lines=32> */
[----:B------:R-:W-:Y:S04]  /*7cd40*/  STL [R1+0x2b34], R14 ;  /* 0x002b340e01007387 */ /* 0x000fe80000100800 */
[----:B------:R1:W-:Y:S01]  /*7cd50*/  STL.64 [R1+0x25d0], R122 ;  /* 0x0025d07a01007387 */ /* 0x0003e20000100a00 */
[----:B0-----:R-:W-:-:S05]  /*7cd60*/  IADD3 R120, P6, R14, R3, RZ ;  /* 0x000000030e787210 */ /* 0x001fca0007fde0ff */
[----:B------:R-:W-:Y:S01]  /*7cd70*/  IMAD.X R121, R16, 0x1, R4, P6 ;  /* 0x0000000110797824 */ /* 0x000fe200030e0604 */
[----:B------:R-:W-:Y:S02]  /*7cd80*/  SHF.R.S32.HI R16, RZ, 0x1f, R18 ;  /* 0x0000001fff107819 */ /* 0x000fe40000011412 */
[-C--:B-1----:R-:W-:Y:S02]  /*7cd90*/  IADD3 R122, P6, R15, R3.reuse, RZ ;  /* 0x000000030f7a7210 */ /* 0x082fe40007fde0ff */
[----:B------:R0:W-:Y:S03]  /*7cda0*/  STL.64 [R1+0x25c8], R120 ;  /* 0x0025c87801007387 */ /* 0x0001e60000100a00 */
[----:B------:R-:W-:Y:S01]  /*7cdb0*/  IMAD.X R123, R17, 0x1, R4, P6 ;  /* 0x00000001117b7824 */ /* 0x000fe200030e0604 */
[----:B------:R-:W-:Y:S01]  /*7cdc0*/  IADD3 R14, P6, R18, R3, RZ ;  /* 0x00000003120e7210 */ /* 0x000fe20007fde0ff */
[----:B------:R1:W-:Y:S01]  /*7cdd0*/  STL [R1+0x2b38], R15 ;  /* 0x002b380f01007387 */ /* 0x0003e20000100800 */
[----:B------:R-:W-:-:S03]  /*7cde0*/  SHF.R.S32.HI R17, RZ, 0x1f, R19 ;  /* 0x0000001fff117819 */ /* 0x000fc60000011413 */
[----:B------:R-:W-:Y:S01]  /*7cdf0*/  STL.64 [R1+0x25c0], R124 ;  /* 0x0025c07c01007387 */ /* 0x000fe20000100a00 */
[----:B0-----:R-:W-:-:S03]  /*7ce00*/  IADD3 R120, P5, R18, R2, RZ ;  /* 0x0000000212787210 */ /* 0x001fc60007fbe0ff */
[----:B------:R0:W-:Y:S01]  /*7ce10*/  STL.64 [R1+0x25b8], R122 ;  /* 0x0025b87a01007387 */ /* 0x0001e20000100a00 */
[C---:B-1----:R-:W-:Y:S02]  /*7ce20*/  IMAD.X R15, R16.reuse, 0x1, R4, P6 ;  /* 0x00000001100f7824 */ /* 0x042fe400030e0604 */
[----:B------:R-:W-:Y:S01]  /*7ce30*/  IMAD.X R121, R16, 0x1, R5, P5 ;  /* 0x0000000110797824 */ /* 0x000fe200028e0605 */
[----:B------:R-:W-:-:S04]  /*7ce40*/  SHF.R.S32.HI R16, RZ, 0x1f, R20 ;  /* 0x0000001fff107819 */ /* 0x000fc80000011414 */
[----:B------:R1:W-:Y:S01]  /*7ce50*/  STL.64 [R1+0x25b0], R120 ;  /* 0x0025b07801007387 */ /* 0x0003e20000100a00 */
[----:B0-----:R-:W-:-:S03]  /*7ce60*/  IADD3 R122, P4, R19, R2, RZ ;  /* 0x00000002137a7210 */ /* 0x001fc60007f9e0ff */
[----:B------:R0:W-:Y:S02]  /*7ce70*/  STL.64 [R1+0x25a8], R14 ;  /* 0x0025a80e01007387 */ /* 0x0001e40000100a00 */
[----:B------:R-:W-:Y:S01]  /*7ce80*/  IMAD.X R123, R17, 0x1, R5, P4 ;  /* 0x00000001117b7824 */ /* 0x000fe200020e0605 */
[----:B-1----:R-:W-:-:S04]  /*7ce90*/  IADD3 R120, P5, R20, R2, RZ ;  /* 0x0000000214787210 */ /* 0x002fc80007fbe0ff */
[----:B------:R-:W-:Y:S01]  /*7cea0*/  STL.64 [R1+0x25a0], R122 ;  /* 0x0025a07a01007387 */ /* 0x000fe20000100a00 */
[----:B0-----:R-:W-:Y:S01]  /*7ceb0*/  IADD3 R14, P6, R19, R3, RZ ;  /* 0x00000003130e7210 */ /* 0x001fe20007fde0ff */
[----:B------:R-:W-:Y:S01]  /*7cec0*/  IMAD.X R121, R16, 0x1, R5, P5 ;  /* 0x0000000110797824 */ /* 0x000fe200028e0605 */
[----:B------:R-:W-:-:S03]  /*7ced0*/  IADD3 R18, P5, R22, R2, RZ ;  /* 0x0000000216127210 */ /* 0x000fc60007fbe0ff */
[----:B------:R-:W-:Y:S01]  /*7cee0*/  IMAD.X R15, R17, 0x1, R4, P6 ;  /* 0x00000001110f7824 */ /* 0x000fe200030e0604 */
[----:B------:R-:W-:-:S04]  /*7cef0*/  SHF.R.S32.HI R17, RZ, 0x1f, R21 ;  /* 0x0000001fff117819 */ /* 0x000fc80000011415 */
[----:B------:R0:W-:Y:S04]  /*7cf00*/  STL.64 [R1+0x2598], R14 ;  /* 0x0025980e01007387 */ /* 0x0001e80000100a00 */
[----:B------:R1:W-:Y:S01]  /*7cf10*/  STL.64 [R1+0x2590], R120 ;  /* 0x0025907801007387 */ /* 0x0003e20000100a00 */
[----:B0-----:R-:W-:Y:S02]  /*7cf20*/  IADD3 R14, P6, R20, R3, RZ ;  /* 0x00000003140e7210 */ /* 0x001fe40007fde0ff */
[----:B-1----:R-:W-:-:S03]  /*7cf30*/  IADD3 R120, P4, R21, R2, RZ ;  /* 0x0000000215787210 */ /* 0x002fc60007f9e0ff */
[----:B------:R-:W-:Y:S01]  /*7cf40*/  IMAD.X R15, R16, 0x1, R4, P6 ;  /* 0x00000001100f7824 */ /* 0x000fe200030e0604 */
[----:B------:R-:W-:Y:S01]  /*7cf50*/  SHF.R.S32.HI R16, RZ, 0x1f, R22 ;  /* 0x0000001fff107819 */ /* 0x000fe20000011416 */
[----:B------:R-:W-:-:S03]  /*7cf60*/  IMAD.X R121, R17, 0x1, R5, P4 ;  /* 0x0000000111797824 */ /* 0x000fc600020e0605 */
[----:B------:R0:W-:Y:S01]  /*7cf70*/  STL.64 [R1+0x2588], R14 ;  /* 0x0025880e01007387 */ /* 0x0001e20000100a00 */
[----:B------:R-:W-:Y:S01]  /*7cf80*/  IMAD.X R19, R16, 0x1, R5, P5 ;  /* 0x0000000110137824 */ /* 0x000fe200028e0605 */
[----:B------:R-:W-:Y:S02]  /*7cf90*/  IADD3 R20, P4, R23, R2, RZ ;  /* 0x0000000217147210 */ /* 0x000fe40007f9e0ff */
[----:B------:R-:W-:Y:S01]  /*7cfa0*/  STL.64 [R1+0x2580], R120 ;  /* 0x0025807801007387 */ /* 0x000fe20000100a00 */
[----:B0-----:R-:W-:-:S05]  /*7cfb0*/  IADD3 R14, P6, R21, R3, RZ ;  /* 0x00000003150e7210 */ /* 0x001fca0007fde0ff */
        /* <DEDUP_REMOVED lines=611> */
[----:B-1----:R-:W-:Y:S02]  /*7f5f0*/  IADD3 R18, P5, R238, R2, RZ ;  /* 0x00000002ee127210 */ /* 0x002fe40007fbe0ff */
[----:B------:R0:W-:Y:S03]  /*7f600*/  STL.64 [R1+0x2008], R14 ;  /* 0x0020080e01007387 */ /* 0x0001e60000100a00 */
[----:B------:R-:W-:Y:S01]  /*7f610*/  IMAD.X R19, R16, 0x1, R5, P5 ;  /* 0x0000000110137824 */ /* 0x000fe200028e0605 */
        /* <DEDUP_REMOVED lines=16> */
[----:B------:R1:W-:Y:S01]  /*7f720*/  STL.64 [R1+0x1fe0], R20 ;  /* 0x001fe01401007387 */ /* 0x0003e20000100a00 */
[----:B0-----:R-:W-:-:S02]  /*7f730*/  IADD3 R14, P6, R239, R3, RZ ;  /* 0x00000003ef0e7210 */ /* 0x001fc40007fde0ff */
        /* <DEDUP_REMOVED lines=46> */
[----:B------:R-:W-:Y:S01]  /*7fa20*/  STL.64 [R1+0x1f80], R20 ;  /* 0x001f801401007387 */ /* 0x000fe20000100a00 */
[----:B0-----:R-:W-:-:S05]  /*7fa30*/  IADD3 R14, P6, R245, R3, RZ ;  /* 0x00000003f50e7210 */ /* 0x001fca0007fde0ff */
[----:B------:R-:W-:-:S05]  /*7fa40*/  IMAD.X R15, R17, 0x1, R4, P6 ;  /* 0x00000001110f7824 */ /* 0x000fca00030e0604 */
[----:B------:R0:W-:Y:S04]  /*7fa50*/  STL.64 [R1+0x1f78], R14 ;  /* 0x001f780e01007387 */ /* 0x0001e80000100a00 */
[----:B------:R-:W-:Y:S04]  /*7fa60*/  STL.64 [R1+0x1f70], R18 ;  /* 0x001f701201007387 */ /* 0x000fe80000100a00 */
[----:B------:R-:W2:Y:S01]  /*7fa70*/  LDL.LU R122, [R1+0xe00] ;  /* 0x000e0000017a7983 */ /* 0x000ea20000300800 */
[----:B0-----:R-:W-:-:S05]  /*7fa80*/  IADD3 R14, P6, R246, R3, RZ ;  /* 0x00000003f60e7210 */ /* 0x001fca0007fde0ff */
[----:B------:R-:W-:Y:S01]  /*7fa90*/  IMAD.X R15, R16, 0x1, R4, P6 ;  /* 0x00000001100f7824 */ /* 0x000fe200030e0604 */
[----:B------:R-:W-:Y:S02]  /*7faa0*/  SHF.R.S32.HI R17, RZ, 0x1f, R247 ;  /* 0x0000001fff117819 */ /* 0x000fe400000114f7 */
[----:B------:R-:W-:Y:S02]  /*7fab0*/  IADD3 R20, P4, R247, R2, RZ ;  /* 0x00000002f7147210 */ /* 0x000fe40007f9e0ff */
[----:B------:R0:W-:Y:S03]  /*7fac0*/  STL.64 [R1+0x1f68], R14 ;  /* 0x001f680e01007387 */ /* 0x0001e60000100a00 */
[----:B------:R-:W-:Y:S01]  /*7fad0*/  IMAD.X R21, R17, 0x1, R5, P4 ;  /* 0x0000000111157824 */ /* 0x000fe200020e0605 */
[----:B0-----:R-:W-:-:S04]  /*7fae0*/  IADD3 R14, P6, R247, R3, RZ ;  /* 0x00000003f70e7210 */ /* 0x001fc80007fde0ff */
[----:B------:R0:W-:Y:S01]  /*7faf0*/  STL.64 [R1+0x1f60], R20 ;  /* 0x001f601401007387 */ /* 0x0001e20000100a00 */
[----:B------:R-:W-:Y:S01]  /*7fb00*/  IMAD.X R15, R17, 0x1, R4, P6 ;  /* 0x00000001110f7824 */ /* 0x000fe200030e0604 */
[----:B------:R-:W-:Y:S02]  /*7fb10*/  SHF.R.S32.HI R16, RZ, 0x1f, R248 ;  /* 0x0000001fff107819 */ /* 0x000fe400000114f8 */
[----:B------:R-:W-:Y:S02]  /*7fb20*/  IADD3 R18, P5, R248, R2, RZ ;  /* 0x00000002f8127210 */ /* 0x000fe40007fbe0ff */
[----:B------:R1:W-:Y:S04]  /*7fb30*/  STL.64 [R1+0x1f58], R14 ;  /* 0x001f580e01007387 */ /* 0x0003e80000100a00 */
[----:B------:R-:W4:Y:S01]  /*7fb40*/  LDL.LU R121, [R1+0xe04] ;  /* 0x000e040001797983 */ /* 0x000f220000300800 */
[----:B------:R-:W-:Y:S01]  /*7fb50*/  IMAD.X R19, R16, 0x1, R5, P5 ;  /* 0x0000000110137824 */ /* 0x000fe200028e0605 */
[----:B------:R-:W-:-:S02]  /*7fb60*/  SHF.R.S32.HI R17, RZ, 0x1f, R249 ;  /* 0x0000001fff117819 */ /* 0x000fc400000114f9 */
[----:B0-----:R-:W-:Y:S02]  /*7fb70*/  IADD3 R20, P4, R249, R2, RZ ;  /* 0x00000002f9147210 */ /* 0x001fe40007f9e0ff */
[----:B------:R0:W-:Y:S01]  /*7fb80*/  STL.64 [R1+0x1f50], R18 ;  /* 0x001f501201007387 */ /* 0x0001e20000100a00 */
[----:B-1----:R-:W-:-:S03]  /*7fb90*/  IADD3 R14, P6, R248, R3, RZ ;  /* 0x00000003f80e7210 */ /* 0x002fc60007fde0ff */
[----:B------:R-:W3:Y:S01]  /*7fba0*/  LDL.LU R125, [R1+0xe08] ;  /* 0x000e0800017d7983 */ /* 0x000ee20000300800 */
[----:B------:R-:W-:Y:S02]  /*7fbb0*/  IMAD.X R21, R17, 0x1, R5, P4 ;  /* 0x0000000111157824 */ /* 0x000fe400020e0605 */
[----:B------:R-:W-:Y:S01]  /*7fbc0*/  IMAD.X R15, R16, 0x1, R4, P6 ;  /* 0x00000001100f7824 */ /* 0x000fe200030e0604 */
[----:B------:R-:W-:-:S04]  /*7fbd0*/  SHF.R.S32.HI R16, RZ, 0x1f, R250 ;  /* 0x0000001fff107819 */ /* 0x000fc800000114fa */
[----:B------:R1:W-:Y:S01]  /*7fbe0*/  STL.64 [R1+0x1f48], R14 ;  /* 0x001f480e01007387 */ /* 0x0003e20000100a00 */
[----:B0-----:R-:W-:-:S03]  /*7fbf0*/  IADD3 R18, P5, R250, R2, RZ ;  /* 0x00000002fa127210 */ /* 0x001fc60007fbe0ff */
[----:B------:R-:W-:Y:S04]  /*7fc00*/  STL [R1+0x2b5c], R249 ;  /* 0x002b5cf901007387 */ /* 0x000fe80000100800 */
[----:B------:R-:W-:Y:S01]  /*7fc10*/  STL.64 [R1+0x1f40], R20 ;  /* 0x001f401401007387 */ /* 0x000fe20000100a00 */
[----:B-1----:R-:W-:-:S03]  /*7fc20*/  IADD3 R14, P6, R249, R3, RZ ;  /* 0x00000003f90e7210 */ /* 0x002fc60007fde0ff */
[----:B------:R-:W3:Y:S01]  /*7fc30*/  LDL.LU R120, [R1+0xe0c] ;  /* 0x000e0c0001787983 */ /* 0x000ee20000300800 */
[----:B------:R-:W-:Y:S02]  /*7fc40*/  IMAD.X R19, R16, 0x1, R5, P5 ;  /* 0x0000000110137824 */ /* 0x000fe400028e0605 */
[----:B------:R-:W-:-:S05]  /*7fc50*/  IMAD.X R15, R17, 0x1, R4, P6 ;  /* 0x00000001110f7824 */ /* 0x000fca00030e0604 */
[----:B------:R0:W-:Y:S04]  /*7fc60*/  STL.64 [R1+0x1f38], R14 ;  /* 0x001f380e01007387 */ /* 0x0001e80000100a00 */
[----:B------:R-:W-:Y:S04]  /*7fc70*/  STL [R1+0x2b60], R250 ;  /* 0x002b60fa01007387 */ /* 0x000fe80000100800 */
[----:B------:R-:W-:Y:S04]  /*7fc80*/  STL.64 [R1+0x1f30], R18 ;  /* 0x001f301201007387 */ /* 0x000fe80000100a00 */
[----:B------:R-:W3:Y:S01]  /*7fc90*/  LDL.LU R124, [R1+0xe10] ;  /* 0x000e1000017c7983 */ /* 0x000ee20000300800 */
[----:B0-----:R-:W-:-:S05]  /*7fca0*/  IADD3 R14, P6, R250, R3, RZ ;  /* 0x00000003fa0e7210 */ /* 0x001fca0007fde0ff */
[----:B------:R-:W-:Y:S01]  /*7fcb0*/  IMAD.X R15, R16, 0x1, R4, P6 ;  /* 0x00000001100f7824 */ /* 0x000fe200030e0604 */
[----:B------:R-:W-:Y:S02]  /*7fcc0*/  SHF.R.S32.HI R17, RZ, 0x1f, R251 ;  /* 0x0000001fff117819 */ /* 0x000fe400000114fb */
[----:B------:R-:W-:Y:S02]  /*7fcd0*/  IADD3 R20, P4, R251, R2, RZ ;  /* 0x00000002fb147210 */ /* 0x000fe40007f9e0ff */
[----:B------:R0:W-:Y:S04]  /*7fce0*/  STL.64 [R1+0x1f28], R14 ;  /* 0x001f280e01007387 */ /* 0x0001e80000100a00 */
[----:B------:R-:W3:Y:S01]  /*7fcf0*/  LDL.LU R123, [R1+0xe14] ;  /* 0x000e1400017b7983 */ /* 0x000ee20000300800 */
[----:B------:R-:W-:Y:S01]  /*7fd00*/  IMAD.X R21, R17, 0x1, R5, P4 ;  /* 0x0000000111157824 */ /* 0x000fe200020e0605 */
[----:B0-----:R-:W-:-:S02]  /*7fd10*/  IADD3 R14, P6, R251, R3, RZ ;  /* 0x00000003fb0e7210 */ /* 0x001fc40007fde0ff */
[----:B------:R-:W-:Y:S03]  /*7fd20*/  STL [R1+0x2b68], R251 ;  /* 0x002b68fb01007387 */ /* 0x000fe60000100800 */
[----:B------:R-:W-:Y:S01]  /*7fd30*/  IMAD.X R15, R17, 0x1, R4, P6 ;  /* 0x00000001110f7824 */ /* 0x000fe200030e0604 */
[----:B------:R-:W-:Y:S04]  /*7fd40*/  STL.64 [R1+0x1f20], R20 ;  /* 0x001f201401007387 */ /* 0x000fe80000100a00 */
[----:B------:R0:W-:Y:S01]  /*7fd50*/  STL.64 [R1+0x1f18], R14 ;  /* 0x001f180e01007387 */ /* 0x0001e20000100a00 */
[----:B--2---:R-:W-:Y:S02]  /*7fd60*/  SHF.R.S32.HI R16, RZ, 0x1f, R122 ;  /* 0x0000001fff107819 */ /* 0x004fe4000001147a */
[----:B------:R-:W-:-:S02]  /*7fd70*/  IADD3 R18, P5, R122, R2, RZ ;  /* 0x000000027a127210 */ /* 0x000fc40007fbe0ff */
[----:B0-----:R-:W-:Y:S02]  /*7fd80*/  IADD3 R14, P6, R122, R3, RZ ;  /* 0x000000037a0e7210 */ /* 0x001fe40007fde0ff */
[----:B------:R-:W2:Y:S01]  /*7fd90*/  LDL.LU R122, [R1+0xe18] ;  /* 0x000e1800017a7983 */ /* 0x000ea20000300800 */
[C---:B------:R-:W-:Y:S02]  /*7fda0*/  IMAD.X R19, R16.reuse, 0x1, R5, P5 ;  /* 0x0000000110137824 */ /* 0x040fe400028e0605 */
[----:B------:R-:W-:-:S03]  /*7fdb0*/  IMAD.X R15, R16, 0x1, R4, P6 ;  /* 0x00000001100f7824 */ /* 0x000fc600030e0604 */
[----:B------:R-:W-:Y:S04]  /*7fdc0*/  STL.64 [R1+0x1f10], R18 ;  /* 0x001f101201007387 */ /* 0x000fe80000100a00 */
[----:B------:R0:W-:Y:S01]  /*7fdd0*/  STL.64 [R1+0x1f08], R14 ;  /* 0x001f080e01007387 */ /* 0x0001e20000100a00 */
[----:B----4-:R-:W-:Y:S02]  /*7fde0*/  SHF.R.S32.HI R17, RZ, 0x1f, R121 ;  /* 0x0000001fff117819 */ /* 0x010fe40000011479 */
[C---:B------:R-:W-:Y:S02]  /*7fdf0*/  IADD3 R20, P4, R121.reuse, R2, RZ ;  /* 0x0000000279147210 */ /* 0x040fe40007f9e0ff */
[----:B0-----:R-:W-:Y:S02]  /*7fe00*/  IADD3 R14, P6, R121, R3, RZ ;  /* 0x00000003790e7210 */ /* 0x001fe40007fde0ff */
[----:B------:R-:W4:Y:S01]  /*7fe10*/  LDL.LU R121, [R1+0xe1c] ;  /* 0x000e1c0001797983 */ /* 0x000f220000300800 */
[----:B------:R-:W-:-:S02]  /*7fe20*/  IMAD.X R21, R17, 0x1, R5, P4 ;  /* 0x0000000111157824 */ /* 0x000fc400020e0605 */
[----:B------:R-:W-:Y:S01]  /*7fe30*/  IMAD.X R15, R17, 0x1, R4, P6 ;  /* 0x00000001110f7824 */ /* 0x000fe200030e0604 */
[----:B---3--:R-:W-:Y:S02]  /*7fe40*/  SHF.R.S32.HI R16, RZ, 0x1f, R125 ;  /* 0x0000001fff107819 */ /* 0x008fe4000001147d */
[----:B------:R-:W-:Y:S01]  /*7fe50*/  STL.64 [R1+0x1f00], R20 ;  /* 0x001f001401007387 */ /* 0x000fe20000100a00 */
[----:B------:R-:W-:-:S03]  /*7fe60*/  IADD3 R18, P5, R125, R2, RZ ;  /* 0x000000027d127210 */ /* 0x000fc60007fbe0ff */
[----:B------:R0:W-:Y:S02]  /*7fe70*/  STL.64 [R1+0x1ef8], R14 ;  /* 0x001ef80e01007387 */ /* 0x0001e40000100a00 */
[C---:B------:R-:W-:Y:S01]  /*7fe80*/  IMAD.X R19, R16.reuse, 0x1, R5, P5 ;  /* 0x0000000110137824 */ /* 0x040fe200028e0605 */
[----:B0-----:R-:W-:Y:S02]  /*7fe90*/  IADD3 R14, P6, R125, R3, RZ ;  /* 0x000000037d0e7210 */ /* 0x001fe40007fde0ff */
[----:B------:R-:W3:Y:S03]  /*7fea0*/  LDL.LU R125, [R1+0xe20] ;  /* 0x000e2000017d7983 */ /* 0x000ee60000300800 */
[----:B------:R-:W-:Y:S01]  /*7feb0*/  IMAD.X R15, R16, 0x1, R4, P6 ;  /* 0x00000001100f7824 */ /* 0x000fe200030e0604 */
[----:B------:R-:W-:Y:S01]  /*7fec0*/  STL.64 [R1+0x1ef0], R18 ;  /* 0x001ef01201007387 */ /* 0x000fe20000100a00 */
[----:B------:R-:W-:-:S02]  /*7fed0*/  SHF.R.S32.HI R17, RZ, 0x1f, R120 ;  /* 0x0000001fff117819 */ /* 0x000fc40000011478 */
[C---:B------:R-:W-:Y:S01]  /*7fee0*/  IADD3 R20, P4, R120.reuse, R2, RZ ;  /* 0x0000000278147210 */ /* 0x040fe20007f9e0ff */
[----:B------:R0:W-:Y:S04]  /*7fef0*/  STL.64 [R1+0x1ee8], R14 ;  /* 0x001ee80e01007387 */ /* 0x0001e80000100a00 */
[C---:B------:R-:W-:Y:S01]  /*7ff00*/  IMAD.X R21, R17.reuse, 0x1, R5, P4 ;  /* 0x0000000111157824 */ /* 0x040fe200020e0605 */
[----:B0-----:R-:W-:Y:S02]  /*7ff10*/  IADD3 R14, P6, R120, R3, RZ ;  /* 0x00000003780e7210 */ /* 0x001fe40007fde0ff */
[----:B------:R-:W3:Y:S03]  /*7ff20*/  LDL.LU R120, [R1+0xe24] ;  /* 0x000e240001787983 */ /* 0x000ee60000300800 */
[----:B------:R-:W-:Y:S01]  /*7ff30*/  IMAD.X R15, R17, 0x1, R4, P6 ;  /* 0x00000001110f7824 */ /* 0x000fe200030e0604 */
[----:B------:R-:W-:Y:S01]  /*7ff40*/  STL.64 [R1+0x1ee0], R20 ;  /* 0x001ee01401007387 */ /* 0x000fe20000100a00 */
[----:B------:R-:W-:-:S02]  /*7ff50*/  SHF.R.S32.HI R16, RZ, 0x1f, R124 ;  /* 0x0000001fff107819 */ /* 0x000fc4000001147c */
[----:B------:R-:W-:Y:S01]  /*7ff60*/  IADD3 R18, P5, R124, R2, RZ ;  /* 0x000000027c127210 */ /* 0x000fe20007fbe0ff */
[----:B------:R0:W-:Y:S04]  /*7ff70*/  STL.64 [R1+0x1ed8], R14 ;  /* 0x001ed80e01007387 */ /* 0x0001e80000100a00 */
[----:B------:R-:W-:Y:S01]  /*7ff80*/  IMAD.X R19, R16, 0x1, R5, P5 ;  /* 0x0000000110137824 */ /* 0x000fe200028e0605 */
        /* <DEDUP_REMOVED lines=11> */
[----:B------:R-:W-:Y:S04]  /*80040*/  STL.64 [R1+0x1ec0], R20 ;  /* 0x001ec01401007387 */ /* 0x000fe80000100a00 */
[----:B------:R0:W-:Y:S01]  /*80050*/  STL.64 [R1+0x1eb8], R14 ;  /* 0x001eb80e01007387 */ /* 0x0001e20000100a00 */
[----:B--2---:R-:W-:-:S02]  /*80060*/  SHF.R.S32.HI R16, RZ, 0x1f, R122 ;  /* 0x0000001fff107819 */ /* 0x004fc4000001147a */
[C---:B------:R-:W-:Y:S02]  /*80070*/  IADD3 R18, P5, R122.reuse, R2, RZ ;  /* 0x000000027a127210 */ /* 0x040fe40007fbe0ff */
        /* <DEDUP_REMOVED lines=11> */
[----:B------:R-:W-:-:S03]  /*80130*/  IMAD.X R15, R17, 0x1, R4, P6 ;  /* 0x00000001110f7824 */ /* 0x000fc600030e0604 */
[----:B------:R-:W-:Y:S04]  /*80140*/  STL.64 [R1+0x1ea0], R20 ;  /* 0x001ea01401007387 */ /* 0x000fe80000100a00 */
[----:B------:R0:W-:Y:S01]  /*80150*/  STL.64 [R1+0x1e98], R14 ;  /* 0x001e980e01007387 */ /* 0x0001e20000100a00 */
[----:B---3--:R-:W-:Y:S02]  /*80160*/  SHF.R.S32.HI R16, RZ, 0x1f, R125 ;  /* 0x0000001fff107819 */ /* 0x008fe4000001147d */
[C---:B------:R-:W-:Y:S02]  /*80170*/  IADD3 R18, P5, R125.reuse, R2, RZ ;  /* 0x000000027d127210 */ /* 0x040fe40007fbe0ff */
[----:B0-----:R-:W-:Y:S02]  /*80180*/  IADD3 R14, P6, R125, R3, RZ ;  /* 0x000000037d0e7210 */ /* 0x001fe40007fde0ff */
[----:B------:R-:W3:Y:S01]  /*80190*/  LDL.LU R125, [R1+0xe38] ;  /* 0x000e3800017d7983 */ /* 0x000ee20000300800 */
[----:B------:R-:W-:-:S02]  /*801a0*/  IMAD.X R19, R16, 0x1, R5, P5 ;  /* 0x0000000110137824 */ /* 0x000fc400028e0605 */
[----:B------:R-:W-:-:S03]  /*801b0*/  IMAD.X R15, R16, 0x1, R4, P6 ;  /* 0x00000001100f7824 */ /* 0x000fc600030e0604 */
[----:B------:R-:W-:Y:S04]  /*801c0*/  STL.64 [R1+0x1e90], R18 ;  /* 0x001e901201007387 */ /* 0x000fe80000100a00 */
[----:B------:R0:W-:Y:S01]  /*801d0*/  STL.64 [R1+0x1e88], R14 ;  /* 0x001e880e01007387 */ /* 0x0001e20000100a00 */
[----:B------:R-:W-:Y:S02]  /*801e0*/  SHF.R.S32.HI R17, RZ, 0x1f, R120 ;  /* 0x0000001fff117819 */ /* 0x000fe40000011478 */
        /* <DEDUP_REMOVED lines=23> */
[----:B--2---:R-:W-:Y:S02]  /*80360*/  SHF.R.S32.HI R16, RZ, 0x1f, R122 ;  /* 0x0000001fff107819 */ /* 0x004fe4000001147a */
[C---:B------:R-:W-:Y:S02]  /*80370*/  IADD3 R18, P5, R122.reuse, R2, RZ ;  /* 0x000000027a127210 */ /* 0x040fe40007fbe0ff */
[----:B0-----:R-:W-:Y:S02]  /*80380*/  IADD3 R14, P6, R122, R3, RZ ;  /* 0x000000037a0e7210 */ /* 0x001fe40007fde0ff */
[----:B------:R-:W2:Y:S01]  /*80390*/  LDL.LU R122, [R1+0xe48] ;  /* 0x000e4800017a7983 */ /* 0x000ea20000300800 */
[----:B------:R-:W-:-:S02]  /*803a0*/  IMAD.X R19, R16, 0x1, R5, P5 ;  /* 0x0000000110137824 */ /* 0x000fc400028e0605 */
        /* <DEDUP_REMOVED lines=1869> */
[----:B0-----:R-:W-:Y:S01]  /*87880*/  IADD3 R14, P6, R122, R3, RZ ;  /* 0x000000037a0e7210 */ /* 0x001fe20007fde0ff */
        /* <DEDUP_REMOVED lines=10> */
[----:B------:R-:W2:Y:S01]  /*87930*/  LDL.LU R110, [R1+0x1220] ;  /* 0x00122000016e7983 */ /* 0x000ea20000300800 */
[C---:B------:R-:W-:Y:S02]  /*87940*/  IMAD.X R19, R16.reuse, 0x1, R5, P5 ;  /* 0x0000000110137824 */ /* 0x040fe400028e0605 */
[----:B------:R-:W-:-:S03]  /*87950*/  IMAD.X R15, R16, 0x1, R4, P6 ;  /* 0x00000001100f7824 */ /* 0x000fc600030e0604 */
[----:B------:R-:W-:Y:S04]  /*87960*/  STL.64 [R1+0xec8], R18 ;  /* 0x000ec81201007387 */ /* 0x000fe80000100a00 */
[----:B------:R0:W-:Y:S01]  /*87970*/  STL.64 [R1+0xec0], R14 ;  /* 0x000ec00e01007387 */ /* 0x0001e20000100a00 */
[----:B----4-:R-:W-:Y:S02]  /*87980*/  SHF.R.S32.HI R17, RZ, 0x1f, R121 ;  /* 0x0000001fff117819 */ /* 0x010fe40000011479 */
        /* <DEDUP_REMOVED lines=11> */
[----:B--2---:R-:W-:Y:S02]  /*87a40*/  IMAD.MOV.U32 R111, RZ, RZ, R110 ;  /* 0x000000ffff6f7224 */ /* 0x004fe400078e006e */
[----:B------:R-:W2:Y:S01]  /*87a50*/  LDL.LU R110, [R1+0x1224] ;  /* 0x00122400016e7983 */ /* 0x000ea20000300800 */
[C---:B------:R-:W-:Y:S02]  /*87a60*/  IMAD.X R21, R17.reuse, 0x1, R5, P4 ;  /* 0x0000000111157824 */ /* 0x040fe400020e0605 */
[----:B------:R-:W-:Y:S01]  /*87a70*/  IMAD.X R15, R17, 0x1, R4, P6 ;  /* 0x00000001110f7824 */ /* 0x000fe200030e0604 */
[----:B---3--:R-:W-:-:S02]  /*87a80*/  SHF.R.S32.HI R16, RZ, 0x1f, R125 ;  /* 0x0000001fff107819 */ /* 0x008fc4000001147d */
[----:B------:R-:W-:Y:S01]  /*87a90*/  STL.64 [R1+0xed8], R20 ;  /* 0x000ed81401007387 */ /* 0x000fe20000100a00 */
[----:B------:R-:W-:-:S03]  /*87aa0*/  IADD3 R18, P5, R125, R2, RZ ;  /* 0x000000027d127210 */ /* 0x000fc60007fbe0ff */
[----:B------:R0:W-:Y:S02]  /*87ab0*/  STL.64 [R1+0xed0], R14 ;  /* 0x000ed00e01007387 */ /* 0x0001e40000100a00 */
[----:B0-----:R-:W-:Y:S01]  /*87ac0*/  IADD3 R14, P6, R125, R3, RZ ;  /* 0x000000037d0e7210 */ /* 0x001fe20007fde0ff */
        /* <DEDUP_REMOVED lines=9> */
[----:B--2---:R-:W-:Y:S02]  /*87b60*/  IMAD.MOV.U32 R111, RZ, RZ, R110 ;  /* 0x000000ffff6f7224 */ /* 0x004fe400078e006e */
[----:B------:R-:W2:Y:S01]  /*87b70*/  LDL.LU R110, [R1+0x1228] ;  /* 0x00122800016e7983 */ /* 0x000ea20000300800 */
[----:B------:R-:W-:-:S02]  /*87b80*/  IMAD.X R19, R16, 0x1, R5, P5 ;  /* 0x0000000110137824 */ /* 0x000fc400028e0605 */
[----:B------:R-:W-:Y:S01]  /*87b90*/  IMAD.X R15, R16, 0x1, R4, P6 ;  /* 0x00000001100f7824 */ /* 0x000fe200030e0604 */
[----:B------:R-:W-:Y:S02]  /*87ba0*/  SHF.R.S32.HI R17, RZ, 0x1f, R120 ;  /* 0x0000001fff117819 */ /* 0x000fe40000011478 */
        /* <DEDUP_REMOVED lines=1191> */
[----:B------:R-:W-:Y:S01]  /*8c620*/  IMAD.X R21, R17, 0x1, R5, P4 ;  /* 0x0000000111157824 */ /* 0x000fe200020e0605 */
[----:B0-----:R-:W-:Y:S01]  /*8c630*/  IADD3 R14, P6, R120, R3, RZ ;  /* 0x00000003780e7210 */ /* 0x001fe20007fde0ff */
        /* <DEDUP_REMOVED lines=9> */
[----:B------:R-:W-:Y:S01]  /*8c6d0*/  IMAD.X R15, R17, 0x1, R4, P6 ;  /* 0x00000001110f7824 */ /* 0x000fe200030e0604 */
[----:B------:R-:W-:-:S02]  /*8c6e0*/  SHF.R.S32.HI R16, RZ, 0x1f, R124 ;  /* 0x0000001fff107819 */ /* 0x000fc4000001147c */
[C---:B------:R-:W-:Y:S01]  /*8c6f0*/  IADD3 R18, P5, R124.reuse, R2, RZ ;  /* 0x000000027c127210 */ /* 0x040fe20007fbe0ff */
[----:B--2---:R-:W-:Y:S02]  /*8c700*/  IMAD.MOV.U32 R111, RZ, RZ, R110 ;  /* 0x000000ffff6f7224 */ /* 0x004fe400078e006e */
[----:B------:R-:W-:Y:S02]  /*8c710*/  IMAD.MOV.U32 R110, RZ, RZ, R92 ;  /* 0x000000ffff6e7224 */ /* 0x000fe400078e005c */
[----:B------:R-:W2:Y:S04]  /*8c720*/  LDL.LU R92, [R1+0x60c] ;  /* 0x00060c00015c7983 */ /* 0x000ea80000300800 */
[----:B------:R-:W-:Y:S04]  /*8c730*/  STL.64 [R1+0x1358], R20 ;  /* 0x0013581401007387 */ /* 0x000fe80000100a00 */
[----:B------:R0:W-:Y:S02]  /*8c740*/  STL.64 [R1+0x1350], R14 ;  /* 0x0013500e01007387 */ /* 0x0001e40000100a00 */
        /* <DEDUP_REMOVED lines=13> */
[----:B------:R-:W3:Y:S01]  /*8c820*/  LDL.LU R106, [R1+0x860] ;  /* 0x00086000016a7983 */ /* 0x000ee20000300800 */
        /* <DEDUP_REMOVED lines=19> */
[----:B------:R-:W-:Y:S01]  /*8c960*/  IMAD.X R15, R17, 0x1, R4, P6 ;  /* 0x00000001110f7824 */ /* 0x000fe200030e0604 */
[----:B------:R-:W-:Y:S02]  /*8c970*/  SHF.R.S32.HI R16, RZ, 0x1f, R122 ;  /* 0x0000001fff107819 */ /* 0x000fe4000001147a */
[----:B------:R-:W-:-:S05]  /*8c980*/  IADD3 R18, P5, R122, R2, RZ ;  /* 0x000000027a127210 */ /* 0x000fca0007fbe0ff */
[----:B------:R-:W-:Y:S01]  /*8c990*/  IMAD.X R19, R16, 0x1, R5, P5 ;  /* 0x0000000110137824 */ /* 0x000fe200028e0605 */
[----:B------:R-:W-:Y:S01]  /*8c9a0*/  SHF.R.S32.HI R17, RZ, 0x1f, R121 ;  /* 0x0000001fff117819 */ /* 0x000fe20000011479 */
[----:B---3--:R-:W-:Y:S02]  /*8c9b0*/  IMAD.MOV.U32 R109, RZ, RZ, R106 ;  /* 0x000000ffff6d7224 */ /* 0x008fe400078e006a */
[----:B------:R-:W-:Y:S02]  /*8c9c0*/  IMAD.MOV.U32 R106, RZ, RZ, R90 ;  /* 0x000000ffff6a7224 */ /* 0x000fe400078e005a */
[----:B------:R-:W3:Y:S04]  /*8c9d0*/  LDL.LU R90, [R1+0x8f0] ;  /* 0x0008f000015a7983 */ /* 0x000ee80000300800 */
        /* <DEDUP_REMOVED lines=13> */
[----:B------:R-:W-:Y:S02]  /*8cab0*/  IMAD.X R15, R16, 0x1, R4, P6 ;  /* 0x00000001100f7824 */ /* 0x000fe400030e0604 */
[----:B------:R-:W-:Y:S02]  /*8cac0*/  IMAD.MOV.U32 R110, RZ, RZ, R109 ;  /* 0x000000ffff6e7224 */ /* 0x000fe400078e006d */
[----:B------:R-:W-:-:S02]  /*8cad0*/  IMAD.MOV.U32 R109, RZ, RZ, R100 ;  /* 0x000000ffff6d7224 */ /* 0x000fc400078e0064 */
[----:B------:R-:W4:Y:S01]  /*8cae0*/  LDL.LU R100, [R1+0x828] ;  /* 0x0008280001647983 */ /* 0x000f220000300800 */
[----:B------:R-:W-:-:S03]  /*8caf0*/  IADD3 R20, P4, R121, R2, RZ ;  /* 0x0000000279147210 */ /* 0x000fc60007f9e0ff */
[----:B------:R-:W-:Y:S04]  /*8cb00*/  STL.64 [R1+0x1370], R18 ;  /* 0x0013701201007387 */ /* 0x000fe80000100a00 */
[----:B------:R0:W-:Y:S01]  /*8cb10*/  STL.64 [R1+0x1368], R14 ;  /* 0x0013680e01007387 */ /* 0x0001e20000100a00 */
[----:B------:R-:W-:Y:S02]  /*8cb20*/  SHF.R.S32.HI R16, RZ, 0x1f, R125 ;  /* 0x0000001fff107819 */ /* 0x000fe4000001147d */
[----:B0-----:R-:W-:Y:S01]  /*8cb30*/  IADD3 R14, P6, R121, R3, RZ ;  /* 0x00000003790e7210 */ /* 0x001fe20007fde0ff */
[----:B------:R-:W-:Y:S02]  /*8cb40*/  IMAD.MOV.U32 R121, RZ, RZ, R118 ;  /* 0x000000ffff797224 */ /* 0x000fe400078e0076 */
[----:B------:R-:W-:-:S02]  /*8cb50*/  IMAD.MOV.U32 R118, RZ, RZ, R119 ;  /* 0x000000ffff767224 */ /* 0x000fc400078e0077 */
[----:B------:R-:W-:Y:S02]  /*8cb60*/  IMAD.MOV.U32 R119, RZ, RZ, R117 ;  /* 0x000000ffff777224 */ /* 0x000fe400078e0075 */
[----:B------:R-:W-:Y:S02]  /*8cb70*/  IMAD.MOV.U32 R117, RZ, RZ, R116 ;  /* 0x000000ffff757224 */ /* 0x000fe400078e0074 */
[----:B------:R-:W-:Y:S02]  /*8cb80*/  IMAD.MOV.U32 R116, RZ, RZ, R115 ;  /* 0x000000ffff747224 */ /* 0x000fe400078e0073 */
[----:B------:R-:W-:Y:S01]  /*8cb90*/  IMAD.MOV.U32 R115, RZ, RZ, R114 ;  /* 0x000000ffff737224 */ /* 0x000fe200078e0072 */
[----:B------:R-:W-:Y:S01]  /*8cba0*/  IADD3 R18, P5, R125, R2, RZ ;  /* 0x000000027d127210 */ /* 0x000fe20007fbe0ff */
        /* <DEDUP_REMOVED lines=9> */
[C---:B------:R-:W-:Y:S02]  /*8cc40*/  IMAD.X R21, R17.reuse, 0x1, R5, P4 ;  /* 0x0000000111157824 */ /* 0x040fe400020e0605 */
[----:B------:R-:W-:Y:S02]  /*8cc50*/  IMAD.MOV.U32 R116, RZ, RZ, R115 ;  /* 0x000000ffff747224 */ /* 0x000fe400078e0073 */
[----:B------:R-:W-:Y:S02]  /*8cc60*/  IMAD.MOV.U32 R109, RZ, RZ, R108 ;  /* 0x000000ffff6d7224 */ /* 0x000fe400078e006c */
[----:B------:R-:W-:Y:S02]  /*8cc70*/  IMAD.X R15, R17, 0x1, R4, P6 ;  /* 0x00000001110f7824 */ /* 0x000fe400030e0604 */
[----:B------:R-:W-:-:S02]  /*8cc80*/  IMAD.MOV.U32 R115, RZ, RZ, R114 ;  /* 0x000000ffff737224 */ /* 0x000fc400078e0072 */
[----:B------:R-:W-:Y:S02]  /*8cc90*/  IMAD.MOV.U32 R108, RZ, RZ, R99 ;  /* 0x000000ffff6c7224 */ /* 0x000fe400078e0063 */
[----:B------:R-:W-:Y:S01]  /*8cca0*/  IMAD.X R19, R16, 0x1, R5, P5 ;  /* 0x0000000110137824 */ /* 0x000fe200028e0605 */
[----:B------:R-:W4:Y:S01]  /*8ccb0*/  LDL.LU R99, [R1+0x810] ;  /* 0x0008100001637983 */ /* 0x000f220000300800 */
[----:B------:R-:W-:Y:S02]  /*8ccc0*/  IMAD.MOV.U32 R114, RZ, RZ, R113 ;  /* 0x000000ffff727224 */ /* 0x000fe400078e0071 */
[----:B------:R-:W-:Y:S01]  /*8ccd0*/  IMAD.MOV.U32 R113, RZ, RZ, R111 ;  /* 0x000000ffff717224 */ /* 0x000fe200078e006f */
[----:B------:R-:W-:Y:S01]  /*8cce0*/  STL.64 [R1+0x13b0], R20 ;  /* 0x0013b01401007387 */ /* 0x000fe20000100a00 */
[----:B------:R-:W-:Y:S02]  /*8ccf0*/  IMAD.MOV.U32 R111, RZ, RZ, R110 ;  /* 0x000000ffff6f7224 */ /* 0x000fe400078e006e */
[----:B------:R-:W-:Y:S01]  /*8cd00*/  IMAD.MOV.U32 R110, RZ, RZ, R109 ;  /* 0x000000ffff6e7224 */ /* 0x000fe200078e006d */
[----:B------:R0:W-:Y:S01]  /*8cd10*/  STL.64 [R1+0x13a0], R14 ;  /* 0x0013a00e01007387 */ /* 0x0001e20000100a00 */
[----:B------:R-:W-:-:S02]  /*8cd20*/  IMAD.MOV.U32 R109, RZ, RZ, R108 ;  /* 0x000000ffff6d7224 */ /* 0x000fc400078e006c */
[----:B------:R-:W-:Y:S01]  /*8cd30*/  IMAD.MOV.U32 R108, RZ, RZ, R107 ;  /* 0x000000ffff6c7224 */ /* 0x000fe200078e006b */
[----:B------:R-:W-:Y:S04]  /*8cd40*/  STL.64 [R1+0x13a8], R18 ;  /* 0x0013a81201007387 */ /* 0x000fe80000100a00 */
[----:B------:R-:W2:Y:S01]  /*8cd50*/  LDL.LU R107, [R1+0x85c] ;  /* 0x00085c00016b7983 */ /* 0x000ea20000300800 */
[----:B0-----:R-:W-:Y:S01]  /*8cd60*/  IADD3 R14, P6, R125, R3, RZ ;  /* 0x000000037d0e7210 */ /* 0x001fe20007fde0ff */
[----:B------:R-:W-:Y:S02]  /*8cd70*/  IMAD.MOV.U32 R125, RZ, RZ, R118 ;  /* 0x000000ffff7d7224 */ /* 0x000fe400078e0076 */
[----:B------:R-:W-:Y:S02]  /*8cd80*/  IMAD.MOV.U32 R118, RZ, RZ, R119 ;  /* 0x000000ffff767224 */ /* 0x000fe400078e0077 */
[----:B------:R-:W-:-:S02]  /*8cd90*/  IMAD.MOV.U32 R119, RZ, RZ, R117 ;  /* 0x000000ffff777224 */ /* 0x000fc400078e0075 */
[----:B------:R-:W-:Y:S02]  /*8cda0*/  IMAD.MOV.U32 R117, RZ, RZ, R116 ;  /* 0x000000ffff757224 */ /* 0x000fe400078e0074 */
[----:B------:R-:W-:Y:S02]  /*8cdb0*/  IMAD.X R15, R16, 0x1, R4, P6 ;  /* 0x00000001100f7824 */ /* 0x000fe400030e0604 */
[----:B------:R-:W-:Y:S02]  /*8cdc0*/  IMAD.MOV.U32 R116, RZ, RZ, R115 ;  /* 0x000000ffff747224 */ /* 0x000fe400078e0073 */
[----:B------:R-:W-:Y:S02]  /*8cdd0*/  IMAD.MOV.U32 R115, RZ, RZ, R114 ;  /* 0x000000ffff737224 */ /* 0x000fe400078e0072 */
[----:B------:R-:W-:Y:S02]  /*8cde0*/  IMAD.MOV.U32 R114, RZ, RZ, R111 ;  /* 0x000000ffff727224 */ /* 0x000fe400078e006f */
[----:B------:R-:W-:Y:S01]  /*8cdf0*/  IMAD.MOV.U32 R111, RZ, RZ, R110 ;  /* 0x000000ffff6f7224 */ /* 0x000fe200078e006e */
[----:B------:R0:W-:Y:S01]  /*8ce00*/  STL.64 [R1+0x1388], R14 ;  /* 0x0013880e01007387 */ /* 0x0001e20000100a00 */
[----:B------:R-:W-:-:S02]  /*8ce10*/  IMAD.MOV.U32 R110, RZ, RZ, R109 ;  /* 0x000000ffff6e7224 */ /* 0x000fc400078e006d */
[----:B--2---:R-:W-:Y:S02]  /*8ce20*/  IMAD.MOV.U32 R109, RZ, RZ, R107 ;  /* 0x000000ffff6d7224 */ /* 0x004fe400078e006b */
[----:B------:R-:W2:Y:S01]  /*8ce30*/  LDL.LU R107, [R1+0xa0c] ;  /* 0x000a0c00016b7983 */ /* 0x000ea20000300800 */
[----:B------:R-:W-:Y:S02]  /*8ce40*/  SHF.R.S32.HI R17, RZ, 0x1f, R120 ;  /* 0x0000001fff117819 */ /* 0x000fe40000011478 */
[C---:B------:R-:W-:Y:S02]  /*8ce50*/  IADD3 R20, P4, R120.reuse, R2, RZ ;  /* 0x0000000278147210 */ /* 0x040fe40007f9e0ff */
[----:B0-----:R-:W-:Y:S01]  /*8ce60*/  IADD3 R14, P6, R120, R3, RZ ;  /* 0x00000003780e7210 */ /* 0x001fe20007fde0ff */
[----:B------:R-:W-:Y:S02]  /*8ce70*/  IMAD.MOV.U32 R120, RZ, RZ, R118 ;  /* 0x000000ffff787224 */ /* 0x000fe400078e0076 */
[----:B------:R-:W-:-:S02]  /*8ce80*/  IMAD.X R21, R17, 0x1, R5, P4 ;  /* 0x0000000111157824 */ /* 0x000fc400020e0605 */
[----:B------:R-:W-:Y:S02]  /*8ce90*/  IMAD.MOV.U32 R118, RZ, RZ, R119 ;  /* 0x000000ffff767224 */ /* 0x000fe400078e0077 */
[----:B------:R-:W-:Y:S02]  /*8cea0*/  IMAD.X R15, R17, 0x1, R4, P6 ;  /* 0x00000001110f7824 */ /* 0x000fe400030e0604 */
[----:B------:R-:W-:Y:S02]  /*8ceb0*/  IMAD.MOV.U32 R119, RZ, RZ, R117 ;  /* 0x000000ffff777224 */ /* 0x000fe400078e0075 */
[----:B------:R-:W-:Y:S02]  /*8cec0*/  IMAD.MOV.U32 R117, RZ, RZ, R116 ;  /* 0x000000ffff757224 */ /* 0x000fe400078e0074 */
[----:B------:R-:W-:Y:S01]  /*8ced0*/  IMAD.MOV.U32 R116, RZ, RZ, R115 ;  /* 0x000000ffff747224 */ /* 0x000fe200078e0073 */
[----:B------:R-:W-:Y:S01]  /*8cee0*/  STL.64 [R1+0x13e8], R20 ;  /* 0x0013e81401007387 */ /* 0x000fe20000100a00 */
[----:B------:R-:W-:-:S02]  /*8cef0*/  IMAD.MOV.U32 R115, RZ, RZ, R114 ;  /* 0x000000ffff737224 */ /* 0x000fc400078e0072 */
[----:B------:R-:W-:Y:S01]  /*8cf00*/  IMAD.MOV.U32 R114, RZ, RZ, R109 ;  /* 0x000000ffff727224 */ /* 0x000fe200078e006d */
[----:B------:R0:W-:Y:S01]  /*8cf10*/  STL.64 [R1+0x13e0], R14 ;  /* 0x0013e00e01007387 */ /* 0x0001e20000100a00 */
[----:B--2---:R-:W-:-:S03]  /*8cf20*/  IMAD.MOV.U32 R109, RZ, RZ, R107 ;  /* 0x000000ffff6d7224 */ /* 0x004fc600078e006b */
[----:B------:R-:W2:Y:S01]  /*8cf30*/  LDL.LU R107, [R1+0xa08] ;  /* 0x000a0800016b7983 */ /* 0x000ea20000300800 */
[----:B------:R-:W-:Y:S02]  /*8cf40*/  SHF.R.S32.HI R16, RZ, 0x1f, R124 ;  /* 0x0000001fff107819 */ /* 0x000fe4000001147c */
[C---:B------:R-:W-:Y:S02]  /*8cf50*/  IADD3 R18, P5, R124.reuse, R2, RZ ;  /* 0x000000027c127210 */ /* 0x040fe40007fbe0ff */
[----:B0-----:R-:W-:Y:S01]  /*8cf60*/  IADD3 R14, P6, R124, R3, RZ ;  /* 0x000000037c0e7210 */ /* 0x001fe20007fde0ff */
[----:B------:R-:W-:Y:S02]  /*8cf70*/  IMAD.MOV.U32 R124, RZ, RZ, R118 ;  /* 0x000000ffff7c7224 */ /* 0x000fe400078e0076 */
[----:B------:R-:W-:Y:S02]  /*8cf80*/  IMAD.X R19, R16, 0x1, R5, P5 ;  /* 0x0000000110137824 */ /* 0x000fe400028e0605 */
[----:B------:R-:W-:-:S02]  /*8cf90*/  IMAD.MOV.U32 R118, RZ, RZ, R119 ;  /* 0x000000ffff767224 */ /* 0x000fc400078e0077 */
[----:B------:R-:W-:Y:S02]  /*8cfa0*/  IMAD.X R15, R16, 0x1, R4, P6 ;  /* 0x00000001100f7824 */ /* 0x000fe400030e0604 */
[----:B------:R-:W-:Y:S02]  /*8cfb0*/  IMAD.MOV.U32 R119, RZ, RZ, R117 ;  /* 0x000000ffff777224 */ /* 0x000fe400078e0075 */
[----:B------:R-:W-:Y:S02]  /*8cfc0*/  IMAD.MOV.U32 R117, RZ, RZ, R116 ;  /* 0x000000ffff757224 */ /* 0x000fe400078e0074 */
[----:B------:R-:W-:Y:S01]  /*8cfd0*/  IMAD.MOV.U32 R116, RZ, RZ, R115 ;  /* 0x000000ffff747224 */ /* 0x000fe200078e0073 */
[----:B------:R-:W-:Y:S01]  /*8cfe0*/  STL.64 [R1+0x13d8], R18 ;  /* 0x0013d81201007387 */ /* 0x000fe20000100a00 */
[----:B------:R-:W-:Y:S02]  /*8cff0*/  IMAD.MOV.U32 R115, RZ, RZ, R114 ;  /* 0x000000ffff737224 */ /* 0x000fe400078e0072 */
        /* <DEDUP_REMOVED lines=8> */
[----:B------:R-:W-:Y:S02]  /*8d080*/  IMAD.MOV.U32 R118, RZ, RZ, R119 ;  /* 0x000000ffff767224 */ /* 0x000fe400078e0077 */
[----:B------:R-:W-:-:S02]  /*8d090*/  IMAD.X R21, R17, 0x1, R5, P4 ;  /* 0x0000000111157824 */ /* 0x000fc400020e0605 */
[----:B------:R-:W-:Y:S02]  /*8d0a0*/  IMAD.MOV.U32 R119, RZ, RZ, R117 ;  /* 0x000000ffff777224 */ /* 0x000fe400078e0075 */
[----:B------:R-:W-:Y:S02]  /*8d0b0*/  IMAD.MOV.U32 R117, RZ, RZ, R116 ;  /* 0x000000ffff757224 */ /* 0x000fe400078e0074 */
[----:B------:R-:W-:Y:S02]  /*8d0c0*/  IMAD.MOV.U32 R116, RZ, RZ, R115 ;  /* 0x000000ffff747224 */ /* 0x000fe400078e0073 */
[----:B------:R-:W-:Y:S01]  /*8d0d0*/  IMAD.MOV.U32 R115, RZ, RZ, R114 ;  /* 0x000000ffff737224 */ /* 0x000fe200078e0072 */
[----:B------:R-:W-:Y:S01]  /*8d0e0*/  STL.64 [R1+0x1418], R20 ;  /* 0x0014181401007387 */ /* 0x000fe20000100a00 */
[----:B------:R-:W-:Y:S02]  /*8d0f0*/  IMAD.MOV.U32 R114, RZ, RZ, R109 ;  /* 0x000000ffff727224 */ /* 0x000fe400078e006d */
[----:B--2---:R-:W-:-:S02]  /*8d100*/  IMAD.MOV.U32 R109, RZ, RZ, R107 ;  /* 0x000000ffff6d7224 */ /* 0x004fc400078e006b */
[----:B------:R-:W2:Y:S01]  /*8d110*/  LDL.LU R107, [R1+0xa00] ;  /* 0x000a0000016b7983 */ /* 0x000ea20000300800 */
[----:B------:R-:W-:Y:S01]  /*8d120*/  IMAD.X R15, R17, 0x1, R4, P6 ;  /* 0x00000001110f7824 */ /* 0x000fe200030e0604 */
[----:B------:R-:W-:Y:S02]  /*8d130*/  SHF.R.S32.HI R16, RZ, 0x1f, R122 ;  /* 0x0000001fff107819 */ /* 0x000fe4000001147a */
[----:B------:R-:W-:Y:S02]  /*8d140*/  IADD3 R18, P5, R122, R2, RZ ;  /* 0x000000027a127210 */ /* 0x000fe40007fbe0ff */
[----:B------:R0:W-:Y:S03]  /*8d150*/  STL.64 [R1+0x1408], R14 ;  /* 0x0014080e01007387 */ /* 0x0001e60000100a00 */
[----:B------:R-:W-:Y:S01]  /*8d160*/  IMAD.X R19, R16, 0x1, R5, P5 ;  /* 0x0000000110137824 */ /* 0x000fe200028e0605 */
[----:B0-----:R-:W-:Y:S01]  /*8d170*/  IADD3 R14, P6, R122, R3, RZ ;  /* 0x000000037a0e7210 */ /* 0x001fe20007fde0ff */
[----:B------:R-:W-:-:S02]  /*8d180*/  IMAD.MOV.U32 R122, RZ, RZ, R118 ;  /* 0x000000ffff7a7224 */ /* 0x000fc400078e0076 */
[----:B------:R-:W-:Y:S02]  /*8d190*/  IMAD.MOV.U32 R118, RZ, RZ, R119 ;  /* 0x000000ffff767224 */ /* 0x000fe400078e0077 */
[----:B------:R-:W-:Y:S02]  /*8d1a0*/  IMAD.MOV.U32 R119, RZ, RZ, R117 ;  /* 0x000000ffff777224 */ /* 0x000fe400078e0075 */
[----:B------:R-:W-:Y:S02]  /*8d1b0*/  IMAD.MOV.U32 R117, RZ, RZ, R116 ;  /* 0x000000ffff757224 */ /* 0x000fe400078e0074 */
[----:B------:R-:W-:Y:S02]  /*8d1c0*/  IMAD.MOV.U32 R116, RZ, RZ, R115 ;  /* 0x000000ffff747224 */ /* 0x000fe400078e0073 */
[----:B------:R-:W-:Y:S02]  /*8d1d0*/  IMAD.X R15, R16, 0x1, R4, P6 ;  /* 0x00000001100f7824 */ /* 0x000fe400030e0604 */
[----:B------:R-:W-:Y:S01]  /*8d1e0*/  IMAD.MOV.U32 R115, RZ, RZ, R114 ;  /* 0x000000ffff737224 */ /* 0x000fe200078e0072 */
[----:B------:R0:W-:Y:S01]  /*8d1f0*/  STL.64 [R1+0x1410], R18 ;  /* 0x0014101201007387 */ /* 0x0001e20000100a00 */
[----:B------:R-:W-:Y:S01]  /*8d200*/  IMAD.MOV.U32 R114, RZ, RZ, R109 ;  /* 0x000000ffff727224 */ /* 0x000fe200078e006d */
[----:B------:R-:W-:-:S02]  /*8d210*/  SHF.R.S32.HI R17, RZ, 0x1f, R121 ;  /* 0x0000001fff117819 */ /* 0x000fc40000011479 */
[----:B------:R-:W-:-:S05]  /*8d220*/  IADD3 R20, P4, R121, R2, RZ ;  /* 0x0000000279147210 */ /* 0x000fca0007f9e0ff */
[----:B------:R-:W-:Y:S01]  /*8d230*/  IMAD.X R21, R17, 0x1, R5, P4 ;  /* 0x0000000111157824 */ /* 0x000fe200020e0605 */
[----:B------:R-:W-:Y:S02]  /*8d240*/  SHF.R.S32.HI R16, RZ, 0x1f, R127 ;  /* 0x0000001fff107819 */ /* 0x000fe4000001147f */
[----:B0-----:R-:W-:-:S05]  /*8d250*/  IADD3 R18, P5, R127, R2, RZ ;  /* 0x000000027f127210 */ /* 0x001fca0007fbe0ff */
[----:B------:R-:W-:Y:S02]  /*8d260*/  IMAD.X R19, R16, 0x1, R5, P5 ;  /* 0x0000000110137824 */ /* 0x000fe400028e0605 */
[----:B--2---:R-:W-:Y:S02]  /*8d270*/  IMAD.MOV.U32 R109, RZ, RZ, R107 ;  /* 0x000000ffff6d7224 */ /* 0x004fe400078e006b */
[----:B------:R-:W2:Y:S04]  /*8d280*/  LDL.LU R107, [R1+0x820] ;  /* 0x00082000016b7983 */ /* 0x000ea80000300800 */
        /* <DEDUP_REMOVED lines=8> */
[----:B------:R-:W-:-:S02]  /*8d310*/  IMAD.X R15, R17, 0x1, R4, P6 ;  /* 0x00000001110f7824 */ /* 0x000fc400030e0604 */
[----:B------:R-:W-:Y:S02]  /*8d320*/  IMAD.MOV.U32 R114, RZ, RZ, R109 ;  /* 0x000000ffff727224 */ /* 0x000fe400078e006d */
[----:B------:R-:W-:Y:S02]  /*8d330*/  IMAD.MOV.U32 R109, RZ, RZ, R92 ;  /* 0x000000ffff6d7224 */ /* 0x000fe400078e005c */
[----:B------:R-:W4:Y:S04]  /*8d340*/  LDL.LU R92, [R1+0x7a0] ;  /* 0x0007a000015c7983 */ /* 0x000f280000300800 */
[----:B------:R-:W-:Y:S04]  /*8d350*/  STL.64 [R1+0x1448], R20 ;  /* 0x0014481401007387 */ /* 0x000fe80000100a00 */
[----:B------:R0:W-:Y:S01]  /*8d360*/  STL.64 [R1+0x1440], R14 ;  /* 0x0014400e01007387 */ /* 0x0001e20000100a00 */
[----:B------:R-:W-:-:S02]  /*8d370*/  SHF.R.S32.HI R17, RZ, 0x1f, R125 ;  /* 0x0000001fff117819 */ /* 0x000fc4000001147d */
[----:B0-----:R-:W-:Y:S01]  /*8d380*/  IADD3 R14, P6, R127, R3, RZ ;  /* 0x000000037f0e7210 */ /* 0x001fe20007fde0ff */
[----:B------:R-:W-:Y:S04]  /*8d390*/  STL.64 [R1+0x1438], R18 ;  /* 0x0014381201007387 */ /* 0x000fe80000100a00 */
[----:B------:R-:W-:Y:S01]  /*8d3a0*/  IMAD.X R15, R16, 0x1, R4, P6 ;  /* 0x00000001100f7824 */ /* 0x000fe200030e0604 */
[----:B------:R-:W-:-:S04]  /*8d3b0*/  IADD3 R20, P4, R125, R2, RZ ;  /* 0x000000027d147210 */ /* 0x000fc80007f9e0ff */
[----:B------:R0:W-:Y:S01]  /*8d3c0*/  STL.64 [R1+0x1430], R14 ;  /* 0x0014300e01007387 */ /* 0x0001e20000100a00 */
[----:B------:R-:W-:Y:S01]  /*8d3d0*/  IMAD.X R21, R17, 0x1, R5, P4 ;  /* 0x0000000111157824 */ /* 0x000fe200020e0605 */
[----:B------:R-:W-:Y:S02]  /*8d3e0*/  SHF.R.S32.HI R16, RZ, 0x1f, R120 ;  /* 0x0000001fff107819 */ /* 0x000fe40000011478 */
[----:B0-----:R-:W-:Y:S02]  /*8d3f0*/  IADD3 R14, P6, R125, R3, RZ ;  /* 0x000000037d0e7210 */ /* 0x001fe40007fde0ff */
[----:B------:R-:W-:Y:S03]  /*8d400*/  STL.64 [R1+0x1478], R20 ;  /* 0x0014781401007387 */ /* 0x000fe60000100a00 */
[----:B------:R-:W-:Y:S01]  /*8d410*/  IMAD.X R15, R17, 0x1, R4, P6 ;  /* 0x00000001110f7824 */ /* 0x000fe200030e0604 */
[----:B------:R-:W-:-:S04]  /*8d420*/  IADD3 R18, P5, R120, R2, RZ ;  /* 0x0000000278127210 */ /* 0x000fc80007fbe0ff */
[----:B------:R0:W-:Y:S01]  /*8d430*/  STL.64 [R1+0x1468], R14 ;  /* 0x0014680e01007387 */ /* 0x0001e20000100a00 */
[----:B------:R-:W-:Y:S01]  /*8d440*/  IMAD.X R19, R16, 0x1, R5, P5 ;  /* 0x0000000110137824 */ /* 0x000fe200028e0605 */
[----:B0-----:R-:W-:Y:S01]  /*8d450*/  IADD3 R14, P6, R120, R3, RZ ;  /* 0x00000003780e7210 */ /* 0x001fe20007fde0ff */
[----:B------:R-:W-:Y:S02]  /*8d460*/  IMAD.MOV.U32 R120, RZ, RZ, R118 ;  /* 0x000000ffff787224 */ /* 0x000fe400078e0076 */
[----:B------:R-:W-:Y:S02]  /*8d470*/  IMAD.MOV.U32 R118, RZ, RZ, R119 ;  /* 0x000000ffff767224 */ /* 0x000fe400078e0077 */
[----:B------:R-:W-:Y:S02]  /*8d480*/  IMAD.MOV.U32 R119, RZ, RZ, R117 ;  /* 0x000000ffff777224 */ /* 0x000fe400078e0075 */
[----:B------:R-:W-:Y:S02]  /*8d490*/  IMAD.MOV.U32 R117, RZ, RZ, R116 ;  /* 0x000000ffff757224 */ /* 0x000fe400078e0074 */
[----:B------:R-:W-:-:S02]  /*8d4a0*/  IMAD.MOV.U32 R116, RZ, RZ, R115 ;  /* 0x000000ffff747224 */ /* 0x000fc400078e0073 */
[----:B------:R-:W-:Y:S02]  /*8d4b0*/  IMAD.MOV.U32 R115, RZ, RZ, R114 ;  /* 0x000000ffff737224 */ /* 0x000fe400078e0072 */
[----:B------:R-:W-:Y:S02]  /*8d4c0*/  IMAD.X R15, R16, 0x1, R4, P6 ;  /* 0x00000001100f7824 */ /* 0x000fe400030e0604 */
[----:B------:R-:W-:Y:S01]  /*8d4d0*/  IMAD.MOV.U32 R114, RZ, RZ, R113 ;  /* 0x000000ffff727224 */ /* 0x000fe200078e0071 */
[----:B------:R0:W-:Y:S01]  /*8d4e0*/  STL.64 [R1+0x1470], R18 ;  /* 0x0014701201007387 */ /* 0x0001e20000100a00 */
[----:B------:R-:W-:Y:S02]  /*8d4f0*/  IMAD.MOV.U32 R113, RZ, RZ, R112 ;  /* 0x000000ffff717224 */ /* 0x000fe400078e0070 */
[----:B------:R-:W-:Y:S01]  /*8d500*/  IMAD.MOV.U32 R112, RZ, RZ, R98 ;  /* 0x000000ffff707224 */ /* 0x000fe200078e0062 */
[----:B------:R-:W-:Y:S01]  /*8d510*/  SHF.R.S32.HI R17, RZ, 0x1f, R124 ;  /* 0x0000001fff117819 */ /* 0x000fe2000001147c */
[----:B------:R-:W4:Y:S01]  /*8d520*/  LDL.LU R98, [R1+0x63c] ;  /* 0x00063c0001627983 */ /* 0x000f220000300800 */
[----:B------:R-:W-:-:S03]  /*8d530*/  IADD3 R20, P4, R124, R2, RZ ;  /* 0x000000027c147210 */ /* 0x000fc60007f9e0ff */
[----:B------:R1:W-:Y:S02]  /*8d540*/  STL.64 [R1+0x1450], R14 ;  /* 0x0014500e01007387 */ /* 0x0003e40000100a00 */
[----:B------:R-:W-:Y:S01]  /*8d550*/  IMAD.X R21, R17, 0x1, R5, P4 ;  /* 0x0000000111157824 */ /* 0x000fe200020e0605 */
[----:B------:R-:W-:Y:S02]  /*8d560*/  SHF.R.S32.HI R16, RZ, 0x1f, R123 ;  /* 0x0000001fff107819 */ /* 0x000fe4000001147b */
[----:B0-----:R-:W-:Y:S02]  /*8d570*/  IADD3 R18, P5, R123, R2, RZ ;  /* 0x000000027b127210 */ /* 0x001fe40007fbe0ff */
[----:B-1----:R-:W-:Y:S01]  /*8d580*/  IADD3 R14, P6, R124, R3, RZ ;  /* 0x000000037c0e7210 */ /* 0x002fe20007fde0ff */
[----:B------:R-:W-:Y:S04]  /*8d590*/  STL.64 [R1+0x14a8], R20 ;  /* 0x0014a81401007387 */ /* 0x000fe80000100a00 */
[----:B------:R-:W-:-:S02]  /*8d5a0*/  IMAD.X R15, R17, 0x1, R4, P6 ;  /* 0x00000001110f7824 */ /* 0x000fc400030e0604 */
[----:B------:R-:W-:-:S03]  /*8d5b0*/  IMAD.X R19, R16, 0x1, R5, P5 ;  /* 0x0000000110137824 */ /* 0x000fc600028e0605 */
[----:B------:R0:W-:Y:S01]  /*8d5c0*/  STL.64 [R1+0x14a0], R14 ;  /* 0x0014a00e01007387 */ /* 0x0001e20000100a00 */
[----:B------:R-:W-:-:S03]  /*8d5d0*/  IADD3 R22, P4, R122, R2, RZ ;  /* 0x000000027a167210 */ /* 0x000fc60007f9e0ff */
[----:B------:R1:W-:Y:S01]  /*8d5e0*/  STL.64 [R1+0x1498], R18 ;  /* 0x0014981201007387 */ /* 0x0003e20000100a00 */
[----:B0-----:R-:W-:Y:S02]  /*8d5f0*/  IADD3 R14, P6, R123, R3, RZ ;  /* 0x000000037b0e7210 */ /* 0x001fe40007fde0ff */
[----:B-1----:R-:W-:-:S03]  /*8d600*/  SHF.R.S32.HI R18, RZ, 0x1f, R122 ;  /* 0x0000001fff127819 */ /* 0x002fc6000001147a */
[----:B------:R-:W-:Y:S01]  /*8d610*/  IMAD.X R15, R16, 0x1, R4, P6 ;  /* 0x00000001100f7824 */ /* 0x000fe200030e0604 */
[----:B------:R-:W-:Y:S01]  /*8d620*/  IADD3 R20, P6, R122, R3, RZ ;  /* 0x000000037a147210 */ /* 0x000fe20007fde0ff */
        /* <DEDUP_REMOVED lines=8> */
[----:B------:R0:W-:Y:S01]  /*8d6b0*/  STL.64 [R1+0x1490], R14 ;  /* 0x0014900e01007387 */ /* 0x0001e20000100a00 */
[----:B------:R-:W-:Y:S02]  /*8d6c0*/  IMAD.MOV.U32 R112, RZ, RZ, R111 ;  /* 0x000000ffff707224 */ /* 0x000fe400078e006f */
[----:B------:R-:W-:Y:S02]  /*8d6d0*/  IMAD.MOV.U32 R111, RZ, RZ, R110 ;  /* 0x000000ffff6f7224 */ /* 0x000fe400078e006e */
[----:B------:R-:W3:Y:S01]  /*8d6e0*/  LDL.LU R110, [R1+0x84c] ;  /* 0x00084c00016e7983 */ /* 0x000ee20000300800 */
[----:B------:R-:W-:-:S02]  /*8d6f0*/  IMAD.X R23, R18, 0x1, R5, P4 ;  /* 0x0000000112177824 */ /* 0x000fc400020e0605 */
[----:B------:R-:W-:Y:S01]  /*8d700*/  IMAD.X R21, R18, 0x1, R4, P6 ;  /* 0x0000000112157824 */ /* 0x000fe200030e0604 */
[----:B------:R-:W-:Y:S02]  /*8d710*/  SHF.R.S32.HI R17, RZ, 0x1f, R121 ;  /* 0x0000001fff117819 */ /* 0x000fe40000011479 */
[----:B------:R-:W-:Y:S01]  /*8d720*/  STL.64 [R1+0x14e0], R22 ;  /* 0x0014e01601007387 */ /* 0x000fe20000100a00 */
[----:B0-----:R-:W-:-:S03]  /*8d730*/  IADD3 R14, P5, R121, R2, RZ ;  /* 0x00000002790e7210 */ /* 0x001fc60007fbe0ff */
        /* <DEDUP_REMOVED lines=11> */
[----:B------:R0:W-:Y:S01]  /*8d7f0*/  STL.64 [R1+0x14d8], R14 ;  /* 0x0014d80e01007387 */ /* 0x0001e20000100a00 */
[----:B------:R-:W-:Y:S02]  /*8d800*/  IMAD.MOV.U32 R112, RZ, RZ, R111 ;  /* 0x000000ffff707224 */ /* 0x000fe400078e006f */
[----:B---3--:R-:W-:-:S02]  /*8d810*/  IMAD.MOV.U32 R111, RZ, RZ, R110 ;  /* 0x000000ffff6f7224 */ /* 0x008fc400078e006e */
[----:B------:R-:W3:Y:S01]  /*8d820*/  LDL.LU R110, [R1+0x848] ;  /* 0x00084800016e7983 */ /* 0x000ee20000300800 */
[----:B------:R-:W-:Y:S02]  /*8d830*/  SHF.R.S32.HI R16, RZ, 0x1f, R121 ;  /* 0x0000001fff107819 */ /* 0x000fe40000011479 */
[C---:B------:R-:W-:Y:S02]  /*8d840*/  IADD3 R18, P5, R121.reuse, R2, RZ ;  /* 0x0000000279127210 */ /* 0x040fe40007fbe0ff */
[----:B0-----:R-:W-:Y:S01]  /*8d850*/  IADD3 R14, P6, R121, R3, RZ ;  /* 0x00000003790e7210 */ /* 0x001fe20007fde0ff */
[----:B------:R-:W-:Y:S02]  /*8d860*/  IMAD.MOV.U32 R121, RZ, RZ, R118 ;  /* 0x000000ffff797224 */ /* 0x000fe400078e0076 */
[----:B------:R-:W-:Y:S02]  /*8d870*/  IMAD.MOV.U32 R118, RZ, RZ, R119 ;  /* 0x000000ffff767224 */ /* 0x000fe400078e0077 */
[----:B------:R-:W-:-:S02]  /*8d880*/  IMAD.X R21, R17, 0x1, R4, P4 ;  /* 0x0000000111157824 */ /* 0x000fc400020e0604 */
[----:B------:R-:W-:Y:S02]  /*8d890*/  IMAD.MOV.U32 R119, RZ, RZ, R117 ;  /* 0x000000ffff777224 */ /* 0x000fe400078e0075 */
[C---:B------:R-:W-:Y:S02]  /*8d8a0*/  IMAD.X R19, R16.reuse, 0x1, R5, P5 ;  /* 0x0000000110137824 */ /* 0x040fe400028e0605 */
[----:B------:R-:W-:Y:S02]  /*8d8b0*/  IMAD.MOV.U32 R117, RZ, RZ, R116 ;  /* 0x000000ffff757224 */ /* 0x000fe400078e0074 */
[----:B------:R-:W-:Y:S02]  /*8d8c0*/  IMAD.X R15, R16, 0x1, R4, P6 ;  /* 0x00000001100f7824 */ /* 0x000fe400030e0604 */
[----:B------:R-:W-:Y:S02]  /*8d8d0*/  IMAD.MOV.U32 R116, RZ, RZ, R115 ;  /* 0x000000ffff747224 */ /* 0x000fe400078e0073 */
[----:B------:R-:W-:Y:S01]  /*8d8e0*/  IMAD.MOV.U32 R115, RZ, RZ, R114 ;  /* 0x000000ffff737224 */ /* 0x000fe200078e0072 */
[----:B------:R0:W-:Y:S01]  /*8d8f0*/  STL.64 [R1+0x14b0], R20 ;  /* 0x0014b01401007387 */ /* 0x0001e20000100a00 */
[----:B------:R-:W-:-:S02]  /*8d900*/  IMAD.MOV.U32 R114, RZ, RZ, R113 ;  /* 0x000000ffff727224 */ /* 0x000fc400078e0071 */
[----:B------:R-:W-:Y:S01]  /*8d910*/  IMAD.MOV.U32 R113, RZ, RZ, R112 ;  /* 0x000000ffff717224 */ /* 0x000fe200078e0070 */
[----:B------:R1:W-:Y:S01]  /*8d920*/  STL.64 [R1+0x1508], R18 ;  /* 0x0015081201007387 */ /* 0x0003e20000100a00 */
[----:B------:R-:W-:-:S03]  /*8d930*/  IMAD.MOV.U32 R112, RZ, RZ, R111 ;  /* 0x000000ffff707224 */ /* 0x000fc600078e006f */
[----:B------:R2:W-:Y:S01]  /*8d940*/  STL.64 [R1+0x1510], R14 ;  /* 0x0015100e01007387 */ /* 0x0005e20000100a00 */
[----:B---3--:R-:W-:-:S03]  /*8d950*/  IMAD.MOV.U32 R111, RZ, RZ, R110 ;  /* 0x000000ffff6f7224 */ /* 0x008fc600078e006e */
[----:B------:R-:W3:Y:S01]  /*8d960*/  LDL.LU R110, [R1+0x82c] ;  /* 0x00082c00016e7983 */ /* 0x000ee20000300800 */
[----:B------:R-:W-:Y:S02]  /*8d970*/  SHF.R.S32.HI R16, RZ, 0x1f, R121 ;  /* 0x0000001fff107819 */ /* 0x000fe40000011479 */
[C---:B0-----:R-:W-:Y:S02]  /*8d980*/  IADD3 R20, P5, R121.reuse, R2, RZ ;  /* 0x0000000279147210 */ /* 0x041fe40007fbe0ff */
[----:B-1----:R-:W-:Y:S01]  /*8d990*/  IADD3 R18, P6, R121, R3, RZ ;  /* 0x0000000379127210 */ /* 0x002fe20007fde0ff */
        /* <DEDUP_REMOVED lines=9> */
[----:B---3--:R-:W-:Y:S02]  /*8da30*/  IMAD.MOV.U32 R111, RZ, RZ, R110 ;  /* 0x000000ffff6f7224 */ /* 0x008fe400078e006e */
[----:B------:R-:W3:Y:S01]  /*8da40*/  LDL.LU R110, [R1+0x840] ;  /* 0x00084000016e7983 */ /* 0x000ee20000300800 */
[--C-:B------:R-:W-:Y:S01]  /*8da50*/  IMAD.X R21, R16, 0x1, R5.reuse, P5 ;  /* 0x0000000110157824 */ /* 0x100fe200028e0605 */
[----:B------:R-:W-:Y:S02]  /*8da60*/  SHF.R.S32.HI R17, RZ, 0x1f, R120 ;  /* 0x0000001fff117819 */ /* 0x000fe40000011478 */
[----:B--2---:R-:W-:Y:S02]  /*8da70*/  IADD3 R14, P4, R120, R2, RZ ;  /* 0x00000002780e7210 */ /* 0x004fe40007f9e0ff */
[----:B------:R0:W-:Y:S01]  /*8da80*/  STL.64 [R1+0x14d0], R20 ;  /* 0x0014d01401007387 */ /* 0x0001e20000100a00 */
[----:B------:R-:W-:Y:S02]  /*8da90*/  IMAD.X R19, R16, 0x1, R4, P6 ;  /* 0x0000000110137824 */ /* 0x000fe400030e0604 */
[----:B------:R-:W-:Y:S01]  /*8daa0*/  IMAD.X R15, R17, 0x1, R5, P4 ;  /* 0x00000001110f7824 */ /* 0x000fe200020e0605 */
[----:B0-----:R-:W-:Y:S01]  /*8dab0*/  IADD3 R20, P5, R120, R3, RZ ;  /* 0x0000000378147210 */ /* 0x001fe20007fbe0ff */
[----:B------:R-:W-:-:S02]  /*8dac0*/  IMAD.MOV.U32 R120, RZ, RZ, R118 ;  /* 0x000000ffff787224 */ /* 0x000fc400078e0076 */
[----:B------:R-:W-:Y:S02]  /*8dad0*/  IMAD.MOV.U32 R118, RZ, RZ, R119 ;  /* 0x000000ffff767224 */ /* 0x000fe400078e0077 */
[----:B------:R-:W-:Y:S02]  /*8dae0*/  IMAD.MOV.U32 R119, RZ, RZ, R117 ;  /* 0x000000ffff777224 */ /* 0x000fe400078e0075 */
[----:B------:R-:W-:Y:S02]  /*8daf0*/  IMAD.MOV.U32 R117, RZ, RZ, R116 ;  /* 0x000000ffff757224 */ /* 0x000fe400078e0074 */
[----:B------:R-:W-:Y:S02]  /*8db00*/  IMAD.MOV.U32 R116, RZ, RZ, R115 ;  /* 0x000000ffff747224 */ /* 0x000fe400078e0073 */
[----:B------:R-:W-:Y:S02]  /*8db10*/  IMAD.MOV.U32 R115, RZ, RZ, R114 ;  /* 0x000000ffff737224 */ /* 0x000fe400078e0072 */
[----:B------:R-:W-:Y:S01]  /*8db20*/  IMAD.MOV.U32 R114, RZ, RZ, R113 ;  /* 0x000000ffff727224 */ /* 0x000fe200078e0071 */
[----:B------:R0:W-:Y:S01]  /*8db30*/  STL.64 [R1+0x1500], R18 ;  /* 0x0015001201007387 */ /* 0x0001e20000100a00 */
[----:B------:R-:W-:-:S02]  /*8db40*/  IMAD.MOV.U32 R113, RZ, RZ, R112 ;  /* 0x000000ffff717224 */ /* 0x000fc400078e0070 */
[----:B------:R-:W-:Y:S01]  /*8db50*/  IMAD.MOV.U32 R112, RZ, RZ, R111 ;  /* 0x000000ffff707224 */ /* 0x000fe200078e006f */
[----:B------:R1:W-:Y:S01]  /*8db60*/  STL.64 [R1+0x1548], R14 ;  /* 0x0015480e01007387 */ /* 0x0003e20000100a00 */
[----:B---3--:R-:W-:-:S03]  /*8db70*/  IMAD.MOV.U32 R111, RZ, RZ, R110 ;  /* 0x000000ffff6f7224 */ /* 0x008fc600078e006e */
[----:B------:R-:W2:Y:S01]  /*8db80*/  LDL.LU R110, [R1+0x83c] ;  /* 0x00083c00016e7983 */ /* 0x000ea20000300800 */
[----:B------:R-:W-:Y:S02]  /*8db90*/  SHF.R.S32.HI R16, RZ, 0x1f, R120 ;  /* 0x0000001fff107819 */ /* 0x000fe40000011478 */
[C---:B0-----:R-:W-:Y:S02]  /*8dba0*/  IADD3 R18, P4, R120.reuse, R2, RZ ;  /* 0x0000000278127210 */ /* 0x041fe40007f9e0ff */
[----:B-1----:R-:W-:Y:S01]  /*8dbb0*/  IADD3 R14, P6, R120, R3, RZ ;  /* 0x00000003780e7210 */ /* 0x002fe20007fde0ff */
[----:B------:R-:W-:Y:S02]  /*8dbc0*/  IMAD.MOV.U32 R120, RZ, RZ, R118 ;  /* 0x000000ffff787224 */ /* 0x000fe400078e0076 */
[----:B------:R-:W-:Y:S02]  /*8dbd0*/  IMAD.MOV.U32 R118, RZ, RZ, R119 ;  /* 0x000000ffff767224 */ /* 0x000fe400078e0077 */
[----:B------:R-:W-:-:S02]  /*8dbe0*/  IMAD.MOV.U32 R119, RZ, RZ, R117 ;  /* 0x000000ffff777224 */ /* 0x000fc400078e0075 */
[----:B------:R-:W-:Y:S02]  /*8dbf0*/  IMAD.MOV.U32 R117, RZ, RZ, R116 ;  /* 0x000000ffff757224 */ /* 0x000fe400078e0074 */
[----:B------:R-:W-:Y:S02]  /*8dc00*/  IMAD.X R21, R17, 0x1, R4, P5 ;  /* 0x0000000111157824 */ /* 0x000fe400028e0604 */
[----:B------:R-:W-:Y:S02]  /*8dc10*/  IMAD.MOV.U32 R116, RZ, RZ, R115 ;  /* 0x000000ffff747224 */ /* 0x000fe400078e0073 */
[C---:B------:R-:W-:Y:S02]  /*8dc20*/  IMAD.X R19, R16.reuse, 0x1, R5, P4 ;  /* 0x0000000110137824 */ /* 0x040fe400020e0605 */
[----:B------:R-:W-:Y:S02]  /*8dc30*/  IMAD.MOV.U32 R115, RZ, RZ, R114 ;  /* 0x000000ffff737224 */ /* 0x000fe400078e0072 */
[----:B------:R-:W-:-:S02]  /*8dc40*/  IMAD.X R15, R16, 0x1, R4, P6 ;  /* 0x00000001100f7824 */ /* 0x000fc400030e0604 */
[----:B------:R-:W-:Y:S02]  /*8dc50*/  IMAD.MOV.U32 R114, RZ, RZ, R113 ;  /* 0x000000ffff727224 */ /* 0x000fe400078e0071 */
[----:B------:R-:W-:Y:S01]  /*8dc60*/  IMAD.MOV.U32 R113, RZ, RZ, R112 ;  /* 0x000000ffff717224 */ /* 0x000fe200078e0070 */
[----:B------:R0:W-:Y:S01]  /*8dc70*/  STL.64 [R1+0x1530], R20 ;  /* 0x0015301401007387 */ /* 0x0001e20000100a00 */
[----:B------:R-:W-:-:S03]  /*8dc80*/  IMAD.MOV.U32 R112, RZ, RZ, R111 ;  /* 0x000000ffff707224 */ /* 0x000fc600078e006f */
[----:B------:R1:W-:Y:S04]  /*8dc90*/  STL.64 [R1+0x1540], R18 ;  /* 0x0015401201007387 */ /* 0x0003e80000100a00 */
[----:B------:R3:W-:Y:S01]  /*8dca0*/  STL.64 [R1+0x1528], R14 ;  /* 0x0015280e01007387 */ /* 0x0007e20000100a00 */
[----:B--2---:R-:W-:Y:S02]  /*8dcb0*/  IMAD.MOV.U32 R111, RZ, RZ, R110 ;  /* 0x000000ffff6f7224 */ /* 0x004fe400078e006e */
[----:B------:R-:W-:Y:S02]  /*8dcc0*/  IMAD.MOV.U32 R110, RZ, RZ, R109 ;  /* 0x000000ffff6e7224 */ /* 0x000fe400078e006d */
[----:B------:R-:W-:Y:S02]  /*8dcd0*/  IMAD.MOV.U32 R109, RZ, RZ, R107 ;  /* 0x000000ffff6d7224 */ /* 0x000fe400078e006b */
[----:B------:R-:W2:Y:S01]  /*8dce0*/  LDL.LU R107, [R1+0x81c] ;  /* 0x00081c00016b7983 */ /* 0x000ea20000300800 */
[----:B------:R-:W-:-:S02]  /*8dcf0*/  SHF.R.S32.HI R16, RZ, 0x1f, R120 ;  /* 0x0000001fff107819 */ /* 0x000fc40000011478 */
[C---:B0-----:R-:W-:Y:S02]  /*8dd00*/  IADD3 R20, P5, R120.reuse, R2, RZ ;  /* 0x0000000278147210 */ /* 0x041fe40007fbe0ff */
[----:B-1----:R-:W-:Y:S01]  /*8dd10*/  IADD3 R18, P6, R120, R3, RZ ;  /* 0x0000000378127210 */ /* 0x002fe20007fde0ff */
        /* <DEDUP_REMOVED lines=10> */
[----:B--2---:R-:W-:-:S02]  /*8ddc0*/  IMAD.MOV.U32 R109, RZ, RZ, R107 ;  /* 0x000000ffff6d7224 */ /* 0x004fc400078e006b */
[----:B------:R-:W2:Y:S01]  /*8ddd0*/  LDL.LU R107, [R1+0x834] ;  /* 0x00083400016b7983 */ /* 0x000ea20000300800 */
[--C-:B------:R-:W-:Y:S01]  /*8dde0*/  IMAD.X R21, R16, 0x1, R5.reuse, P5 ;  /* 0x0000000110157824 */ /* 0x100fe200028e0605 */
[----:B------:R-:W-:Y:S02]  /*8ddf0*/  SHF.R.S32.HI R17, RZ, 0x1f, R122 ;  /* 0x0000001fff117819 */ /* 0x000fe4000001147a */
[----:B---3--:R-:W-:Y:S02]  /*8de00*/  IADD3 R14, P4, R122, R2, RZ ;  /* 0x000000027a0e7210 */ /* 0x008fe40007f9e0ff */
        /* <DEDUP_REMOVED lines=15> */
[----:B--2---:R-:W-:-:S03]  /*8df00*/  IMAD.MOV.U32 R109, RZ, RZ, R107 ;  /* 0x000000ffff6d7224 */ /* 0x004fc600078e006b */
[----:B------:R-:W2:Y:S01]  /*8df10*/  LDL.LU R107, [R1+0x830] ;  /* 0x00083000016b7983 */ /* 0x000ea20000300800 */
[----:B------:R-:W-:Y:S02]  /*8df20*/  SHF.R.S32.HI R16, RZ, 0x1f, R122 ;  /* 0x0000001fff107819 */ /* 0x000fe4000001147a */
[C---:B0-----:R-:W-:Y:S01]  /*8df30*/  IADD3 R18, P4, R122.reuse, R2, RZ ;  /* 0x000000027a127210 */ /* 0x041fe20007f9e0ff */
[----:B------:R-:W-:Y:S01]  /*8df40*/  IMAD.X R21, R17, 0x1, R4, P5 ;  /* 0x0000000111157824 */ /* 0x000fe200028e0604 */
[----:B-1----:R-:W-:Y:S01]  /*8df50*/  IADD3 R14, P6, R122, R3, RZ ;  /* 0x000000037a0e7210 */ /* 0x002fe20007fde0ff */
[----:B------:R-:W-:Y:S02]  /*8df60*/  IMAD.MOV.U32 R122, RZ, RZ, R118 ;  /* 0x000000ffff7a7224 */ /* 0x000fe400078e0076 */
[----:B------:R-:W-:Y:S01]  /*8df70*/  IMAD.X R19, R16, 0x1, R5, P4 ;  /* 0x0000000110137824 */ /* 0x000fe200020e0605 */
[----:B------:R0:W-:Y:S01]  /*8df80*/  STL.64 [R1+0x14f8], R20 ;  /* 0x0014f81401007387 */ /* 0x0001e20000100a00 */
[----:B------:R-:W-:-:S02]  /*8df90*/  IMAD.MOV.U32 R118, RZ, RZ, R119 ;  /* 0x000000ffff767224 */ /* 0x000fc400078e0077 */
[----:B------:R-:W-:Y:S01]  /*8dfa0*/  IMAD.MOV.U32 R119, RZ, RZ, R117 ;  /* 0x000000ffff777224 */ /* 0x000fe200078e0075 */
[----:B------:R1:W-:Y:S01]  /*8dfb0*/  STL.64 [R1+0x13c8], R18 ;  /* 0x0013c81201007387 */ /* 0x0003e20000100a00 */
[----:B------:R-:W-:Y:S01]  /*8dfc0*/  IMAD.X R15, R16, 0x1, R4, P6 ;  /* 0x00000001100f7824 */ /* 0x000fe200030e0604 */
[----:B------:R-:W-:Y:S01]  /*8dfd0*/  SHF.R.S32.HI R16, RZ, 0x1f, R122 ;  /* 0x0000001fff107819 */ /* 0x000fe2000001147a */
[----:B------:R-:W-:Y:S02]  /*8dfe0*/  IMAD.MOV.U32 R117, RZ, RZ, R116 ;  /* 0x000000ffff757224 */ /* 0x000fe400078e0074 */
[----:B------:R-:W-:Y:S02]  /*8dff0*/  IMAD.MOV.U32 R116, RZ, RZ, R115 ;  /* 0x000000ffff747224 */ /* 0x000fe400078e0073 */
[----:B------:R-:W-:Y:S01]  /*8e000*/  IMAD.MOV.U32 R115, RZ, RZ, R114 ;  /* 0x000000ffff737224 */ /* 0x000fe200078e0072 */
[C---:B0-----:R-:W-:Y:S01]  /*8e010*/  IADD3 R20, P5, R122.reuse, R2, RZ ;  /* 0x000000027a147210 */ /* 0x041fe20007fbe0ff */
[----:B------:R-:W-:Y:S01]  /*8e020*/  IMAD.MOV.U32 R114, RZ, RZ, R113 ;  /* 0x000000ffff727224 */ /* 0x000fe200078e0071 */
[----:B-1----:R-:W-:Y:S01]  /*8e030*/  IADD3 R18, P6, R122, R3, RZ ;  /* 0x000000037a127210 */ /* 0x002fe20007fde0ff */
        /* <DEDUP_REMOVED lines=9> */
[C---:B------:R-:W-:Y:S01]  /*8e0d0*/  IMAD.X R21, R16.reuse, 0x1, R5, P5 ;  /* 0x0000000110157824 */ /* 0x040fe200028e0605 */
[----:B------:R0:W-:Y:S01]  /*8e0e0*/  STL.64 [R1+0x1320], R14 ;  /* 0x0013200e01007387 */ /* 0x0001e20000100a00 */
[----:B------:R-:W-:Y:S01]  /*8e0f0*/  IMAD.MOV.U32 R113, RZ, RZ, R112 ;  /* 0x000000ffff717224 */ /* 0x000fe200078e0070 */
[----:B------:R-:W-:Y:S01]  /*8e100*/  SHF.R.S32.HI R17, RZ, 0x1f, R121 ;  /* 0x0000001fff117819 */ /* 0x000fe20000011479 */
[----:B------:R-:W-:Y:S01]  /*8e110*/  IMAD.X R19, R16, 0x1, R4, P6 ;  /* 0x0000000110137824 */ /* 0x000fe200030e0604 */
[----:B0-----:R-:W-:-:S05]  /*8e120*/  IADD3 R14, P4, R121, R2, RZ ;  /* 0x00000002790e7210 */ /* 0x001fca0007f9e0ff */
[----:B------:R-:W-:Y:S02]  /*8e130*/  IMAD.X R15, R17, 0x1, R5, P4 ;  /* 0x00000001110f7824 */ /* 0x000fe400020e0605 */
[----:B--2---:R-:W-:Y:S02]  /*8e140*/  IMAD.MOV.U32 R109, RZ, RZ, R107 ;  /* 0x000000ffff6d7224 */ /* 0x004fe400078e006b */
[----:B------:R-:W-:Y:S02]  /*8e150*/  IMAD.MOV.U32 R107, RZ, RZ, R90 ;  /* 0x000000ffff6b7224 */ /* 0x000fe400078e005a */
[----:B------:R-:W-:Y:S01]  /*8e160*/  IMAD.MOV.U32 R112, RZ, RZ, R109 ;  /* 0x000000ffff707224 */ /* 0x000fe200078e006d */
[----:B------:R-:W2:Y:S01]  /*8e170*/  LDL.LU R90, [R1+0x654] ;  /* 0x00065400015a7983 */ /* 0x000ea20000300800 */
[----:B----4-:R-:W-:-:S03]  /*8e180*/  IMAD.MOV.U32 R109, RZ, RZ, R100 ;  /* 0x000000ffff6d7224 */ /* 0x010fc600078e0064 */
[----:B------:R-:W3:Y:S04]  /*8e190*/  LDL.LU R100, [R1+0x640] ;  /* 0x0006400001647983 */ /* 0x000ee80000300800 */
[----:B------:R0:W-:Y:S04]  /*8e1a0*/  STL.64 [R1+0x12b0], R20 ;  /* 0x0012b01401007387 */ /* 0x0001e80000100a00 */
[----:B------:R1:W-:Y:S01]  /*8e1b0*/  STL.64 [R1+0x11b8], R18 ;  /* 0x0011b81201007387 */ /* 0x0003e20000100a00 */
[----:B0-----:R-:W-:Y:S01]  /*8e1c0*/  IADD3 R20, P5, R121, R3, RZ ;  /* 0x0000000379147210 */ /* 0x001fe20007fbe0ff */
[----:B------:R-:W-:-:S02]  /*8e1d0*/  IMAD.MOV.U32 R121, RZ, RZ, R118 ;  /* 0x000000ffff797224 */ /* 0x000fc400078e0076 */
[----:B------:R-:W-:Y:S02]  /*8e1e0*/  IMAD.MOV.U32 R118, RZ, RZ, R119 ;  /* 0x000000ffff767224 */ /* 0x000fe400078e0077 */
[----:B------:R-:W-:Y:S01]  /*8e1f0*/  IMAD.MOV.U32 R119, RZ, RZ, R117 ;  /* 0x000000ffff777224 */ /* 0x000fe200078e0075 */
[----:B------:R-:W-:Y:S01]  /*8e200*/  SHF.R.S32.HI R16, RZ, 0x1f, R121 ;  /* 0x0000001fff107819 */ /* 0x000fe20000011479 */
[----:B------:R-:W-:Y:S01]  /*8e210*/  IMAD.MOV.U32 R117, RZ, RZ, R116 ;  /* 0x000000ffff757224 */ /* 0x000fe200078e0074 */
[----:B-1----:R-:W-:Y:S01]  /*8e220*/  IADD3 R18, P4, R121, R2, RZ ;  /* 0x0000000279127210 */ /* 0x002fe20007f9e0ff */
[----:B------:R-:W-:Y:S01]  /*8e230*/  IMAD.MOV.U32 R116, RZ, RZ, R115 ;  /* 0x000000ffff747224 */ /* 0x000fe200078e0073 */
[----:B------:R0:W-:Y:S01]  /*8e240*/  STL.64 [R1+0x1148], R14 ;  /* 0x0011480e01007387 */ /* 0x0001e20000100a00 */
[----:B------:R-:W-:Y:S02]  /*8e250*/  IMAD.MOV.U32 R115, RZ, RZ, R114 ;  /* 0x000000ffff737224 */ /* 0x000fe400078e0072 */
[----:B------:R-:W-:-:S02]  /*8e260*/  IMAD.MOV.U32 R114, RZ, RZ, R113 ;  /* 0x000000ffff727224 */ /* 0x000fc400078e0071 */
[----:B------:R-:W-:Y:S02]  /*8e270*/  IMAD.X R21, R17, 0x1, R4, P5 ;  /* 0x0000000111157824 */ /* 0x000fe400028e0604 */
[----:B------:R-:W-:Y:S02]  /*8e280*/  IMAD.MOV.U32 R113, RZ, RZ, R112 ;  /* 0x000000ffff717224 */ /* 0x000fe400078e0070 */
[----:B------:R-:W-:Y:S02]  /*8e290*/  IMAD.X R19, R16, 0x1, R5, P4 ;  /* 0x0000000110137824 */ /* 0x000fe400020e0605 */
[----:B------:R-:W-:Y:S01]  /*8e2a0*/  IMAD.MOV.U32 R112, RZ, RZ, R109 ;  /* 0x000000ffff707224 */ /* 0x000fe200078e006d */
[----:B0-----:R-:W-:Y:S01]  /*8e2b0*/  IADD3 R14, P6, R121, R3, RZ ;  /* 0x00000003790e7210 */ /* 0x001fe20007fde0ff */
[----:B------:R-:W-:Y:S02]  /*8e2c0*/  IMAD.MOV.U32 R121, RZ, RZ, R118 ;  /* 0x000000ffff797224 */ /* 0x000fe400078e0076 */
[----:B------:R-:W-:-:S02]  /*8e2d0*/  IMAD.MOV.U32 R109, RZ, RZ, R101 ;  /* 0x000000ffff6d7224 */ /* 0x000fc400078e0065 */
[----:B------:R-:W-:Y:S01]  /*8e2e0*/  IMAD.MOV.U32 R118, RZ, RZ, R119 ;  /* 0x000000ffff767224 */ /* 0x000fe200078e0077 */
[----:B------:R-:W4:Y:S01]  /*8e2f0*/  LDL.LU R101, [R1+0x658] ;  /* 0x0006580001657983 */ /* 0x000f220000300800 */
[----:B------:R-:W-:Y:S02]  /*8e300*/  IMAD.MOV.U32 R119, RZ, RZ, R117 ;  /* 0x000000ffff777224 */ /* 0x000fe400078e0075 */
[----:B------:R-:W-:Y:S01]  /*8e310*/  IMAD.MOV.U32 R117, RZ, RZ, R116 ;  /* 0x000000ffff757224 */ /* 0x000fe200078e0074 */
[----:B------:R0:W-:Y:S01]  /*8e320*/  STL.64 [R1+0x1060], R20 ;  /* 0x0010601401007387 */ /* 0x0001e20000100a00 */
[----:B------:R-:W-:Y:S01]  /*8e330*/  IMAD.X R15, R16, 0x1, R4, P6 ;  /* 0x00000001100f7824 */ /* 0x000fe200030e0604 */
[----:B------:R-:W-:Y:S01]  /*8e340*/  SHF.R.S32.HI R16, RZ, 0x1f, R121 ;  /* 0x0000001fff107819 */ /* 0x000fe20000011479 */
[----:B------:R-:W-:Y:S01]  /*8e350*/  IMAD.MOV.U32 R116, RZ, RZ, R115 ;  /* 0x000000ffff747224 */ /* 0x000fe200078e0073 */
[----:B------:R1:W-:Y:S01]  /*8e360*/  STL.64 [R1+0xfb8], R18 ;  /* 0x000fb81201007387 */ /* 0x0003e20000100a00 */
[----:B------:R-:W-:-:S02]  /*8e370*/  IMAD.MOV.U32 R115, RZ, RZ, R114 ;  /* 0x000000ffff737224 */ /* 0x000fc400078e0072 */
[----:B------:R-:W-:Y:S02]  /*8e380*/  IMAD.MOV.U32 R114, RZ, RZ, R113 ;  /* 0x000000ffff727224 */ /* 0x000fe400078e0071 */
[----:B------:R-:W-:Y:S01]  /*8e390*/  IMAD.MOV.U32 R113, RZ, RZ, R112 ;  /* 0x000000ffff717224 */ /* 0x000fe200078e0070 */
[C---:B0-----:R-:W-:Y:S01]  /*8e3a0*/  IADD3 R20, P5, R121.reuse, R2, RZ ;  /* 0x0000000279147210 */ /* 0x041fe20007fbe0ff */
[----:B------:R-:W-:Y:S01]  /*8e3b0*/  IMAD.MOV.U32 R112, RZ, RZ, R109 ;  /* 0x000000ffff707224 */ /* 0x000fe200078e006d */
        /* <DEDUP_REMOVED lines=11> */
[C---:B------:R-:W-:Y:S01]  /*8e470*/  IMAD.X R21, R16.reuse, 0x1, R5, P5 ;  /* 0x0000000110157824 */ /* 0x040fe200028e0605 */
[----:B------:R0:W-:Y:S01]  /*8e480*/  STL.64 [R1+0xef0], R14 ;  /* 0x000ef00e01007387 */ /* 0x0001e20000100a00 */
[----:B------:R-:W-:Y:S02]  /*8e490*/  IMAD.MOV.U32 R112, RZ, RZ, R105 ;  /* 0x000000ffff707224 */ /* 0x000fe400078e0069 */
[----:B------:R-:W-:Y:S01]  /*8e4a0*/  IMAD.MOV.U32 R105, RZ, RZ, R104 ;  /* 0x000000ffff697224 */ /* 0x000fe200078e0068 */
[----:B------:R-:W4:Y:S01]  /*8e4b0*/  LDL.LU R102, [R1+0x8f4] ;  /* 0x0008f40001667983 */ /* 0x000f220000300800 */
[----:B------:R-:W-:Y:S01]  /*8e4c0*/  IMAD.MOV.U32 R104, RZ, RZ, R103 ;  /* 0x000000ffff687224 */ /* 0x000fe200078e0067 */
[----:B------:R-:W-:Y:S02]  /*8e4d0*/  SHF.R.S32.HI R17, RZ, 0x1f, R120 ;  /* 0x0000001fff117819 */ /* 0x000fe40000011478 */
[----:B------:R-:W4:Y:S01]  /*8e4e0*/  LDL.LU R103, [R1+0x648] ;  /* 0x0006480001677983 */ /* 0x000f220000300800 */
[----:B------:R-:W-:-:S03]  /*8e4f0*/  IMAD.X R19, R16, 0x1, R4, P6 ;  /* 0x0000000110137824 */ /* 0x000fc600030e0604 */
[----:B------:R1:W-:Y:S01]  /*8e500*/  STL.64 [R1+0xe28], R20 ;  /* 0x000e281401007387 */ /* 0x0003e20000100a00 */
[----:B0-----:R-:W-:-:S03]  /*8e510*/  IADD3 R14, P4, R120, R2, RZ ;  /* 0x00000002780e7210 */ /* 0x001fc60007f9e0ff */
[----:B------:R0:W-:Y:S02]  /*8e520*/  STL.64 [R1+0xda0], R18 ;  /* 0x000da01201007387 */ /* 0x0001e40000100a00 */
[----:B------:R-:W-:Y:S01]  /*8e530*/  IMAD.X R15, R17, 0x1, R5, P4 ;  /* 0x00000001110f7824 */ /* 0x000fe200020e0605 */
[----:B-1----:R-:W-:Y:S01]  /*8e540*/  IADD3 R20, P5, R120, R3, RZ ;  /* 0x0000000378147210 */ /* 0x002fe20007fbe0ff */
[----:B------:R-:W-:Y:S02]  /*8e550*/  IMAD.MOV.U32 R120, RZ, RZ, R118 ;  /* 0x000000ffff787224 */ /* 0x000fe400078e0076 */
[----:B------:R-:W-:Y:S02]  /*8e560*/  IMAD.MOV.U32 R118, RZ, RZ, R119 ;  /* 0x000000ffff767224 */ /* 0x000fe400078e0077 */
[----:B------:R-:W-:Y:S01]  /*8e570*/  IMAD.MOV.U32 R119, RZ, RZ, R117 ;  /* 0x000000ffff777224 */ /* 0x000fe200078e0075 */
[----:B------:R-:W-:Y:S01]  /*8e580*/  SHF.R.S32.HI R16, RZ, 0x1f, R120 ;  /* 0x0000001fff107819 */ /* 0x000fe20000011478 */
[----:B------:R-:W-:Y:S01]  /*8e590*/  IMAD.MOV.U32 R117, RZ, RZ, R116 ;  /* 0x000000ffff757224 */ /* 0x000fe200078e0074 */
[----:B0-----:R-:W-:Y:S01]  /*8e5a0*/  IADD3 R18, P4, R120, R2, RZ ;  /* 0x0000000278127210 */ /* 0x001fe20007f9e0ff */
[----:B------:R-:W-:-:S02]  /*8e5b0*/  IMAD.MOV.U32 R116, RZ, RZ, R115 ;  /* 0x000000ffff747224 */ /* 0x000fc400078e0073 */
[----:B------:R-:W-:Y:S01]  /*8e5c0*/  IMAD.MOV.U32 R115, RZ, RZ, R114 ;  /* 0x000000ffff737224 */ /* 0x000fe200078e0072 */
[----:B------:R0:W-:Y:S01]  /*8e5d0*/  STL.64 [R1+0xd88], R14 ;  /* 0x000d880e01007387 */ /* 0x0001e20000100a00 */
[----:B------:R-:W-:Y:S02]  /*8e5e0*/  IMAD.MOV.U32 R114, RZ, RZ, R113 ;  /* 0x000000ffff727224 */ /* 0x000fe400078e0071 */
[----:B------:R-:W-:Y:S02]  /*8e5f0*/  IMAD.MOV.U32 R113, RZ, RZ, R112 ;  /* 0x000000ffff717224 */ /* 0x000fe400078e0070 */
[----:B------:R-:W-:Y:S02]  /*8e600*/  IMAD.X R21, R17, 0x1, R4, P5 ;  /* 0x0000000111157824 */ /* 0x000fe400028e0604 */
[----:B------:R-:W-:Y:S02]  /*8e610*/  IMAD.MOV.U32 R112, RZ, RZ, R104 ;  /* 0x000000ffff707224 */ /* 0x000fe400078e0068 */
[----:B------:R-:W-:-:S02]  /*8e620*/  IMAD.X R19, R16, 0x1, R5, P4 ;  /* 0x0000000110137824 */ /* 0x000fc400020e0605 */
[----:B------:R-:W-:Y:S01]  /*8e630*/  IMAD.MOV.U32 R104, RZ, RZ, R96 ;  /* 0x000000ffff687224 */ /* 0x000fe200078e0060 */
[----:B0-----:R-:W-:Y:S01]  /*8e640*/  IADD3 R14, P6, R120, R3, RZ ;  /* 0x00000003780e7210 */ /* 0x001fe20007fde0ff */
[----:B------:R-:W-:Y:S02]  /*8e650*/  IMAD.MOV.U32 R120, RZ, RZ, R118 ;  /* 0x000000ffff787224 */ /* 0x000fe400078e0076 */
[----:B------:R-:W-:Y:S02]  /*8e660*/  IMAD.MOV.U32 R96, RZ, RZ, R95 ;  /* 0x000000ffff607224 */ /* 0x000fe400078e005f */
        /* <DEDUP_REMOVED lines=23> */
[----:B------:R-:W-:-:S02]  /*8e7e0*/  IMAD.MOV.U32 R114, RZ, RZ, R113 ;  /* 0x000000ffff727224 */ /* 0x000fc400078e0071 */
[----:B------:R-:W-:Y:S02]  /*8e7f0*/  IMAD.MOV.U32 R94, RZ, RZ, R93 ;  /* 0x000000ffff5e7224 */ /* 0x000fe400078e005d */
[----:B------:R-:W-:Y:S01]  /*8e800*/  IMAD.MOV.U32 R113, RZ, RZ, R112 ;  /* 0x000000ffff717224 */ /* 0x000fe200078e0070 */
[----:B------:R-:W4:Y:S01]  /*8e810*/  LDL.LU R93, [R1+0x418] ;  /* 0x00041800015d7983 */ /* 0x000f220000300800 */
[----:B------:R-:W-:-:S03]  /*8e820*/  IMAD.MOV.U32 R112, RZ, RZ, R111 ;  /* 0x000000ffff707224 */ /* 0x000fc600078e006f */
[----:B------:R-:W2:Y:S01]  /*8e830*/  LDL.LU R111, [R1+0x800] ;  /* 0x00080000016f7983 */ /* 0x000ea20000300800 */
[--C-:B------:R-:W-:Y:S01]  /*8e840*/  IMAD.X R21, R16, 0x1, R5.reuse, P5 ;  /* 0x0000000110157824 */ /* 0x100fe200028e0605 */
[----:B------:R-:W-:Y:S02]  /*8e850*/  SHF.R.S32.HI R17, RZ, 0x1f, R122 ;  /* 0x0000001fff117819 */ /* 0x000fe4000001147a */
[----:B0-----:R-:W-:Y:S02]  /*8e860*/  IADD3 R14, P4, R122, R2, RZ ;  /* 0x000000027a0e7210 */ /* 0x001fe40007f9e0ff */
        /* <DEDUP_REMOVED lines=17> */
[C---:B0-----:R-:W-:Y:S02]  /*8e980*/  IADD3 R18, P4, R122.reuse, R2, RZ ;  /* 0x000000027a127210 */ /* 0x041fe40007f9e0ff */
[----:B-1----:R-:W-:Y:S01]  /*8e990*/  IADD3 R14, P6, R122, R3, RZ ;  /* 0x000000037a0e7210 */ /* 0x002fe20007fde0ff */
[----:B------:R-:W-:Y:S02]  /*8e9a0*/  IMAD.MOV.U32 R122, RZ, RZ, R118 ;  /* 0x000000ffff7a7224 */ /* 0x000fe400078e0076 */
[----:B------:R-:W-:Y:S02]  /*8e9b0*/  IMAD.X R21, R17, 0x1, R4, P5 ;  /* 0x0000000111157824 */ /* 0x000fe400028e0604 */
[----:B------:R-:W-:-:S02]  /*8e9c0*/  IMAD.MOV.U32 R118, RZ, RZ, R119 ;  /* 0x000000ffff767224 */ /* 0x000fc400078e0077 */
        /* <DEDUP_REMOVED lines=11> */
[----:B--2---:R-:W-:-:S03]  /*8ea80*/  IMAD.MOV.U32 R112, RZ, RZ, R111 ;  /* 0x000000ffff707224 */ /* 0x004fc600078e006f */
[----:B------:R-:W2:Y:S01]  /*8ea90*/  LDL.LU R111, [R1+0x608] ;  /* 0x00060800016f7983 */ /* 0x000ea20000300800 */
[----:B------:R-:W-:Y:S02]  /*8eaa0*/  SHF.R.S32.HI R16, RZ, 0x1f, R122 ;  /* 0x0000001fff107819 */ /* 0x000fe4000001147a */
[CC--:B0-----:R-:W-:Y:S02]  /*8eab0*/  IADD3 R20, P5, R122.reuse, R2.reuse, RZ ;  /* 0x000000027a147210 */ /* 0x0c1fe40007fbe0ff */
[----:B-1----:R-:W-:Y:S02]  /*8eac0*/  IADD3 R18, P6, R122, R3, RZ ;  /* 0x000000037a127210 */ /* 0x002fe40007fde0ff */
[----:B------:R-:W-:Y:S01]  /*8ead0*/  SHF.R.S32.HI R17, RZ, 0x1f, R121 ;  /* 0x0000001fff117819 */ /* 0x000fe20000011479 */
[C---:B------:R-:W-:Y:S01]  /*8eae0*/  IMAD.X R21, R16.reuse, 0x1, R5, P5 ;  /* 0x0000000110157824 */ /* 0x040fe200028e0605 */
[----:B---3--:R-:W-:Y:S01]  /*8eaf0*/  IADD3 R14, P4, R121, R2, RZ ;  /* 0x00000002790e7210 */ /* 0x008fe20007f9e0ff */
[----:B------:R-:W-:-:S03]  /*8eb00*/  IMAD.X R19, R16, 0x1, R4, P6 ;  /* 0x0000000110137824 */ /* 0x000fc600030e0604 */
[----:B------:R0:W-:Y:S01]  /*8eb10*/  STL.64 [R1+0x940], R20 ;  /* 0x0009401401007387 */ /* 0x0001e20000100a00 */
[----:B------:R-:W-:-:S03]  /*8eb20*/  IMAD.X R15, R17, 0x1, R5, P4 ;  /* 0x00000001110f7824 */ /* 0x000fc600020e0605 */
[----:B------:R1:W-:Y:S01]  /*8eb30*/  STL.64 [R1+0x938], R18 ;  /* 0x0009381201007387 */ /* 0x0003e20000100a00 */
[----:B0-----:R-:W-:Y:S01]  /*8eb40*/  IADD3 R20, P5, R121, R3, RZ ;  /* 0x0000000379147210 */ /* 0x001fe20007fbe0ff */
[----:B------:R-:W-:Y:S02]  /*8eb50*/  IMAD.MOV.U32 R121, RZ, RZ, R118 ;  /* 0x000000ffff797224 */ /* 0x000fe400078e0076 */
[----:B------:R-:W-:Y:S02]  /*8eb60*/  IMAD.MOV.U32 R118, RZ, RZ, R119 ;  /* 0x000000ffff767224 */ /* 0x000fe400078e0077 */
[----:B------:R-:W-:Y:S01]  /*8eb70*/  IMAD.MOV.U32 R119, RZ, RZ, R117 ;  /* 0x000000ffff777224 */ /* 0x000fe200078e0075 */
[----:B------:R0:W-:Y:S01]  /*8eb80*/  STL.64 [R1+0x930], R14 ;  /* 0x0009300e01007387 */ /* 0x0001e20000100a00 */
[----:B------:R-:W-:Y:S01]  /*8eb90*/  IMAD.MOV.U32 R117, RZ, RZ, R116 ;  /* 0x000000ffff757224 */ /* 0x000fe200078e0074 */
[----:B------:R-:W-:Y:S01]  /*8eba0*/  SHF.R.S32.HI R16, RZ, 0x1f, R121 ;  /* 0x0000001fff107819 */ /* 0x000fe20000011479 */
[----:B------:R-:W-:Y:S01]  /*8ebb0*/  IMAD.MOV.U32 R116, RZ, RZ, R115 ;  /* 0x000000ffff747224 */ /* 0x000fe200078e0073 */
[----:B-1----:R-:W-:Y:S01]  /*8ebc0*/  IADD3 R18, P4, R121, R2, RZ ;  /* 0x0000000279127210 */ /* 0x002fe20007f9e0ff */
[----:B------:R-:W-:-:S02]  /*8ebd0*/  IMAD.MOV.U32 R115, RZ, RZ, R114 ;  /* 0x000000ffff737224 */ /* 0x000fc400078e0072 */
[----:B------:R-:W-:Y:S02]  /*8ebe0*/  IMAD.MOV.U32 R114, RZ, RZ, R113 ;  /* 0x000000ffff727224 */ /* 0x000fe400078e0071 */
[----:B------:R-:W-:Y:S01]  /*8ebf0*/  IMAD.MOV.U32 R113, RZ, RZ, R112 ;  /* 0x000000ffff717224 */ /* 0x000fe200078e0070 */
[----:B0-----:R-:W-:Y:S01]  /*8ec00*/  IADD3 R14, P6, R121, R3, RZ ;  /* 0x00000003790e7210 */ /* 0x001fe20007fde0ff */
[----:B------:R-:W-:Y:S02]  /*8ec10*/  IMAD.MOV.U32 R121, RZ, RZ, R118 ;  /* 0x000000ffff797224 */ /* 0x000fe400078e0076 */
[----:B------:R-:W-:Y:S02]  /*8ec20*/  IMAD.X R21, R17, 0x1, R4, P5 ;  /* 0x0000000111157824 */ /* 0x000fe400028e0604 */
[----:B------:R-:W-:Y:S02]  /*8ec30*/  IMAD.MOV.U32 R118, RZ, RZ, R119 ;  /* 0x000000ffff767224 */ /* 0x000fe400078e0077 */
[----:B------:R-:W-:-:S02]  /*8ec40*/  IMAD.MOV.U32 R119, RZ, RZ, R117 ;  /* 0x000000ffff777224 */ /* 0x000fc400078e0075 */
[----:B------:R-:W-:Y:S02]  /*8ec50*/  IMAD.MOV.U32 R117, RZ, RZ, R116 ;  /* 0x000000ffff757224 */ /* 0x000fe400078e0074 */
[----:B------:R-:W-:Y:S02]  /*8ec60*/  IMAD.MOV.U32 R116, RZ, RZ, R115 ;  /* 0x000000ffff747224 */ /* 0x000fe400078e0073 */
[----:B------:R-:W-:Y:S02]  /*8ec70*/  IMAD.MOV.U32 R115, RZ, RZ, R114 ;  /* 0x000000ffff737224 */ /* 0x000fe400078e0072 */
[----:B------:R-:W-:Y:S02]  /*8ec80*/  IMAD.MOV.U32 R122, RZ, RZ, R118 ;  /* 0x000000ffff7a7224 */ /* 0x000fe400078e0076 */
[C---:B------:R-:W-:Y:S02]  /*8ec90*/  IMAD.X R19, R16.reuse, 0x1, R5, P4 ;  /* 0x0000000110137824 */ /* 0x040fe400020e0605 */
[----:B------:R-:W-:Y:S01]  /*8eca0*/  IMAD.X R15, R16, 0x1, R4, P6 ;  /* 0x00000001100f7824 */ /* 0x000fe200030e0604 */
[----:B------:R-:W-:Y:S01]  /*8ecb0*/  SHF.R.S32.HI R16, RZ, 0x1f, R121 ;  /* 0x0000001fff107819 */ /* 0x000fe20000011479 */
[----:B------:R-:W-:-:S02]  /*8ecc0*/  IMAD.MOV.U32 R114, RZ, RZ, R113 ;  /* 0x000000ffff727224 */ /* 0x000fc400078e0071 */
[----:B------:R-:W-:Y:S02]  /*8ecd0*/  IMAD.MOV.U32 R118, RZ, RZ, R119 ;  /* 0x000000ffff767224 */ /* 0x000fe400078e0077 */
[----:B------:R-:W-:Y:S02]  /*8ece0*/  IMAD.MOV.U32 R119, RZ, RZ, R117 ;  /* 0x000000ffff777224 */ /* 0x000fe400078e0075 */
[----:B------:R-:W-:Y:S02]  /*8ecf0*/  IMAD.MOV.U32 R117, RZ, RZ, R116 ;  /* 0x000000ffff757224 */ /* 0x000fe400078e0074 */
[----:B------:R-:W-:Y:S02]  /*8ed00*/  IMAD.MOV.U32 R116, RZ, RZ, R115 ;  /* 0x000000ffff747224 */ /* 0x000fe400078e0073 */
[----:B------:R-:W-:Y:S01]  /*8ed10*/  IMAD.MOV.U32 R115, RZ, RZ, R114 ;  /* 0x000000ffff737224 */ /* 0x000fe200078e0072 */
[----:B------:R-:W-:Y:S01]  /*8ed20*/  SHF.R.S32.HI R17, RZ, 0x1f, R120 ;  /* 0x0000001fff117819 */ /* 0x000fe20000011478 */
[----:B--2---:R-:W-:-:S02]  /*8ed30*/  IMAD.MOV.U32 R112, RZ, RZ, R111 ;  /* 0x000000ffff707224 */ /* 0x004fc400078e006f */
[----:B------:R-:W-:Y:S02]  /*8ed40*/  IMAD.MOV.U32 R111, RZ, RZ, R99 ;  /* 0x000000ffff6f7224 */ /* 0x000fe400078e0063 */
[----:B------:R-:W-:Y:S02]  /*8ed50*/  IMAD.MOV.U32 R99, RZ, RZ, R90 ;  /* 0x000000ffff637224 */ /* 0x000fe400078e005a */
[----:B------:R-:W2:Y:S01]  /*8ed60*/  LDL.LU R90, [R1+0x244] ;  /* 0x00024400015a7983 */ /* 0x000ea20000300800 */
[----:B------:R-:W-:-:S03]  /*8ed70*/  IMAD.MOV.U32 R113, RZ, RZ, R112 ;  /* 0x000000ffff717224 */ /* 0x000fc600078e0070 */
[----:B------:R0:W-:Y:S01]  /*8ed80*/  STL.64 [R1+0x928], R20 ;  /* 0x0009281401007387 */ /* 0x0001e20000100a00 */
[----:B------:R-:W-:Y:S02]  /*8ed90*/  IMAD.MOV.U32 R112, RZ, RZ, R111 ;  /* 0x000000ffff707224 */ /* 0x000fe400078e006f */
[----:B------:R-:W-:Y:S01]  /*8eda0*/  IMAD.MOV.U32 R111, RZ, RZ, R108 ;  /* 0x000000ffff6f7224 */ /* 0x000fe200078e006c */
[----:B------:R1:W-:Y:S01]  /*8edb0*/  STL.64 [R1+0x920], R18 ;  /* 0x0009201201007387 */ /* 0x0003e20000100a00 */
[----:B------:R-:W-:Y:S02]  /*8edc0*/  IMAD.MOV.U32 R114, RZ, RZ, R113 ;  /* 0x000000ffff727224 */ /* 0x000fe400078e0071 */
[----:B------:R-:W-:Y:S01]  /*8edd0*/  IMAD.MOV.U32 R113, RZ, RZ, R112 ;  /* 0x000000ffff717224 */ /* 0x000fe200078e0070 */
[C---:B0-----:R-:W-:Y:S01]  /*8ede0*/  IADD3 R20, P5, R121.reuse, R2, RZ ;  /* 0x0000000279147210 */ /* 0x041fe20007fbe0ff */
[----:B------:R0:W-:Y:S01]  /*8edf0*/  STL.64 [R1+0x918], R14 ;  /* 0x0009180e01007387 */ /* 0x0001e20000100a00 */
[----:B------:R-:W-:Y:S01]  /*8ee00*/  IMAD.MOV.U32 R112, RZ, RZ, R111 ;  /* 0x000000ffff707224 */ /* 0x000fe200078e006f */
[----:B-1----:R-:W-:-:S02]  /*8ee10*/  IADD3 R18, P6, R121, R3, RZ ;  /* 0x0000000379127210 */ /* 0x002fc40007fde0ff */
[----:B------:R-:W-:Y:S02]  /*8ee20*/  IMAD.X R21, R16, 0x1, R5, P5 ;  /* 0x0000000110157824 */ /* 0x000fe400028e0605 */
[----:B------:R-:W-:Y:S02]  /*8ee30*/  IMAD.MOV.U32 R108, RZ, RZ, R100 ;  /* 0x000000ffff6c7224 */ /* 0x000fe400078e0064 */
[----:B------:R-:W-:Y:S01]  /*8ee40*/  IMAD.MOV.U32 R111, RZ, RZ, R109 ;  /* 0x000000ffff6f7224 */ /* 0x000fe200078e006d */
[----:B------:R-:W3:Y:S01]  /*8ee50*/  LDL.LU R100, [R1+0x914] ;  /* 0x0009140001647983 */ /* 0x000ee20000300800 */
[----:B----4-:R-:W-:Y:S01]  /*8ee60*/  IMAD.MOV.U32 R109, RZ, RZ, R101 ;  /* 0x000000ffff6d7224 */ /* 0x010fe200078e0065 */
[----:B0-----:R-:W-:Y:S02]  /*8ee70*/  IADD3 R14, P4, R120, R2, RZ ;  /* 0x00000002780e7210 */ /* 0x001fe40007f9e0ff */
[----:B------:R-:W4:Y:S01]  /*8ee80*/  LDL.LU R101, [R1+0x660] ;  /* 0x0006600001657983 */ /* 0x000f220000300800 */
[----:B------:R-:W-:-:S03]  /*8ee90*/  IMAD.X R19, R16, 0x1, R4, P6 ;  /* 0x0000000110137824 */ /* 0x000fc600030e0604 */
[----:B------:R0:W-:Y:S01]  /*8eea0*/  STL.64 [R1+0x908], R20 ;  /* 0x0009081401007387 */ /* 0x0001e20000100a00 */
[----:B------:R-:W-:-:S03]  /*8eeb0*/  IMAD.X R15, R17, 0x1, R5, P4 ;  /* 0x00000001110f7824 */ /* 0x000fc600020e0605 */
[----:B------:R1:W-:Y:S01]  /*8eec0*/  STL.64 [R1+0x900], R18 ;  /* 0x0009001201007387 */ /* 0x0003e20000100a00 */
[----:B0-----:R-:W-:Y:S01]  /*8eed0*/  IADD3 R20, P5, R120, R3, RZ ;  /* 0x0000000378147210 */ /* 0x001fe20007fbe0ff */
        /* <DEDUP_REMOVED lines=12> */
[----:B------:R-:W-:Y:S02]  /*8efa0*/  IMAD.MOV.U32 R113, RZ, RZ, R112 ;  /* 0x000000ffff717224 */ /* 0x000fe400078e0070 */
[----:B------:R-:W-:Y:S02]  /*8efb0*/  IMAD.X R21, R17, 0x1, R4, P5 ;  /* 0x0000000111157824 */ /* 0x000fe400028e0604 */
        /* <DEDUP_REMOVED lines=8> */
[----:B------:R-:W-:Y:S01]  /*8f040*/  IMAD.MOV.U32 R116, RZ, RZ, R115 ;  /* 0x000000ffff747224 */ /* 0x000fe200078e0073 */
[----:B------:R-:W2:Y:S01]  /*8f050*/  LDL.LU R102, [R1+0x664] ;  /* 0x0006640001667983 */ /* 0x000ea20000300800 */
[----:B------:R-:W-:Y:S02]  /*8f060*/  IMAD.MOV.U32 R115, RZ, RZ, R114 ;  /* 0x000000ffff737224 */ /* 0x000fe400078e0072 */
[----:B------:R-:W-:Y:S01]  /*8f070*/  IMAD.MOV.U32 R121, RZ, RZ, R118 ;  /* 0x000000ffff797224 */ /* 0x000fe200078e0076 */
[----:B------:R0:W-:Y:S01]  /*8f080*/  STL.64 [R1+0x8e8], R20 ;  /* 0x0008e81401007387 */ /* 0x0001e20000100a00 */
[----:B------:R-:W-:Y:S01]  /*8f090*/  IMAD.MOV.U32 R114, RZ, RZ, R113 ;  /* 0x000000ffff727224 */ /* 0x000fe200078e0071 */
[----:B------:R-:W-:Y:S01]  /*8f0a0*/  SHF.R.S32.HI R16, RZ, 0x1f, R120 ;  /* 0x0000001fff107819 */ /* 0x000fe20000011478 */
[----:B------:R-:W-:Y:S01]  /*8f0b0*/  IMAD.MOV.U32 R118, RZ, RZ, R119 ;  /* 0x000000ffff767224 */ /* 0x000fe200078e0077 */
[----:B------:R1:W-:Y:S01]  /*8f0c0*/  STL.64 [R1+0x8e0], R18 ;  /* 0x0008e01201007387 */ /* 0x0003e20000100a00 */
[----:B------:R-:W-:-:S02]  /*8f0d0*/  IMAD.MOV.U32 R113, RZ, RZ, R112 ;  /* 0x000000ffff717224 */ /* 0x000fc400078e0070 */
[----:B------:R-:W-:Y:S01]  /*8f0e0*/  IMAD.MOV.U32 R119, RZ, RZ, R117 ;  /* 0x000000ffff777224 */ /* 0x000fe200078e0075 */
[----:B------:R1:W-:Y:S01]  /*8f0f0*/  STL.64 [R1+0x8d8], R14 ;  /* 0x0008d80e01007387 */ /* 0x0003e20000100a00 */
[----:B------:R-:W-:Y:S01]  /*8f100*/  IMAD.MOV.U32 R112, RZ, RZ, R111 ;  /* 0x000000ffff707224 */ /* 0x000fe200078e006f */
[----:B------:R-:W-:Y:S01]  /*8f110*/  SHF.R.S32.HI R17, RZ, 0x1f, R252 ;  /* 0x0000001fff117819 */ /* 0x000fe200000114fc */
[----:B------:R-:W-:Y:S01]  /*8f120*/  IMAD.MOV.U32 R117, RZ, RZ, R116 ;  /* 0x000000ffff757224 */ /* 0x000fe200078e0074 */
[C---:B0-----:R-:W-:Y:S01]  /*8f130*/  IADD3 R20, P5, R120.reuse, R2, RZ ;  /* 0x0000000278147210 */ /* 0x041fe20007fbe0ff */
[----:B------:R-:W-:Y:S02]  /*8f140*/  IMAD.MOV.U32 R111, RZ, RZ, R104 ;  /* 0x000000ffff6f7224 */ /* 0x000fe400078e0068 */
[----:B------:R-:W-:Y:S01]  /*8f150*/  IMAD.MOV.U32 R116, RZ, RZ, R115 ;  /* 0x000000ffff747224 */ /* 0x000fe200078e0073 */
[----:B-1----:R-:W-:Y:S01]  /*8f160*/  IADD3 R18, P6, R120, R3, RZ ;  /* 0x0000000378127210 */ /* 0x002fe20007fde0ff */
[----:B------:R-:W-:-:S02]  /*8f170*/  IMAD.MOV.U32 R115, RZ, RZ, R114 ;  /* 0x000000ffff737224 */ /* 0x000fc400078e0072 */
[----:B------:R-:W-:Y:S01]  /*8f180*/  IMAD.MOV.U32 R120, RZ, RZ, R118 ;  /* 0x000000ffff787224 */ /* 0x000fe200078e0076 */
[----:B------:R-:W-:Y:S01]  /*8f190*/  IADD3 R14, P4, R252, R2, RZ ;  /* 0x00000002fc0e7210 */ /* 0x000fe20007f9e0ff */
[----:B------:R-:W-:Y:S02]  /*8f1a0*/  IMAD.MOV.U32 R114, RZ, RZ, R113 ;  /* 0x000000ffff727224 */ /* 0x000fe400078e0071 */
[----:B------:R-:W-:Y:S02]  /*8f1b0*/  IMAD.MOV.U32 R118, RZ, RZ, R119 ;  /* 0x000000ffff767224 */ /* 0x000fe400078e0077 */
[----:B------:R-:W-:Y:S02]  /*8f1c0*/  IMAD.MOV.U32 R113, RZ, RZ, R112 ;  /* 0x000000ffff717224 */ /* 0x000fe400078e0070 */
[----:B------:R-:W-:Y:S02]  /*8f1d0*/  IMAD.X R21, R16, 0x1, R5, P5 ;  /* 0x0000000110157824 */ /* 0x000fe400028e0605 */
[----:B------:R-:W-:-:S02]  /*8f1e0*/  IMAD.MOV.U32 R119, RZ, RZ, R117 ;  /* 0x000000ffff777224 */ /* 0x000fc400078e0075 */
[----:B------:R-:W-:Y:S02]  /*8f1f0*/  IMAD.MOV.U32 R112, RZ, RZ, R111 ;  /* 0x000000ffff707224 */ /* 0x000fe400078e006f */
[----:B------:R-:W-:Y:S02]  /*8f200*/  IMAD.X R19, R16, 0x1, R4, P6 ;  /* 0x0000000110137824 */ /* 0x000fe400030e0604 */
[----:B------:R-:W-:Y:S02]  /*8f210*/  IMAD.MOV.U32 R117, RZ, RZ, R116 ;  /* 0x000000ffff757224 */ /* 0x000fe400078e0074 */
[----:B------:R-:W-:Y:S02]  /*8f220*/  IMAD.MOV.U32 R104, RZ, RZ, R103 ;  /* 0x000000ffff687224 */ /* 0x000fe400078e0067 */
[----:B------:R-:W-:Y:S01]  /*8f230*/  IMAD.MOV.U32 R111, RZ, RZ, R96 ;  /* 0x000000ffff6f7224 */ /* 0x000fe200078e0060 */
[----:B------:R-:W2:Y:S01]  /*8f240*/  LDL.LU R103, [R1+0x2678] ;  /* 0x0026780001677983 */ /* 0x000ea20000300800 */
[----:B------:R-:W-:-:S02]  /*8f250*/  IMAD.X R15, R17, 0x1, R5, P4 ;  /* 0x00000001110f7824 */ /* 0x000fc400020e0605 */
[----:B------:R-:W-:Y:S01]  /*8f260*/  IMAD.MOV.U32 R116, RZ, RZ, R115 ;  /* 0x000000ffff747224 */ /* 0x000fe200078e0073 */
[----:B------:R-:W3:Y:S01]  /*8f270*/  LDL.LU R96, [R1+0x64c] ;  /* 0x00064c0001607983 */ /* 0x000ee20000300800 */
[----:B------:R-:W-:Y:S02]  /*8f280*/  IMAD.MOV.U32 R115, RZ, RZ, R114 ;  /* 0x000000ffff737224 */ /* 0x000fe400078e0072 */
[----:B------:R-:W-:Y:S01]  /*8f290*/  IMAD.MOV.U32 R114, RZ, RZ, R113 ;  /* 0x000000ffff727224 */ /* 0x000fe200078e0071 */
[----:B------:R0:W-:Y:S01]  /*8f2a0*/  STL.64 [R1+0x8d0], R20 ;  /* 0x0008d01401007387 */ /* 0x0001e20000100a00 */
[----:B------:R-:W-:Y:S02]  /*8f2b0*/  IMAD.MOV.U32 R113, RZ, RZ, R112 ;  /* 0x000000ffff717224 */ /* 0x000fe400078e0070 */
[----:B------:R-:W-:Y:S01]  /*8f2c0*/  IMAD.MOV.U32 R112, RZ, RZ, R111 ;  /* 0x000000ffff707224 */ /* 0x000fe200078e006f */
[----:B------:R1:W-:Y:S01]  /*8f2d0*/  STL.64 [R1+0x8c8], R18 ;  /* 0x0008c81201007387 */ /* 0x0003e20000100a00 */
[----:B------:R-:W-:-:S03]  /*8f2e0*/  IMAD.MOV.U32 R111, RZ, RZ, R110 ;  /* 0x000000ffff6f7224 */ /* 0x000fc600078e006e */
[----:B------:R1:W-:Y:S04]  /*8f2f0*/  STL.64 [R1+0x8c0], R14 ;  /* 0x0008c00e01007387 */ /* 0x0003e80000100a00 */
[----:B------:R-:W4:Y:S01]  /*8f300*/  LDL.LU R110, [R1+0x610] ;  /* 0x00061000016e7983 */ /* 0x000f220000300800 */
[-C--:B0-----:R-:W-:Y:S02]  /*8f310*/  IADD3 R20, P5, R252, R3.reuse, RZ ;  /* 0x00000003fc147210 */ /* 0x081fe40007fbe0ff */
[----:B------:R-:W-:Y:S02]  /*8f320*/  SHF.R.S32.HI R16, RZ, 0x1f, R120 ;  /* 0x0000001fff107819 */ /* 0x000fe40000011478 */
[C---:B-1----:R-:W-:Y:S02]  /*8f330*/  IADD3 R18, P4, R120.reuse, R2, RZ ;  /* 0x0000000278127210 */ /* 0x042fe40007f9e0ff */
[----:B------:R-:W-:Y:S01]  /*8f340*/  IADD3 R14, P6, R120, R3, RZ ;  /* 0x00000003780e7210 */ /* 0x000fe20007fde0ff */
        /* <DEDUP_REMOVED lines=10> */
[----:B------:R-:W-:Y:S02]  /*8f3f0*/  IMAD.MOV.U32 R114, RZ, RZ, R113 ;  /* 0x000000ffff727224 */ /* 0x000fe400078e0071 */
[----:B------:R-:W-:Y:S01]  /*8f400*/  IMAD.MOV.U32 R113, RZ, RZ, R112 ;  /* 0x000000ffff717224 */ /* 0x000fe200078e0070 */
[----:B------:R1:W-:Y:S01]  /*8f410*/  STL.64 [R1+0x8b0], R18 ;  /* 0x0008b01201007387 */ /* 0x0003e20000100a00 */
[----:B------:R-:W-:-:S03]  /*8f420*/  IMAD.MOV.U32 R112, RZ, RZ, R111 ;  /* 0x000000ffff707224 */ /* 0x000fc600078e006f */
[----:B------:R2:W-:Y:S01]  /*8f430*/  STL.64 [R1+0x8a8], R14 ;  /* 0x0008a80e01007387 */ /* 0x0005e20000100a00 */
[----:B----4-:R-:W-:-:S03]  /*8f440*/  IMAD.MOV.U32 R111, RZ, RZ, R110 ;  /* 0x000000ffff6f7224 */ /* 0x010fc600078e006e */
[----:B------:R-:W4:Y:S01]  /*8f450*/  LDL.LU R110, [R1+0x62c] ;  /* 0x00062c00016e7983 */ /* 0x000f220000300800 */
        /* <DEDUP_REMOVED lines=12> */
[----:B----4-:R-:W-:Y:S02]  /*8f520*/  IMAD.MOV.U32 R111, RZ, RZ, R110 ;  /* 0x000000ffff6f7224 */ /* 0x010fe400078e006e */
[----:B------:R-:W4:Y:S01]  /*8f530*/  LDL.LU R110, [R1+0x618] ;  /* 0x00061800016e7983 */ /* 0x000f220000300800 */
        /* <DEDUP_REMOVED lines=18> */
[----:B----4-:R-:W-:-:S03]  /*8f660*/  IMAD.MOV.U32 R111, RZ, RZ, R110 ;  /* 0x000000ffff6f7224 */ /* 0x010fc600078e006e */
[----:B------:R-:W2:Y:S01]  /*8f670*/  LDL.LU R110, [R1+0x61c] ;  /* 0x00061c00016e7983 */ /* 0x000ea20000300800 */
[----:B------:R-:W-:Y:S02]  /*8f680*/  SHF.R.S32.HI R16, RZ, 0x1f, R122 ;  /* 0x0000001fff107819 */ /* 0x000fe4000001147a */
[C---:B0-----:R-:W-:Y:S02]  /*8f690*/  IADD3 R18, P4, R122.reuse, R2, RZ ;  /* 0x000000027a127210 */ /* 0x041fe40007f9e0ff */
[----:B-1----:R-:W-:Y:S01]  /*8f6a0*/  IADD3 R14, P6, R122, R3, RZ ;  /* 0x000000037a0e7210 */ /* 0x002fe20007fde0ff */
        /* <DEDUP_REMOVED lines=29> */
[----:B--2---:R-:W-:Y:S02]  /*8f880*/  IMAD.MOV.U32 R111, RZ, RZ, R110 ;  /* 0x000000ffff6f7224 */ /* 0x004fe400078e006e */
[----:B------:R-:W2:Y:S01]  /*8f890*/  LDL.LU R110, [R1+0x624] ;  /* 0x00062400016e7983 */ /* 0x000ea20000300800 */
[C---:B------:R-:W-:Y:S01]  /*8f8a0*/  IMAD.X R21, R16.reuse, 0x1, R5, P5 ;  /* 0x0000000110157824 */ /* 0x040fe200028e0605 */
[----:B------:R-:W-:Y:S02]  /*8f8b0*/  SHF.R.S32.HI R17, RZ, 0x1f, R121 ;  /* 0x0000001fff117819 */ /* 0x000fe40000011479 */
[----:B----4-:R-:W-:Y:S02]  /*8f8c0*/  IADD3 R14, P4, R121, R2, RZ ;  /* 0x00000002790e7210 */ /* 0x010fe40007f9e0ff */
        /* <DEDUP_REMOVED lines=11> */
[----:B------:R-:W-:Y:S01]  /*8f980*/  IMAD.MOV.U32 R113, RZ, RZ, R112 ;  /* 0x000000ffff717224 */ /* 0x000fe200078e0070 */
[----:B------:R0:W-:Y:S01]  /*8f990*/  STL.64 [R1+0x868], R18 ;  /* 0x0008681201007387 */ /* 0x0001e20000100a00 */
[----:B------:R-:W-:-:S03]  /*8f9a0*/  IMAD.MOV.U32 R112, RZ, RZ, R111 ;  /* 0x000000ffff707224 */ /* 0x000fc600078e006f */
[----:B------:R1:W-:Y:S01]  /*8f9b0*/  STL.64 [R1+0x860], R14 ;  /* 0x0008600e01007387 */ /* 0x0003e20000100a00 */
[----:B--2---:R-:W-:Y:S02]  /*8f9c0*/  IMAD.MOV.U32 R111, RZ, RZ, R110 ;  /* 0x000000ffff6f7224 */ /* 0x004fe400078e006e */
[----:B------:R-:W-:Y:S02]  /*8f9d0*/  IMAD.MOV.U32 R110, RZ, RZ, R109 ;  /* 0x000000ffff6e7224 */ /* 0x000fe400078e006d */
[----:B------:R-:W2:Y:S01]  /*8f9e0*/  LDL.LU R109, [R1+0x628] ;  /* 0x00062800016d7983 */ /* 0x000ea20000300800 */
[----:B------:R-:W-:Y:S02]  /*8f9f0*/  SHF.R.S32.HI R16, RZ, 0x1f, R121 ;  /* 0x0000001fff107819 */ /* 0x000fe40000011479 */
[C---:B0-----:R-:W-:Y:S02]  /*8fa00*/  IADD3 R18, P4, R121.reuse, R2, RZ ;  /* 0x0000000279127210 */ /* 0x041fe40007f9e0ff */
[----:B-1----:R-:W-:Y:S01]  /*8fa10*/  IADD3 R14, P6, R121, R3, RZ ;  /* 0x00000003790e7210 */ /* 0x002fe20007fde0ff */
[----:B------:R-:W-:-:S02]  /*8fa20*/  IMAD.MOV.U32 R121, RZ, RZ, R118 ;  /* 0x000000ffff797224 */ /* 0x000fc400078e0076 */
[----:B------:R-:W-:Y:S02]  /*8fa30*/  IMAD.MOV.U32 R118, RZ, RZ, R119 ;  /* 0x000000ffff767224 */ /* 0x000fe400078e0077 */
[----:B------:R-:W-:Y:S02]  /*8fa40*/  IMAD.MOV.U32 R119, RZ, RZ, R117 ;  /* 0x000000ffff777224 */ /* 0x000fe400078e0075 */
[----:B------:R-:W-:Y:S02]  /*8fa50*/  IMAD.MOV.U32 R117, RZ, RZ, R116 ;  /* 0x000000ffff757224 */ /* 0x000fe400078e0074 */
[----:B------:R-:W-:Y:S02]  /*8fa60*/  IMAD.X R21, R17, 0x1, R4, P5 ;  /* 0x0000000111157824 */ /* 0x000fe400028e0604 */
[----:B------:R-:W-:Y:S02]  /*8fa70*/  IMAD.MOV.U32 R116, RZ, RZ, R115 ;  /* 0x000000ffff747224 */ /* 0x000fe400078e0073 */
[----:B------:R-:W-:-:S02]  /*8fa80*/  IMAD.X R19, R16, 0x1, R5, P4 ;  /* 0x0000000110137824 */ /* 0x000fc400020e0605 */
[----:B------:R-:W-:Y:S02]  /*8fa90*/  IMAD.MOV.U32 R115, RZ, RZ, R114 ;  /* 0x000000ffff737224 */ /* 0x000fe400078e0072 */
[----:B------:R-:W-:Y:S02]  /*8faa0*/  IMAD.X R15, R16, 0x1, R4, P6 ;  /* 0x00000001100f7824 */ /* 0x000fe400030e0604 */
[----:B------:R-:W-:Y:S02]  /*8fab0*/  IMAD.MOV.U32 R114, RZ, RZ, R113 ;  /* 0x000000ffff727224 */ /* 0x000fe400078e0071 */
[----:B------:R-:W-:Y:S01]  /*8fac0*/  IMAD.MOV.U32 R113, RZ, RZ, R112 ;  /* 0x000000ffff717224 */ /* 0x000fe200078e0070 */
[----:B------:R0:W-:Y:S01]  /*8fad0*/  STL.64 [R1+0x858], R20 ;  /* 0x0008581401007387 */ /* 0x0001e20000100a00 */
[----:B------:R-:W-:Y:S02]  /*8fae0*/  IMAD.MOV.U32 R112, RZ, RZ, R111 ;  /* 0x000000ffff707224 */ /* 0x000fe400078e006f */
[----:B------:R-:W-:Y:S01]  /*8faf0*/  IMAD.MOV.U32 R111, RZ, RZ, R110 ;  /* 0x000000ffff6f7224 */ /* 0x000fe200078e006e */
[----:B------:R1:W-:Y:S04]  /*8fb00*/  STL.64 [R1+0x850], R18 ;  /* 0x0008501201007387 */ /* 0x0003e80000100a00 */
[----:B------:R4:W-:Y:S01]  /*8fb10*/  STL.64 [R1+0x848], R14 ;  /* 0x0008480e01007387 */ /* 0x0009e20000100a00 */
[----:B--2---:R-:W-:-:S02]  /*8fb20*/  IMAD.MOV.U32 R110, RZ, RZ, R109 ;  /* 0x000000ffff6e7224 */ /* 0x004fc400078e006d */
[----:B------:R-:W-:Y:S02]  /*8fb30*/  IMAD.MOV.U32 R109, RZ, RZ, R105 ;  /* 0x000000ffff6d7224 */ /* 0x000fe400078e0069 */
[----:B------:R-:W2:Y:S01]  /*8fb40*/  LDL.LU R105, [R1+0x644] ;  /* 0x0006440001697983 */ /* 0x000ea20000300800 */
[----:B------:R-:W-:Y:S02]  /*8fb50*/  SHF.R.S32.HI R16, RZ, 0x1f, R121 ;  /* 0x0000001fff107819 */ /* 0x000fe40000011479 */
[C---:B0-----:R-:W-:Y:S02]  /*8fb60*/  IADD3 R20, P5, R121.reuse, R2, RZ ;  /* 0x0000000279147210 */ /* 0x041fe40007fbe0ff */
[----:B-1----:R-:W-:Y:S01]  /*8fb70*/  IADD3 R18, P6, R121, R3, RZ ;  /* 0x0000000379127210 */ /* 0x002fe20007fde0ff */
        /* <DEDUP_REMOVED lines=9> */
[----:B--2---:R-:W-:Y:S02]  /*8fc10*/  IMAD.MOV.U32 R110, RZ, RZ, R105 ;  /* 0x000000ffff6e7224 */ /* 0x004fe400078e0069 */
[----:B------:R-:W-:Y:S02]  /*8fc20*/  IMAD.MOV.U32 R105, RZ, RZ, R104 ;  /* 0x000000ffff697224 */ /* 0x000fe400078e0068 */
[----:B------:R-:W2:Y:S01]  /*8fc30*/  LDL.LU R104, [R1+0x630] ;  /* 0x0006300001687983 */ /* 0x000ea20000300800 */
[----:B------:R-:W-:Y:S01]  /*8fc40*/  IMAD.X R21, R16, 0x1, R5, P5 ;  /* 0x0000000110157824 */ /* 0x000fe200028e0605 */
[----:B------:R-:W-:Y:S02]  /*8fc50*/  SHF.R.S32.HI R17, RZ, 0x1f, R120 ;  /* 0x0000001fff117819 */ /* 0x000fe40000011478 */
[----:B----4-:R-:W-:-:S02]  /*8fc60*/  IADD3 R14, P4, R120, R2, RZ ;  /* 0x00000002780e7210 */ /* 0x010fc40007f9e0ff */
[----:B------:R0:W-:Y:S01]  /*8fc70*/  STL.64 [R1+0x840], R20 ;  /* 0x0008401401007387 */ /* 0x0001e20000100a00 */
[----:B------:R-:W-:Y:S02]  /*8fc80*/  IMAD.X R19, R16, 0x1, R4, P6 ;  /* 0x0000000110137824 */ /* 0x000fe400030e0604 */
        /* <DEDUP_REMOVED lines=12> */
[----:B------:R0:W-:Y:S04]  /*8fd50*/  STL.64 [R1+0x838], R18 ;  /* 0x0008381201007387 */ /* 0x0001e80000100a00 */
[----:B------:R1:W-:Y:S01]  /*8fd60*/  STL.64 [R1+0x830], R14 ;  /* 0x0008300e01007387 */ /* 0x0003e20000100a00 */
[----:B--2---:R-:W-:-:S02]  /*8fd70*/  IMAD.MOV.U32 R105, RZ, RZ, R104 ;  /* 0x000000ffff697224 */ /* 0x004fc400078e0068 */
[----:B---3--:R-:W-:Y:S02]  /*8fd80*/  IMAD.MOV.U32 R104, RZ, RZ, R96 ;  /* 0x000000ffff687224 */ /* 0x008fe400078e0060 */
        /* <DEDUP_REMOVED lines=8> */
[----:B------:R-:W-:Y:S02]  /*8fe10*/  IMAD.X R21, R17, 0x1, R4, P5 ;  /* 0x0000000111157824 */ /* 0x000fe400028e0604 */
[----:B------:R-:W-:Y:S02]  /*8fe20*/  IMAD.MOV.U32 R117, RZ, RZ, R116 ;  /* 0x000000ffff757224 */ /* 0x000fe400078e0074 */
[----:B------:R-:W-:Y:S02]  /*8fe30*/  IMAD.X R19, R16, 0x1, R5, P4 ;  /* 0x0000000110137824 */ /* 0x000fe400020e0605 */
[----:B------:R-:W-:-:S02]  /*8fe40*/  IMAD.MOV.U32 R116, RZ, RZ, R115 ;  /* 0x000000ffff747224 */ /* 0x000fc400078e0073 */
[----:B------:R-:W-:Y:S02]  /*8fe50*/  IMAD.X R15, R16, 0x1, R4, P6 ;  /* 0x00000001100f7824 */ /* 0x000fe400030e0604 */
        /* <DEDUP_REMOVED lines=23> */
[----:B------:R-:W-:Y:S02]  /*8ffd0*/  IMAD.MOV.U32 R95, RZ, RZ, R94 ;  /* 0x000000ffff5f7224 */ /* 0x000fe400078e005e */
[----:B------:R-:W-:Y:S02]  /*8ffe0*/  IMAD.MOV.U32 R94, RZ, RZ, R93 ;  /* 0x000000ffff5e7224 */ /* 0x000fe400078e005d */
[----:B------:R-:W2:Y:S01]  /*8fff0*/  LDL.LU R93, [R1+0x41c] ;  /* 0x00041c00015d7983 */ /* 0x000ea20000300800 */
[----:B------:R-:W-:Y:S01]  /*90000*/  IMAD.X R21, R16, 0x1, R5, P5 ;  /* 0x0000000110157824 */ /* 0x000fe200028e0605 */
[----:B------:R-:W-:Y:S02]  /*90010*/  SHF.R.S32.HI R17, RZ, 0x1f, R122 ;  /* 0x0000001fff117819 */ /* 0x000fe4000001147a */
[----:B---3--:R-:W-:-:S02]  /*90020*/  IADD3 R14, P4, R122, R2, RZ ;  /* 0x000000027a0e7210 */ /* 0x008fc40007f9e0ff */
        /* <DEDUP_REMOVED lines=16> */
[----:B------:R-:W-:Y:S02]  /*90130*/  IMAD.MOV.U32 R96, RZ, RZ, R95 ;  /* 0x000000ffff607224 */ /* 0x000fe400078e005f */
        /* <DEDUP_REMOVED lines=48> */
[C---:B------:R-:W-:Y:S01]  /*90440*/  IMAD.X R21, R16.reuse, 0x1, R5, P5 ;  /* 0x0000000110157824 */ /* 0x040fe200028e0605 */
[----:B------:R-:W-:Y:S02]  /*90450*/  SHF.R.S32.HI R17, RZ, 0x1f, R121 ;  /* 0x0000001fff117819 */ /* 0x000fe40000011479 */
[C---:B---3--:R-:W-:Y:S02]  /*90460*/  IADD3 R14, P4, R121.reuse, R2, RZ ;  /* 0x00000002790e7210 */ /* 0x048fe40007f9e0ff */
[----:B------:R0:W-:Y:S01]  /*90470*/  STL.64 [R1+0x778], R20 ;  /* 0x0007781401007387 */ /* 0x0001e20000100a00 */
[----:B------:R-:W-:Y:S01]  /*90480*/  IMAD.X R19, R16, 0x1, R4, P6 ;  /* 0x0000000110137824 */ /* 0x000fe200030e0604 */
[----:B0-----:R-:W-:Y:S01]  /*90490*/  IADD3 R20, P5, R121, R3, RZ ;  /* 0x0000000379147210 */ /* 0x001fe20007fbe0ff */
        /* <DEDUP_REMOVED lines=10> */
[----:B------:R-:W-:Y:S02]  /*90540*/  IMAD.X R15, R17, 0x1, R5, P4 ;  /* 0x00000001110f7824 */ /* 0x000fe400020e0605 */
        /* <DEDUP_REMOVED lines=21> */
[----:B------:R-:W-:Y:S02]  /*906a0*/  IMAD.X R21, R17, 0x1, R4, P5 ;  /* 0x0000000111157824 */ /* 0x000fe400028e0604 */
[----:B------:R-:W-:Y:S02]  /*906b0*/  IMAD.MOV.U32 R101, RZ, RZ, R100 ;  /* 0x000000ffff657224 */ /* 0x000fe400078e0064 */
[C---:B------:R-:W-:Y:S02]  /*906c0*/  IMAD.X R19, R16.reuse, 0x1, R5, P4 ;  /* 0x0000000110137824 */ /* 0x040fe400020e0605 */
[----:B------:R-:W-:Y:S02]  /*906d0*/  IMAD.MOV.U32 R100, RZ, RZ, R99 ;  /* 0x000000ffff647224 */ /* 0x000fe400078e0063 */
[----:B------:R-:W-:Y:S02]  /*906e0*/  IMAD.X R15, R16, 0x1, R4, P6 ;  /* 0x00000001100f7824 */ /* 0x000fe400030e0604 */
[----:B------:R-:W-:-:S02]  /*906f0*/  IMAD.MOV.U32 R99, RZ, RZ, R98 ;  /* 0x000000ffff637224 */ /* 0x000fc400078e0062 */
        /* <DEDUP_REMOVED lines=29> */
[----:B------:R-:W2:Y:S01]  /*908d0*/  LDL.LU R93, [R1+0x43c] ;  /* 0x00043c00015d7983 */ /* 0x000ea20000300800 */
[----:B------:R-:W-:Y:S01]  /*908e0*/  IMAD.X R21, R16, 0x1, R5, P5 ;  /* 0x0000000110157824 */ /* 0x000fe200028e0605 */
[----:B------:R-:W-:Y:S02]  /*908f0*/  SHF.R.S32.HI R17, RZ, 0x1f, R120 ;  /* 0x0000001fff117819 */ /* 0x000fe40000011478 */
[C---:B---3--:R-:W-:Y:S02]  /*90900*/  IADD3 R14, P4, R120.reuse, R2, RZ ;  /* 0x00000002780e7210 */ /* 0x048fe40007f9e0ff */
        /* <DEDUP_REMOVED lines=77> */
[----:B------:R-:W-:Y:S01]  /*90de0*/  IMAD.X R21, R16, 0x1, R5, P5 ;  /* 0x0000000110157824 */ /* 0x000fe200028e0605 */
[----:B------:R-:W-:Y:S02]  /*90df0*/  SHF.R.S32.HI R17, RZ, 0x1f, R122 ;  /* 0x0000001fff117819 */ /* 0x000fe4000001147a */
[----:B---3--:R-:W-:-:S02]  /*90e00*/  IADD3 R14, P4, R122, R2, RZ ;  /* 0x000000027a0e7210 */ /* 0x008fc40007f9e0ff */
        /* <DEDUP_REMOVED lines=19> */
[----:B------:R-:W-:Y:S02]  /*90f40*/  IMAD.MOV.U32 R98, RZ, RZ, R97 ;  /* 0x000000ffff627224 */ /* 0x000fe400078e0061 */
        /* <DEDUP_REMOVED lines=32> */
[----:B------:R-:W-:Y:S01]  /*91150*/  STL.64 [R1+0x6f8], R18 ;  /* 0x0006f81201007387 */ /* 0x000fe20000100a00 */
[----:B------:R-:W-:-:S03]  /*91160*/  IMAD.MOV.U32 R95, RZ, RZ, R94 ;  /* 0x000000ffff5f7224 */ /* 0x000fc600078e005e */
[----:B------:R1:W-:Y:S01]  /*91170*/  STL.64 [R1+0x6f0], R14 ;  /* 0x0006f00e01007387 */ /* 0x0003e20000100a00 */
[----:B--2---:R-:W-:-:S03]  /*91180*/  IMAD.MOV.U32 R94, RZ, RZ, R93 ;  /* 0x000000ffff5e7224 */ /* 0x004fc600078e005d */
[----:B------:R-:W2:Y:S01]  /*91190*/  LDL.LU R93, [R1+0x450] ;  /* 0x00045000015d7983 */ /* 0x000ea20000300800 */
        /* <DEDUP_REMOVED lines=22> */
[----:B------:R-:W-:Y:S02]  /*91300*/  SHF.R.S32.HI R16, RZ, 0x1f, R122 ;  /* 0x0000001fff107819 */ /* 0x000fe4000001147a */
[----:B0-----:R-:W-:-:S05]  /*91310*/  IADD3 R20, P5, R122, R2, RZ ;  /* 0x000000027a147210 */ /* 0x001fca0007fbe0ff */
[----:B------:R-:W-:Y:S01]  /*91320*/  IMAD.X R21, R16, 0x1, R5, P5 ;  /* 0x0000000110157824 */ /* 0x000fe200028e0605 */
[----:B------:R-:W-:Y:S02]  /*91330*/  SHF.R.S32.HI R17, RZ, 0x1f, R121 ;  /* 0x0000001fff117819 */ /* 0x000fe40000011479 */
[C---:B-1----:R-:W-:Y:S02]  /*91340*/  IADD3 R14, P4, R121.reuse, R2, RZ ;  /* 0x00000002790e7210 */ /* 0x042fe40007f9e0ff */
[----:B------:R0:W-:Y:S02]  /*91350*/  STL.64 [R1+0x6e8], R20 ;  /* 0x0006e81401007387 */ /* 0x0001e40000100a00 */
        /* <DEDUP_REMOVED lines=11> */
[----:B------:R-:W-:Y:S01]  /*91410*/  IADD3 R18, P6, R122, R3, RZ ;  /* 0x000000037a127210 */ /* 0x000fe20007fde0ff */
        /* <DEDUP_REMOVED lines=76> */
[----:B------:R-:W-:-:S02]  /*918e0*/  SHF.R.S32.HI R16, RZ, 0x1f, R121 ;  /* 0x0000001fff107819 */ /* 0x000fc40000011479 */
[----:B0-----:R-:W-:-:S05]  /*918f0*/  IADD3 R20, P5, R121, R2, RZ ;  /* 0x0000000279147210 */ /* 0x001fca0007fbe0ff */
[----:B------:R-:W-:Y:S01]  /*91900*/  IMAD.X R21, R16, 0x1, R5, P5 ;  /* 0x0000000110157824 */ /* 0x000fe200028e0605 */
[----:B-1----:R-:W-:Y:S02]  /*91910*/  IADD3 R18, P6, R121, R3, RZ ;  /* 0x0000000379127210 */ /* 0x002fe40007fde0ff */
[----:B------:R-:W-:Y:S02]  /*91920*/  SHF.R.S32.HI R17, RZ, 0x1f, R120 ;  /* 0x0000001fff117819 */ /* 0x000fe40000011478 */
[----:B---3--:R-:W-:Y:S01]  /*91930*/  IADD3 R14, P4, R120, R2, RZ ;  /* 0x00000002780e7210 */ /* 0x008fe20007f9e0ff */
[----:B------:R0:W-:Y:S01]  /*91940*/  STL.64 [R1+0x6b8], R20 ;  /* 0x0006b81401007387 */ /* 0x0001e20000100a00 */
[----:B------:R-:W-:-:S03]  /*91950*/  IMAD.X R19, R16, 0x1, R4, P6 ;  /* 0x0000000110137824 */ /* 0x000fc600030e0604 */
[----:B------:R-:W-:Y:S01]  /*91960*/  IMAD.X R15, R17, 0x1, R5, P4 ;  /* 0x00000001110f7824 */ /* 0x000fe200020e0605 */
[----:B0-----:R-:W-:Y:S01]  /*91970*/  IADD3 R20, P5, R120, R3, RZ ;  /* 0x0000000378147210 */ /* 0x001fe20007fbe0ff */
[----:B------:R-:W-:Y:S02]  /*91980*/  IMAD.MOV.U32 R120, RZ, RZ, R118 ;  /* 0x000000ffff787224 */ /* 0x000fe400078e0076 */
[----:B------:R-:W-:Y:S02]  /*91990*/  IMAD.MOV.U32 R118, RZ, RZ, R119 ;  /* 0x000000ffff767224 */ /* 0x000fe400078e0077 */
[----:B------:R-:W-:Y:S02]  /*919a0*/  IMAD.MOV.U32 R119, RZ, RZ, R115 ;  /* 0x000000ffff777224 */ /* 0x000fe400078e0073 */
[----:B------:R-:W-:Y:S02]  /*919b0*/  IMAD.MOV.U32 R115, RZ, RZ, R112 ;  /* 0x000000ffff737224 */ /* 0x000fe400078e0070 */
[----:B------:R-:W-:-:S02]  /*919c0*/  IMAD.MOV.U32 R112, RZ, RZ, R95 ;  /* 0x000000ffff707224 */ /* 0x000fc400078e005f */
[----:B------:R-:W-:Y:S01]  /*919d0*/  IMAD.MOV.U32 R95, RZ, RZ, R94 ;  /* 0x000000ffff5f7224 */ /* 0x000fe200078e005e */
[----:B------:R0:W-:Y:S04]  /*919e0*/  STL.64 [R1+0x6b0], R18 ;  /* 0x0006b01201007387 */ /* 0x0001e80000100a00 */
[----:B------:R1:W-:Y:S01]  /*919f0*/  STL.64 [R1+0x6a8], R14 ;  /* 0x0006a80e01007387 */ /* 0x0003e20000100a00 */
[----:B--2---:R-:W-:Y:S02]  /*91a00*/  IMAD.MOV.U32 R94, RZ, RZ, R93 ;  /* 0x000000ffff5e7224 */ /* 0x004fe400078e005d */
[----:B------:R-:W-:Y:S02]  /*91a10*/  IMAD.MOV.U32 R93, RZ, RZ, R92 ;  /* 0x000000ffff5d7224 */ /* 0x000fe400078e005c */
[----:B------:R-:W-:-:S02]  /*91a20*/  IMAD.MOV.U32 R92, RZ, RZ, R91 ;  /* 0x000000ffff5c7224 */ /* 0x000fc400078e005b */
        /* <DEDUP_REMOVED lines=30> */
[----:B--2---:R-:W-:Y:S02]  /*91c10*/  IMAD.MOV.U32 R92, RZ, RZ, R91 ;  /* 0x000000ffff5c7224 */ /* 0x004fe400078e005b */
[----:B------:R-:W2:Y:S01]  /*91c20*/  LDL.LU R91, [R1+0x7ac] ;  /* 0x0007ac00015b7983 */ /* 0x000ea20000300800 */
[----:B------:R-:W-:Y:S02]  /*91c30*/  SHF.R.S32.HI R16, RZ, 0x1f, R120 ;  /* 0x0000001fff107819 */ /* 0x000fe40000011478 */
[----:B0-----:R-:W-:-:S02]  /*91c40*/  IADD3 R20, P5, R120, R2, RZ ;  /* 0x0000000278147210 */ /* 0x001fc40007fbe0ff */
[----:B-1----:R-:W-:Y:S01]  /*91c50*/  IADD3 R18, P6, R120, R3, RZ ;  /* 0x0000000378127210 */ /* 0x002fe20007fde0ff */
[----:B------:R-:W-:Y:S02]  /*91c60*/  IMAD.MOV.U32 R120, RZ, RZ, R118 ;  /* 0x000000ffff787224 */ /* 0x000fe400078e0076 */
[----:B------:R-:W-:Y:S02]  /*91c70*/  IMAD.MOV.U32 R118, RZ, RZ, R119 ;  /* 0x000000ffff767224 */ /* 0x000fe400078e0077 */
[----:B------:R-:W-:Y:S02]  /*91c80*/  IMAD.MOV.U32 R119, RZ, RZ, R116 ;  /* 0x000000ffff777224 */ /* 0x000fe400078e0074 */
[----:B------:R-:W-:Y:S02]  /*91c90*/  IMAD.X R21, R16, 0x1, R5, P5 ;  /* 0x0000000110157824 */ /* 0x000fe400028e0605 */
[----:B------:R-:W-:Y:S02]  /*91ca0*/  IMAD.MOV.U32 R116, RZ, RZ, R115 ;  /* 0x000000ffff747224 */ /* 0x000fe400078e0073 */
[----:B------:R-:W-:-:S02]  /*91cb0*/  IMAD.MOV.U32 R115, RZ, RZ, R95 ;  /* 0x000000ffff737224 */ /* 0x000fc400078e005f */
[----:B------:R-:W-:Y:S02]  /*91cc0*/  IMAD.MOV.U32 R95, RZ, RZ, R94 ;  /* 0x000000ffff5f7224 */ /* 0x000fe400078e005e */
[----:B------:R-:W-:Y:S01]  /*91cd0*/  IMAD.MOV.U32 R94, RZ, RZ, R93 ;  /* 0x000000ffff5e7224 */ /* 0x000fe200078e005d */
[----:B------:R0:W-:Y:S01]  /*91ce0*/  STL.64 [R1+0x688], R20 ;  /* 0x0006881401007387 */ /* 0x0001e20000100a00 */
[----:B------:R-:W-:Y:S02]  /*91cf0*/  IMAD.MOV.U32 R93, RZ, RZ, R92 ;  /* 0x000000ffff5d7224 */ /* 0x000fe400078e005c */
[----:B--2---:R-:W-:Y:S02]  /*91d00*/  IMAD.MOV.U32 R92, RZ, RZ, R91 ;  /* 0x000000ffff5c7224 */ /* 0x004fe400078e005b */
[----:B------:R-:W2:Y:S01]  /*91d10*/  LDL.LU R91, [R1+0x210] ;  /* 0x00021000015b7983 */ /* 0x000ea20000300800 */
[----:B------:R-:W-:Y:S02]  /*91d20*/  SHF.R.S32.HI R17, RZ, 0x1f, R123 ;  /* 0x0000001fff117819 */ /* 0x000fe4000001147b */
[C---:B---3--:R-:W-:Y:S01]  /*91d30*/  IADD3 R14, P4, R123.reuse, R2, RZ ;  /* 0x000000027b0e7210 */ /* 0x048fe20007f9e0ff */
[----:B------:R-:W-:Y:S01]  /*91d40*/  IMAD.X R19, R16, 0x1, R4, P6 ;  /* 0x0000000110137824 */ /* 0x000fe200030e0604 */
[----:B0-----:R-:W-:Y:S01]  /*91d50*/  IADD3 R20, P5, R123, R3, RZ ;  /* 0x000000037b147210 */ /* 0x001fe20007fbe0ff */
[----:B------:R-:W-:-:S02]  /*91d60*/  IMAD.MOV.U32 R123, RZ, RZ, R118 ;  /* 0x000000ffff7b7224 */ /* 0x000fc400078e0076 */
[----:B------:R-:W-:Y:S01]  /*91d70*/  IMAD.X R15, R17, 0x1, R5, P4 ;  /* 0x00000001110f7824 */ /* 0x000fe200020e0605 */
[----:B------:R0:W-:Y:S01]  /*91d80*/  STL.64 [R1+0x680], R18 ;  /* 0x0006801201007387 */ /* 0x0001e20000100a00 */
[----:B------:R-:W-:Y:S01]  /*91d90*/  IMAD.MOV.U32 R118, RZ, RZ, R116 ;  /* 0x000000ffff767224 */ /* 0x000fe200078e0074 */
[----:B------:R-:W-:Y:S01]  /*91da0*/  SHF.R.S32.HI R16, RZ, 0x1f, R123 ;  /* 0x0000001fff107819 */ /* 0x000fe2000001147b */
[----:B------:R-:W-:Y:S01]  /*91db0*/  IMAD.MOV.U32 R116, RZ, RZ, R115 ;  /* 0x000000ffff747224 */ /* 0x000fe200078e0073 */
[----:B------:R1:W-:Y:S01]  /*91dc0*/  STL.64 [R1+0x678], R14 ;  /* 0x0006780e01007387 */ /* 0x0003e20000100a00 */
[----:B------:R-:W-:Y:S02]  /*91dd0*/  IMAD.MOV.U32 R115, RZ, RZ, R95 ;  /* 0x000000ffff737224 */ /* 0x000fe400078e005f */
[----:B------:R-:W-:Y:S01]  /*91de0*/  IMAD.MOV.U32 R95, RZ, RZ, R94 ;  /* 0x000000ffff5f7224 */ /* 0x000fe200078e005e */
[C---:B0-----:R-:W-:Y:S01]  /*91df0*/  IADD3 R18, P4, R123.reuse, R2, RZ ;  /* 0x000000027b127210 */ /* 0x041fe20007f9e0ff */
[----:B------:R-:W-:Y:S01]  /*91e00*/  IMAD.MOV.U32 R94, RZ, RZ, R93 ;  /* 0x000000ffff5e7224 */ /* 0x000fe200078e005d */
[----:B-1----:R-:W-:Y:S01]  /*91e10*/  IADD3 R14, P6, R123, R3, RZ ;  /* 0x000000037b0e7210 */ /* 0x002fe20007fde0ff */
[----:B------:R-:W-:-:S02]  /*91e20*/  IMAD.MOV.U32 R123, RZ, RZ, R118 ;  /* 0x000000ffff7b7224 */ /* 0x000fc400078e0076 */
[----:B------:R-:W-:Y:S02]  /*91e30*/  IMAD.X R21, R17, 0x1, R4, P5 ;  /* 0x0000000111157824 */ /* 0x000fe400028e0604 */
[----:B------:R-:W-:Y:S02]  /*91e40*/  IMAD.MOV.U32 R118, RZ, RZ, R119 ;  /* 0x000000ffff767224 */ /* 0x000fe400078e0077 */
[----:B------:R-:W-:Y:S02]  /*91e50*/  IMAD.MOV.U32 R93, RZ, RZ, R92 ;  /* 0x000000ffff5d7224 */ /* 0x000fe400078e005c */
[C---:B------:R-:W-:Y:S02]  /*91e60*/  IMAD.X R19, R16.reuse, 0x1, R5, P4 ;  /* 0x0000000110137824 */ /* 0x040fe400020e0605 */
[----:B------:R-:W-:Y:S02]  /*91e70*/  IMAD.MOV.U32 R119, RZ, RZ, R117 ;  /* 0x000000ffff777224 */ /* 0x000fe400078e0075 */
[----:B------:R-:W-:-:S02]  /*91e80*/  IMAD.X R15, R16, 0x1, R4, P6 ;  /* 0x00000001100f7824 */ /* 0x000fc400030e0604 */
[----:B------:R-:W-:Y:S02]  /*91e90*/  IMAD.MOV.U32 R117, RZ, RZ, R116 ;  /* 0x000000ffff757224 */ /* 0x000fe400078e0074 */
[----:B------:R-:W-:Y:S02]  /*91ea0*/  IMAD.MOV.U32 R116, RZ, RZ, R115 ;  /* 0x000000ffff747224 */ /* 0x000fe400078e0073 */
[----:B------:R-:W-:Y:S02]  /*91eb0*/  IMAD.MOV.U32 R115, RZ, RZ, R95 ;  /* 0x000000ffff737224 */ /* 0x000fe400078e005f */
[----:B------:R-:W-:Y:S02]  /*91ec0*/  IMAD.MOV.U32 R95, RZ, RZ, R94 ;  /* 0x000000ffff5f7224 */ /* 0x000fe400078e005e */
[----:B------:R-:W-:Y:S02]  /*91ed0*/  IMAD.MOV.U32 R94, RZ, RZ, R93 ;  /* 0x000000ffff5e7224 */ /* 0x000fe400078e005d */
[----:B--2---:R-:W-:-:S02]  /*91ee0*/  IMAD.MOV.U32 R92, RZ, RZ, R91 ;  /* 0x000000ffff5c7224 */ /* 0x004fc400078e005b */
[----:B------:R-:W2:Y:S02]  /*91ef0*/  LDL.LU R91, [R1+0x240] ;  /* 0x00024000015b7983 */ /* 0x000ea40000300800 */
[----:B------:R-:W-:Y:S02]  /*91f00*/  IMAD.MOV.U32 R93, RZ, RZ, R92 ;  /* 0x000000ffff5d7224 */ /* 0x000fe400078e005c */
[----:B------:R0:W-:Y:S04]  /*91f10*/  STL.64 [R1+0x670], R20 ;  /* 0x0006701401007387 */ /* 0x0001e80000100a00 */
[----:B------:R1:W-:Y:S04]  /*91f20*/  STL.64 [R1+0x668], R18 ;  /* 0x0006681201007387 */ /* 0x0003e80000100a00 */
[----:B------:R3:W-:Y:S04]  /*91f30*/  STL.64 [R1+0x660], R14 ;  /* 0x0006600e01007387 */ /* 0x0007e80000100a00 */
[----:B------:R-:W4:Y:S01]  /*91f40*/  LDL.LU R92, [R1+0x214] ;  /* 0x00021400015c7983 */ /* 0x000f220000300800 */
        /* <DEDUP_REMOVED lines=20> */
[----:B----4-:R-:W-:-:S03]  /*92090*/  IMAD.MOV.U32 R93, RZ, RZ, R92 ;  /* 0x000000ffff5d7224 */ /* 0x010fc600078e005c */
[----:B------:R-:W3:Y:S01]  /*920a0*/  LDL.LU R92, [R1+0x220] ;  /* 0x00022000015c7983 */ /* 0x000ee20000300800 */
[----:B------:R-:W-:Y:S02]  /*920b0*/  SHF.R.S32.HI R16, RZ, 0x1f, R122 ;  /* 0x0000001fff107819 */ /* 0x000fe4000001147a */
[C---:B0-----:R-:W-:Y:S01]  /*920c0*/  IADD3 R18, P4, R122.reuse, R2, RZ ;  /* 0x000000027a127210 */ /* 0x041fe20007f9e0ff */
[----:B------:R-:W-:Y:S01]  /*920d0*/  IMAD.X R21, R17, 0x1, R4, P5 ;  /* 0x0000000111157824 */ /* 0x000fe200028e0604 */
[----:B-1----:R-:W-:Y:S01]  /*920e0*/  IADD3 R14, P6, R122, R3, RZ ;  /* 0x000000037a0e7210 */ /* 0x002fe20007fde0ff */
[----:B------:R-:W-:Y:S02]  /*920f0*/  IMAD.MOV.U32 R122, RZ, RZ, R118 ;  /* 0x000000ffff7a7224 */ /* 0x000fe400078e0076 */
[C---:B------:R-:W-:Y:S01]  /*92100*/  IMAD.X R19, R16.reuse, 0x1, R5, P4 ;  /* 0x0000000110137824 */ /* 0x040fe200020e0605 */
[----:B------:R0:W-:Y:S01]  /*92110*/  STL.64 [R1+0x640], R20 ;  /* 0x0006401401007387 */ /* 0x0001e20000100a00 */
[----:B------:R-:W-:Y:S01]  /*92120*/  IMAD.X R15, R16, 0x1, R4, P6 ;  /* 0x00000001100f7824 */ /* 0x000fe200030e0604 */
[----:B------:R-:W-:Y:S01]  /*92130*/  SHF.R.S32.HI R16, RZ, 0x1f, R122 ;  /* 0x0000001fff107819 */ /* 0x000fe2000001147a */
[----:B------:R-:W-:Y:S01]  /*92140*/  IMAD.MOV.U32 R118, RZ, RZ, R119 ;  /* 0x000000ffff767224 */ /* 0x000fe200078e0077 */
[----:B------:R1:W-:Y:S01]  /*92150*/  STL.64 [R1+0x638], R18 ;  /* 0x0006381201007387 */ /* 0x0003e20000100a00 */
[----:B------:R-:W-:-:S02]  /*92160*/  IMAD.MOV.U32 R119, RZ, RZ, R117 ;  /* 0x000000ffff777224 */ /* 0x000fc400078e0075 */
[----:B------:R-:W-:Y:S01]  /*92170*/  IMAD.MOV.U32 R117, RZ, RZ, R116 ;  /* 0x000000ffff757224 */ /* 0x000fe200078e0074 */
[C---:B0-----:R-:W-:Y:S01]  /*92180*/  IADD3 R20, P6, R122.reuse, R2, RZ ;  /* 0x000000027a147210 */ /* 0x041fe20007fde0ff */
[----:B------:R-:W-:Y:S01]  /*92190*/  IMAD.MOV.U32 R116, RZ, RZ, R115 ;  /* 0x000000ffff747224 */ /* 0x000fe200078e0073 */
[----:B-1----:R-:W-:Y:S01]  /*921a0*/  IADD3 R18, P4, R122, R3, RZ ;  /* 0x000000037a127210 */ /* 0x002fe20007f9e0ff */
[----:B------:R0:W-:Y:S01]  /*921b0*/  STL.64 [R1+0x630], R14 ;  /* 0x0006300e01007387 */ /* 0x0001e20000100a00 */
[----:B------:R-:W-:Y:S01]  /*921c0*/  IMAD.MOV.U32 R115, RZ, RZ, R95 ;  /* 0x000000ffff737224 */ /* 0x000fe200078e005f */
[----:B------:R-:W-:Y:S01]  /*921d0*/  SHF.R.S32.HI R17, RZ, 0x1f, R121 ;  /* 0x0000001fff117819 */ /* 0x000fe20000011479 */
[C---:B------:R-:W-:Y:S02]  /*921e0*/  IMAD.X R21, R16.reuse, 0x1, R5, P6 ;  /* 0x0000000110157824 */ /* 0x040fe400030e0605 */
[----:B------:R-:W-:Y:S02]  /*921f0*/  IMAD.MOV.U32 R95, RZ, RZ, R94 ;  /* 0x000000ffff5f7224 */ /* 0x000fe400078e005e */
[----:B------:R-:W-:-:S02]  /*92200*/  IMAD.X R19, R16, 0x1, R4, P4 ;  /* 0x0000000110137824 */ /* 0x000fc400020e0604 */
[----:B------:R-:W-:Y:S01]  /*92210*/  IMAD.MOV.U32 R94, RZ, RZ, R93 ;  /* 0x000000ffff5e7224 */ /* 0x000fe200078e005d */
[----:B0-----:R-:W-:-:S05]  /*92220*/  IADD3 R14, P5, R121, R2, RZ ;  /* 0x00000002790e7210 */ /* 0x001fca0007fbe0ff */
[----:B------:R-:W-:Y:S01]  /*92230*/  IMAD.X R15, R17, 0x1, R5, P5 ;  /* 0x00000001110f7824 */ /* 0x000fe200028e0605 */
[----:B------:R-:W-:Y:S02]  /*92240*/  SHF.R.S32.HI R16, RZ, 0x1f, R120 ;  /* 0x0000001fff107819 */ /* 0x000fe40000011478 */
[----:B------:R-:W-:Y:S01]  /*92250*/  LOP3.LUT R13, R13, 0xf7ffffff, RZ, 0xc0, !PT ;  /* 0xf7ffffff0d0d7812 */ /* 0x000fe200078ec0ff */
[----:B------:R-:W-:Y:S01]  /*92260*/  UMOV UR45, UR15 ;  /* 0x0000000f002d7c82 */ /* 0x000fe20008000000 */
[----:B------:R-:W-:Y:S01]  /*92270*/  UMOV UR48, UR18 ;  /* 0x0000001200307c82 */ /* 0x000fe20008000000 */
[----:B------:R-:W-:Y:S01]  /*92280*/  UMOV UR56, UR11 ;  /* 0x0000000b00387c82 */ /* 0x000fe20008000000 */
[----:B------:R-:W-:Y:S01]  /*92290*/  UMOV UR51, UR19 ;  /* 0x0000001300337c82 */ /* 0x000fe20008000000 */
[----:B------:R-:W-:Y:S01]  /*922a0*/  ULDC.64 UR18, c[0x0][0x228] ;  /* 0x00008a0000127ab9 */ /* 0x000fe20000000a00 */
[----:B------:R-:W-:Y:S01]  /*922b0*/  MOV R23, UR56 ;  /* 0x0000003800177c02 */ /* 0x000fe20008000f00 */
[----:B------:R-:W-:Y:S01]  /*922c0*/  UMOV UR56, UR18 ;  /* 0x0000001200387c82 */ /* 0x000fe20008000000 */
[----:B---3--:R-:W-:-:S02]  /*922d0*/  IMAD.MOV.U32 R93, RZ, RZ, R92 ;  /* 0x000000ffff5d7224 */ /* 0x008fc400078e005c */
[----:B------:R-:W3:Y:S04]  /*922e0*/  LDL.LU R92, [R1+0x224] ;  /* 0x00022400015c7983 */ /* 0x000ee80000300800 */
[----:B------:R-:W-:Y:S04]  /*922f0*/  STL.64 [R1+0x628], R20 ;  /* 0x0006281401007387 */ /* 0x000fe80000100a00 */
[----:B------:R0:W-:Y:S04]  /*92300*/  STL.64 [R1+0x620], R18 ;  /* 0x0006201201007387 */ /* 0x0001e80000100a00 */
[----:B------:R1:W-:Y:S01]  /*92310*/  STL.64 [R1+0x618], R14 ;  /* 0x0006180e01007387 */ /* 0x0003e20000100a00 */
[----:B0-----:R-:W-:-:S05]  /*92320*/  IADD3 R18, P5, R121, R3, RZ ;  /* 0x0000000379127210 */ /* 0x001fca0007fbe0ff */
[----:B------:R-:W-:Y:S01]  /*92330*/  IMAD.X R19, R17, 0x1, R4, P5 ;  /* 0x0000000111137824 */ /* 0x000fe200028e0604 */
[----:B------:R-:W-:Y:S02]  /*92340*/  ISETP.LT.AND P5, PT, R7, UR6, !P3 ;  /* 0x0000000607007c0c */ /* 0x000fe4000dfa1270 */
[----:B-1----:R-:W-:-:S05]  /*92350*/  IADD3 R14, P4, R120, R3, RZ ;  /* 0x00000003780e7210 */ /* 0x002fca0007f9e0ff */
[----:B------:R-:W-:Y:S01]  /*92360*/  IMAD.X R15, R16, 0x1, R4, P4 ;  /* 0x00000001100f7824 */ /* 0x000fe200020e0604 */
[----:B------:R-:W-:Y:S02]  /*92370*/  ISETP.LT.AND P4, PT, R6, UR8, !P3 ;  /* 0x0000000806007c0c */ /* 0x000fe4000df81270 */
[----:B------:R-:W-:-:S03]  /*92380*/  ISETP.LT.AND P3, PT, R7, UR12, !P2 ;  /* 0x0000000c07007c0c */ /* 0x000fc6000d761270 */
[----:B------:R-:W-:Y:S01]  /*92390*/  @P5 LOP3.LUT R13, R13, 0x8000000, RZ, 0xfc, !PT ;  /* 0x080000000d0d5812 */ /* 0x000fe200078efcff */
[----:B------:R-:W-:Y:S01]  /*923a0*/  UMOV UR6, UR14 ;  /* 0x0000000e00067c82 */ /* 0x000fe20008000000 */
[----:B------:R-:W-:Y:S01]  /*923b0*/  UMOV UR8, UR4 ;  /* 0x0000000400087c82 */ /* 0x000fe20008000000 */
[----:B------:R-:W-:Y:S01]  /*923c0*/  IADD3 R20, P6, R120, R2, RZ ;  /* 0x0000000278147210 */ /* 0x000fe20007fde0ff */
[----:B------:R-:W-:Y:S01]  /*923d0*/  ULDC.64 UR12, c[0x0][0x228] ;  /* 0x00008a00000c7ab9 */ /* 0x000fe20000000a00 */
[----:B------:R-:W-:Y:S01]  /*923e0*/  LOP3.LUT R13, R13, 0xfbffffff, RZ, 0xc0, !PT ;  /* 0xfbffffff0d0d7812 */ /* 0x000fe200078ec0ff */
[----:B------:R-:W-:-:S03]  /*923f0*/  ULDC.64 UR14, c[0x0][0x228] ;  /* 0x00008a00000e7ab9 */ /* 0x000fc60000000a00 */
[----:B------:R-:W-:-:S04]  /*92400*/  @P4 LOP3.LUT R13, R13, 0x4000000, RZ, 0xfc, !PT ;  /* 0x040000000d0d4812 */ /* 0x000fc800078efcff */
[----:B------:R-:W-:-:S04]  /*92410*/  LOP3.LUT R13, R13, 0xfdffffff, RZ, 0xc0, !PT ;  /* 0xfdffffff0d0d7812 */ /* 0x000fc800078ec0ff */
[----:B------:R-:W-:Y:S02]  /*92420*/  @P3 LOP3.LUT R13, R13, 0x2000000, RZ, 0xfc, !PT ;  /* 0x020000000d0d3812 */ /* 0x000fe400078efcff */
[----:B------:R-:W-:Y:S02]  /*92430*/  ISETP.LT.AND P3, PT, R6, UR20, !P2 ;  /* 0x0000001406007c0c */ /* 0x000fe4000d761270 */
[----:B------:R-:W-:Y:S01]  /*92440*/  ISETP.LT.AND P2, PT, R7, UR6, !P1 ;  /* 0x0000000607007c0c */ /* 0x000fe2000cf41270 */
[----:B------:R-:W-:Y:S01]  /*92450*/  IMAD.X R21, R16, 0x1, R5, P6 ;  /* 0x0000000110157824 */ /* 0x000fe200030e0605 */
[----:B------:R-:W-:Y:S01]  /*92460*/  LOP3.LUT R13, R13, 0xfeffffff, RZ, 0xc0, !PT ;  /* 0xfeffffff0d0d7812 */ /* 0x000fe200078ec0ff */
[----:B------:R-:W-:Y:S01]  /*92470*/  UMOV UR4, UR10 ;  /* 0x0000000a00047c82 */ /* 0x000fe20008000000 */
[----:B------:R-:W-:Y:S01]  /*92480*/  ISETP.LT.AND P1, PT, R6, UR40, !P1 ;  /* 0x0000002806007c0c */ /* 0x000fe2000cf21270 */
[C---:B------:R-:W-:Y:S01]  /*92490*/  VIADD R17, R0.reuse, 0x150 ;  /* 0x0000015000117836 */ /* 0x040fe20000000000 */
[----:B------:R-:W-:Y:S01]  /*924a0*/  UMOV UR57, UR15 ;  /* 0x0000000f00397c82 */ /* 0x000fe20008000000 */
[----:B------:R-:W-:Y:S01]  /*924b0*/  UMOV UR46, UR19 ;  /* 0x00000013002e7c82 */ /* 0x000fe20008000000 */
[----:B------:R-:W-:Y:S01]  /*924c0*/  UMOV UR11, UR28 ;  /* 0x0000001c000b7c82 */ /* 0x000fe20008000000 */
[----:B------:R-:W-:Y:S01]  /*924d0*/  UMOV UR44, UR29 ;  /* 0x0000001d002c7c82 */ /* 0x000fe20008000000 */
[----:B------:R-:W-:Y:S01]  /*924e0*/  UMOV UR27, UR35 ;  /* 0x00000023001b7c82 */ /* 0x000fe20008000000 */
[----:B------:R-:W-:Y:S01]  /*924f0*/  @P3 LOP3.LUT R13, R13, 0x1000000, RZ, 0xfc, !PT ;  /* 0x010000000d0d3812 */ /* 0x000fe200078efcff */
[----:B------:R-:W-:Y:S01]  /*92500*/  VIADD R16, R0, 0x154 ;  /* 0x0000015400107836 */ /* 0x000fe20000000000 */
[----:B------:R-:W-:Y:S01]  /*92510*/  UMOV UR10, UR14 ;  /* 0x0000000e000a7c82 */ /* 0x000fe20008000000 */
[----:B------:R-:W-:Y:S01]  /*92520*/  ULDC.64 UR14, c[0x0][0x228] ;  /* 0x00008a00000e7ab9 */ /* 0x000fe20000000a00 */
[----:B------:R-:W-:Y:S01]  /*92530*/  LOP3.LUT R13, R13, 0xff7fffff, RZ, 0xc0, !PT ;  /* 0xff7fffff0d0d7812 */ /* 0x000fe200078ec0ff */
[----:B------:R-:W-:Y:S01]  /*92540*/  ULDC.64 UR18, c[0x0][0x228] ;  /* 0x00008a0000127ab9 */ /* 0x000fe20000000a00 */
[----:B------:R-:W-:Y:S01]  /*92550*/  MOV R152, UR57 ;  /* 0x0000003900987c02 */ /* 0x000fe20008000f00 */
[----:B------:R-:W-:Y:S01]  /*92560*/  ULDC.64 UR28, c[0x0][0x228] ;  /* 0x00008a00001c7ab9 */ /* 0x000fe20000000a00 */
[----:B------:R-:W-:Y:S01]  /*92570*/  @P2 LOP3.LUT R13, R13, 0x800000, RZ, 0xfc, !PT ;  /* 0x008000000d0d2812 */ /* 0x000fe200078efcff */
[----:B------:R-:W-:Y:S01]  /*92580*/  ULDC.64 UR6, c[0x0][0x228] ;  /* 0x00008a0000067ab9 */ /* 0x000fe20000000a00 */
[----:B------:R-:W-:Y:S01]  /*92590*/  ISETP.LT.AND P2, PT, R7, UR8, !P0 ;  /* 0x0000000807007c0c */ /* 0x000fe2000c741270 */
[----:B------:R-:W-:Y:S01]  /*925a0*/  UMOV UR57, UR14 ;  /* 0x0000000e00397c82 */ /* 0x000fe20008000000 */
[----:B------:R-:W-:Y:S01]  /*925b0*/  LOP3.LUT R13, R13, 0xffbfffff, RZ, 0xc0, !PT ;  /* 0xffbfffff0d0d7812 */ /* 0x000fe200078ec0ff */
[----:B------:R-:W-:Y:S01]  /*925c0*/  UMOV UR43, UR15 ;  /* 0x0000000f002b7c82 */ /* 0x000fe20008000000 */
[----:B------:R-:W-:Y:S01]  /*925d0*/  ULDC.64 UR14, c[0x0][0x228] ;  /* 0x00008a00000e7ab9 */ /* 0x000fe20000000a00 */
[----:B------:R-:W-:Y:S01]  /*925e0*/  UMOV UR49, UR18 ;  /* 0x0000001200317c82 */ /* 0x000fe20008000000 */
[----:B------:R-:W-:Y:S01]  /*925f0*/  @P1 LOP3.LUT R13, R13, 0x400000, RZ, 0xfc, !PT ;  /* 0x004000000d0d1812 */ /* 0x000fe200078efcff */
[----:B------:R-:W-:Y:S01]  /*92600*/  UMOV UR54, UR19 ;  /* 0x0000001300367c82 */ /* 0x000fe20008000000 */
[----:B------:R-:W-:Y:S01]  /*92610*/  ISETP.LT.AND P1, PT, R6, UR32, !P0 ;  /* 0x0000002006007c0c */ /* 0x000fe2000c721270 */
[----:B------:R-:W-:Y:S01]  /*92620*/  UMOV UR53, UR14 ;  /* 0x0000000e00357c82 */ /* 0x000fe20008000000 */
[----:B------:R-:W-:Y:S01]  /*92630*/  LOP3.LUT R13, R13, 0xffdfffff, RZ, 0xc0, !PT ;  /* 0xffdfffff0d0d7812 */ /* 0x000fe200078ec0ff */
[----:B------:R-:W-:Y:S01]  /*92640*/  UMOV UR58, UR15 ;  /* 0x0000000f003a7c82 */ /* 0x000fe20008000000 */
[----:B------:R-:W-:Y:S01]  /*92650*/  ISETP.GE.AND P0, PT, R16, UR21, PT ;  /* 0x0000001510007c0c */ /* 0x000fe2000bf06270 */
[----:B------:R-:W-:Y:S01]  /*92660*/  ULDC.64 UR18, c[0x0][0x228] ;  /* 0x00008a0000127ab9 */ /* 0x000fe20000000a00 */
[----:B------:R-:W-:Y:S01]  /*92670*/  @P2 LOP3.LUT R13, R13, 0x200000, RZ, 0xfc, !PT ;  /* 0x002000000d0d2812 */ /* 0x000fe200078efcff */
[----:B------:R-:W-:Y:S01]  /*92680*/  VIADD R16, R0, 0x152 ;  /* 0x0000015200107836 */ /* 0x000fe20000000000 */
[----:B------:R-:W-:Y:S01]  /*92690*/  ULDC.64 UR14, c[0x0][0x228] ;  /* 0x00008a00000e7ab9 */ /* 0x000fe20000000a00 */
[----:B------:R0:W-:Y:S01]  /*926a0*/  STL.64 [R1+0x610], R20 ;  /* 0x0006101401007387 */ /* 0x0001e20000100a00 */
[----:B------:R-:W-:Y:S01]  /*926b0*/  LOP3.LUT R13, R13, 0xffefffff, RZ, 0xc0, !PT ;  /* 0xffefffff0d0d7812 */ /* 0x000fe200078ec0ff */
[----:B------:R-:W-:Y:S01]  /*926c0*/  ULDC.64 UR8, c[0x0][0x228] ;  /* 0x00008a0000087ab9 */ /* 0x000fe20000000a00 */
[----:B------:R-:W-:Y:S01]  /*926d0*/  MOV R22, UR43 ;  /* 0x0000002b00167c02 */ /* 0x000fe20008000f00 */
[----:B------:R-:W-:Y:S01]  /*926e0*/  ULDC.64 UR20, c[0x0][0x228] ;  /* 0x00008a0000147ab9 */ /* 0x000fe20000000a00 */
[----:B------:R-:W-:-:S02]  /*926f0*/  @P1 LOP3.LUT R13, R13, 0x100000, RZ, 0xfc, !PT ;  /* 0x001000000d0d1812 */ /* 0x000fc400078efcff */
[----:B------:R-:W-:Y:S02]  /*92700*/  ISETP.LT.AND P1, PT, R7, UR4, !P0 ;  /* 0x0000000407007c0c */ /* 0x000fe4000c721270 */
[----:B------:R-:W-:Y:S02]  /*92710*/  ISETP.LT.AND P0, PT, R6, UR24, !P0 ;  /* 0x0000001806007c0c */ /* 0x000fe4000c701270 */
[----:B------:R-:W-:-:S09]  /*92720*/  LOP3.LUT R13, R13, 0xfff7ffff, RZ, 0xc0, !PT ;  /* 0xfff7ffff0d0d7812 */ /* 0x000fd200078ec0ff */
[----:B------:R-:W-:-:S04]  /*92730*/  @P1 LOP3.LUT R13, R13, 0x80000, RZ, 0xfc, !PT ;  /* 0x000800000d0d1812 */ /* 0x000fc800078efcff */
[----:B------:R-:W-:-:S04]  /*92740*/  LOP3.LUT R13, R13, 0xfffbffff, RZ, 0xc0, !PT ;  /* 0xfffbffff0d0d7812 */ /* 0x000fc800078ec0ff */
[----:B------:R-:W-:Y:S02]  /*92750*/  @P0 LOP3.LUT R13, R13, 0x40000, RZ, 0xfc, !PT ;  /* 0x000400000d0d0812 */ /* 0x000fe400078efcff */
[----:B------:R-:W-:Y:S02]  /*92760*/  ISETP.GE.AND P0, PT, R16, UR41, PT ;  /* 0x0000002910007c0c */ /* 0x000fe4000bf06270 */
[----:B------:R-:W-:Y:S01]  /*92770*/  LOP3.LUT R13, R13, 0xfffdffff, RZ, 0xc0, !PT ;  /* 0xfffdffff0d0d7812 */ /* 0x000fe200078ec0ff */
[----:B------:R-:W-:Y:S01]  /*92780*/  VIADD R16, R0, 0x14e ;  /* 0x0000014e00107836 */ /* 0x000fe20000000000 */
[----:B------:R-:W-:Y:S01]  /*92790*/  ISETP.LT.AND P1, PT, R7, UR12, !P0 ;  /* 0x0000000c07007c0c */ /* 0x000fe2000c721270 */
[----:B------:R-:W-:Y:S01]  /*927a0*/  UMOV UR50, UR14 ;  /* 0x0000000e00327c82 */ /* 0x000fe20008000000 */
[----:B------:R-:W-:Y:S01]  /*927b0*/  ISETP.LT.AND P0, PT, R6, UR10, !P0 ;  /* 0x0000000a06007c0c */ /* 0x000fe2000c701270 */
[----:B------:R-:W-:Y:S01]  /*927c0*/  UMOV UR42, UR15 ;  /* 0x0000000f002a7c82 */ /* 0x000fe20008000000 */
[----:B------:R-:W-:Y:S01]  /*927d0*/  ULDC.64 UR14, c[0x0][0x228] ;  /* 0x00008a00000e7ab9 */ /* 0x000fe20000000a00 */
[----:B0-----:R-:W-:Y:S01]  /*927e0*/  MOV R20, UR45 ;  /* 0x0000002d00147c02 */ /* 0x001fe20008000f00 */
[----:B------:R0:W-:Y:S01]  /*927f0*/  STL.64 [R1+0x608], R18 ;  /* 0x0006081201007387 */ /* 0x0001e20000100a00 */
[----:B------:R-:W-:Y:S01]  /*92800*/  LOP3.LUT R12, R12, 0x7fffffff, RZ, 0xc0, !PT ;  /* 0x7fffffff0c0c7812 */ /* 0x000fe200078ec0ff */
[----:B------:R-:W-:Y:S01]  /*92810*/  UMOV UR4, UR20 ;  /* 0x0000001400047c82 */ /* 0x000fe20008000000 */
[----:B------:R-:W-:Y:S01]  /*92820*/  UMOV UR52, UR21 ;  /* 0x0000001500347c82 */ /* 0x000fe20008000000 */
[----:B------:R-:W-:-:S03]  /*92830*/  ULDC.64 UR40, c[0x0][0x228] ;  /* 0x00008a0000287ab9 */ /* 0x000fc60000000a00 */
[----:B------:R-:W-:Y:S01]  /*92840*/  @P1 LOP3.LUT R13, R13, 0x20000, RZ, 0xfc, !PT ;  /* 0x000200000d0d1812 */ /* 0x000fe200078efcff */
[----:B------:R-:W-:Y:S01]  /*92850*/  UMOV UR45, UR34 ;  /* 0x00000022002d7c82 */ /* 0x000fe20008000000 */
[----:B------:R-:W-:Y:S01]  /*92860*/  ULDC.64 UR34, c[0x0][0x228] ;  /* 0x00008a0000227ab9 */ /* 0x000fe20000000a00 */
[----:B------:R-:W-:Y:S01]  /*92870*/  MOV R21, UR42 ;  /* 0x0000002a00157c02 */ /* 0x000fe20008000f00 */
[----:B------:R-:W-:Y:S01]  /*92880*/  ULDC.64 UR42, c[0x0][0x228] ;  /* 0x00008a00002a7ab9 */ /* 0x000fe20000000a00 */
[----:B------:R-:W-:Y:S01]  /*92890*/  LOP3.LUT R13, R13, 0xfffeffff, RZ, 0xc0, !PT ;  /* 0xfffeffff0d0d7812 */ /* 0x000fe200078ec0ff */
[----:B------:R-:W-:-:S03]  /*928a0*/  ULDC.64 UR20, c[0x0][0x228] ;  /* 0x00008a0000147ab9 */ /* 0x000fc60000000a00 */
[----:B------:R-:W-:Y:S02]  /*928b0*/  @P0 LOP3.LUT R13, R13, 0x10000, RZ, 0xfc, !PT ;  /* 0x000100000d0d0812 */ /* 0x000fe400078efcff */
[----:B------:R-:W-:Y:S02]  /*928c0*/  ISETP.GE.AND P0, PT, R17, UR33, PT ;  /* 0x0000002111007c0c */ /* 0x000fe4000bf06270 */
[----:B------:R-:W-:Y:S01]  /*928d0*/  LOP3.LUT R13, R13, 0xffff7fff, RZ, 0xc0, !PT ;  /* 0xffff7fff0d0d7812 */ /* 0x000fe200078ec0ff */
[----:B------:R-:W-:Y:S01]  /*928e0*/  VIADD R17, R0, 0x14c ;  /* 0x0000014c00117836 */ /* 0x000fe20000000000 */
[----:B------:R-:W-:Y:S02]  /*928f0*/  ISETP.LT.AND P1, PT, R7, UR38, !P0 ;  /* 0x0000002607007c0c */ /* 0x000fe4000c721270 */
[----:B0-----:R-:W-:Y:S02]  /*92900*/  MOV R19, UR44 ;  /* 0x0000002c00137c02 */ /* 0x001fe40008000f00 */
[----:B------:R-:W-:Y:S01]  /*92910*/  MOV R18, UR58 ;  /* 0x0000003a00127c02 */ /* 0x000fe20008000f00 */
[----:B------:R-:W-:Y:S01]  /*92920*/  UMOV UR55, UR43 ;  /* 0x0000002b00377c82 */ /* 0x000fe20008000000 */
[----:B------:R-:W-:Y:S01]  /*92930*/  ISETP.LT.AND P0, PT, R6, UR57, !P0 ;  /* 0x0000003906007c0c */ /* 0x000fe2000c701270 */
[----:B------:R-:W-:Y:S01]  /*92940*/  UMOV UR10, UR40 ;  /* 0x00000028000a7c82 */ /* 0x000fe20008000000 */
[----:B------:R-:W-:-:S05]  /*92950*/  ULDC.64 UR32, c[0x0][0x228] ;  /* 0x00008a0000207ab9 */ /* 0x000fca0000000a00 */
[----:B------:R-:W-:Y:S01]  /*92960*/  @P1 LOP3.LUT R13, R13, 0x8000, RZ, 0xfc, !PT ;  /* 0x000080000d0d1812 */ /* 0x000fe200078efcff */
[----:B------:R-:W-:Y:S01]  /*92970*/  UMOV UR44, UR42 ;  /* 0x0000002a002c7c82 */ /* 0x000fe20008000000 */
[----:B------:R-:W-:Y:S02]  /*92980*/  ULDC.64 UR58, c[0x0][0x228] ;  /* 0x00008a00003a7ab9 */ /* 0x000fe40000000a00 */
        /* <DEDUP_REMOVED lines=9> */
[----:B------:R-:W-:Y:S01]  /*92a20*/  ISETP.GE.AND P0, PT, R17, UR13, PT ;  /* 0x0000000d11007c0c */ /* 0x000fe2000bf06270 */
[----:B------:R-:W-:-:S08]  /*92a30*/  ULDC.64 UR24, c[0x0][0x228] ;  /* 0x00008a0000187ab9 */ /* 0x000fd00000000a00 */
[----:B------:R-:W-:Y:S01]  /*92a40*/  @P2 LOP3.LUT R13, R13, 0x2000, RZ, 0xfc, !PT ;  /* 0x000020000d0d2812 */ /* 0x000fe200078efcff */
[----:B------:R-:W-:Y:S01]  /*92a50*/  VIADD R17, R0, 0x148 ;  /* 0x0000014800117836 */ /* 0x000fe20000000000 */
[----:B------:R-:W-:Y:S01]  /*92a60*/  ULDC.64 UR58, c[0x0][0x228] ;  /* 0x00008a00003a7ab9 */ /* 0x000fe20000000a00 */
[----:B------:R-:W-:Y:S01]  /*92a70*/  ULDC.64 UR12, c[0x0][0x228] ;  /* 0x00008a00000c7ab9 */ /* 0x000fe20000000a00 */
[----:B------:R-:W-:-:S04]  /*92a80*/  LOP3.LUT R13, R13, 0xffffefff, RZ, 0xc0, !PT ;  /* 0xffffefff0d0d7812 */ /* 0x000fc800078ec0ff */
[----:B------:R-:W-:Y:S02]  /*92a90*/  @P1 LOP3.LUT R13, R13, 0x1000, RZ, 0xfc, !PT ;  /* 0x000010000d0d1812 */ /* 0x000fe400078efcff */
[----:B------:R-:W-:Y:S02]  /*92aa0*/  ISETP.LT.AND P1, PT, R7, UR30, !P0 ;  /* 0x0000001e07007c0c */ /* 0x000fe4000c721270 */
[----:B------:R-:W-:Y:S02]  /*92ab0*/  ISETP.LT.AND P0, PT, R6, UR50, !P0 ;  /* 0x0000003206007c0c */ /* 0x000fe4000c701270 */
[----:B------:R-:W-:-:S09]  /*92ac0*/  LOP3.LUT R13, R13, 0xfffff7ff, RZ, 0xc0, !PT ;  /* 0xfffff7ff0d0d7812 */ /* 0x000fd200078ec0ff */
[----:B------:R-:W-:-:S04]  /*92ad0*/  @P1 LOP3.LUT R13, R13, 0x800, RZ, 0xfc, !PT ;  /* 0x000008000d0d1812 */ /* 0x000fc800078efcff */
[----:B------:R-:W-:-:S04]  /*92ae0*/  LOP3.LUT R13, R13, 0xfffffbff, RZ, 0xc0, !PT ;  /* 0xfffffbff0d0d7812 */ /* 0x000fc800078ec0ff */
[----:B------:R-:W-:Y:S02]  /*92af0*/  @P0 LOP3.LUT R13, R13, 0x400, RZ, 0xfc, !PT ;  /* 0x000004000d0d0812 */ /* 0x000fe400078efcff */
[----:B------:R-:W-:-:S04]  /*92b00*/  ISETP.GE.AND P0, PT, R16, UR39, PT ;  /* 0x0000002710007c0c */ /* 0x000fc8000bf06270 */
        /* <DEDUP_REMOVED lines=8> */
[C---:B------:R-:W-:Y:S01]  /*92b90*/  VIADD R16, R0.reuse, 0x146 ;  /* 0x0000014600107836 */ /* 0x040fe20000000000 */
[----:B------:R-:W-:Y:S01]  /*92ba0*/  ISETP.LT.AND P1, PT, R7, UR36, !P0 ;  /* 0x0000002407007c0c */ /* 0x000fe2000c721270 */
[----:B------:R-:W-:Y:S01]  /*92bb0*/  VIADD R17, R0, 0x144 ;  /* 0x0000014400117836 */ /* 0x000fe20000000000 */
[----:B------:R-:W-:Y:S01]  /*92bc0*/  ISETP.LT.AND P0, PT, R6, UR56, !P0 ;  /* 0x0000003806007c0c */ /* 0x000fe2000c701270 */
[----:B------:R-:W-:Y:S01]  /*92bd0*/  UMOV UR42, UR58 ;  /* 0x0000003a002a7c82 */ /* 0x000fe20008000000 */
[----:B------:R-:W-:Y:S01]  /*92be0*/  UMOV UR57, UR12 ;  /* 0x0000000c00397c82 */ /* 0x000fe20008000000 */
[----:B------:R-:W-:Y:S01]  /*92bf0*/  UMOV UR53, UR13 ;  /* 0x0000000d00357c82 */ /* 0x000fe20008000000 */
[----:B------:R-:W-:Y:S01]  /*92c00*/  ULDC.64 UR12, c[0x0][0x228] ;  /* 0x00008a00000c7ab9 */ /* 0x000fe20000000a00 */
[----:B------:R-:W-:Y:S01]  /*92c10*/  UMOV UR38, UR59 ;  /* 0x0000003b00267c82 */ /* 0x000fe20008000000 */
[----:B------:R-:W-:Y:S01]  /*92c20*/  ULDC.64 UR58, c[0x0][0x228] ;  /* 0x00008a00003a7ab9 */ /* 0x000fe20000000a00 */
[----:B------:R-:W-:-:S04]  /*92c30*/  ULDC.64 UR16, c[0x0][0x228] ;  /* 0x00008a0000107ab9 */ /* 0x000fc80000000a00 */
        /* <DEDUP_REMOVED lines=31> */
[----:B------:R-:W-:Y:S01]  /*92e30*/  ISETP.GE.AND P0, PT, R17, UR23, PT ;  /* 0x0000001711007c0c */ /* 0x000fe2000bf06270 */
[C---:B------:R-:W-:Y:S01]  /*92e40*/  VIADD R16, R0.reuse, 0x13e ;  /* 0x0000013e00107836 */ /* 0x040fe20000000000 */
[----:B------:R-:W-:Y:S01]  /*92e50*/  UMOV UR56, UR58 ;  /* 0x0000003a00387c82 */ /* 0x000fe20008000000 */
[----:B------:R-:W-:Y:S01]  /*92e60*/  VIADD R17, R0, 0x13c ;  /* 0x0000013c00117836 */ /* 0x000fe20000000000 */
[----:B------:R-:W-:Y:S01]  /*92e70*/  ISETP.LT.AND P1, PT, R7, UR34, !P0 ;  /* 0x0000002207007c0c */ /* 0x000fe2000c721270 */
[----:B------:R-:W-:Y:S01]  /*92e80*/  UMOV UR11, UR14 ;  /* 0x0000000e000b7c82 */ /* 0x000fe20008000000 */
[----:B------:R-:W-:Y:S01]  /*92e90*/  ISETP.LT.AND P0, PT, R6, UR44, !P0 ;  /* 0x0000002c06007c0c */ /* 0x000fe2000c701270 */
[----:B------:R-:W-:Y:S01]  /*92ea0*/  UMOV UR39, UR15 ;  /* 0x0000000f00277c82 */ /* 0x000fe20008000000 */
[----:B------:R-:W-:Y:S01]  /*92eb0*/  ULDC.64 UR14, c[0x0][0x228] ;  /* 0x00008a00000e7ab9 */ /* 0x000fe20000000a00 */
[----:B------:R-:W-:Y:S01]  /*92ec0*/  UMOV UR36, UR59 ;  /* 0x0000003b00247c82 */ /* 0x000fe20008000000 */
[----:B------:R-:W-:Y:S01]  /*92ed0*/  ULDC.64 UR58, c[0x0][0x228] ;  /* 0x00008a00003a7ab9 */ /* 0x000fe20000000a00 */
[----:B------:R-:W-:-:S06]  /*92ee0*/  ULDC.64 UR22, c[0x0][0x228] ;  /* 0x00008a0000167ab9 */ /* 0x000fcc0000000a00 */
[----:B------:R-:W-:Y:S01]  /*92ef0*/  @P1 LOP3.LUT R12, R12, 0x80000000, RZ, 0xfc, !PT ;  /* 0x800000000c0c1812 */ /* 0x000fe200078efcff */
[----:B------:R-:W-:-:S03]  /*92f00*/  ULDC.64 UR44, c[0x0][0x228] ;  /* 0x00008a00002c7ab9 */ /* 0x000fc60000000a00 */
        /* <DEDUP_REMOVED lines=13> */
[----:B------:R-:W-:Y:S02]  /*92fe0*/  ULDC.64 UR28, c[0x0][0x228] ;  /* 0x00008a00001c7ab9 */ /* 0x000fe40000000a00 */
        /* <DEDUP_REMOVED lines=16> */
[----:B------:R-:W-:-:S08]  /*930f0*/  ULDC.64 UR34, c[0x0][0x228] ;  /* 0x00008a0000227ab9 */ /* 0x000fd00000000a00 */
        /* <DEDUP_REMOVED lines=9> */
[----:B------:R-:W-:Y:S01]  /*93190*/  ULDC.64 UR6, c[0x0][0x228] ;  /* 0x00008a0000067ab9 */ /* 0x000fe20000000a00 */
[----:B------:R-:W-:-:S09]  /*931a0*/  ULDC.64 UR42, c[0x0][0x228] ;  /* 0x00008a00002a7ab9 */ /* 0x000fd20000000a00 */
        /* <DEDUP_REMOVED lines=10> */
[----:B------:R-:W-:-:S09]  /*93250*/  ISETP.GE.AND P0, PT, R17, UR21, PT ;  /* 0x0000001511007c0c */ /* 0x000fd2000bf06270 */
        /* <DEDUP_REMOVED lines=14> */
[----:B------:R-:W-:Y:S01]  /*93340*/  LOP3.LUT R12, R12, 0xfffdffff, RZ, 0xc0, !PT ;  /* 0xfffdffff0c0c7812 */ /* 0x000fe200078ec0ff */
[----:B------:R-:W-:Y:S01]  /*93350*/  VIADD R16, R0, 0x12e ;  /* 0x0000012e00107836 */ /* 0x000fe20000000000 */
[----:B------:R-:W-:Y:S01]  /*93360*/  UMOV UR48, UR20 ;  /* 0x0000001400307c82 */ /* 0x000fe20008000000 */
[----:B------:R-:W-:Y:S01]  /*93370*/  IMAD.U32 R168, RZ, RZ, UR21 ;  /* 0x00000015ffa87e24 */ /* 0x000fe2000f8e00ff */
        /* <DEDUP_REMOVED lines=11> */
[----:B------:R-:W-:-:S10]  /*93430*/  ULDC.64 UR24, c[0x0][0x228] ;  /* 0x00008a0000187ab9 */ /* 0x000fd40000000a00 */
        /* <DEDUP_REMOVED lines=9> */
[----:B------:R-:W-:Y:S01]  /*934d0*/  IMAD.U32 R167, RZ, RZ, UR57 ;  /* 0x00000039ffa77e24 */ /* 0x000fe2000f8e00ff */
[----:B------:R-:W-:Y:S01]  /*934e0*/  ISETP.GE.AND P0, PT, R17, UR17, PT ;  /* 0x0000001111007c0c */ /* 0x000fe2000bf06270 */
[----:B------:R-:W-:-:S08]  /*934f0*/  ULDC.64 UR12, c[0x0][0x228] ;  /* 0x00008a00000c7ab9 */ /* 0x000fd00000000a00 */
[----:B------:R-:W-:Y:S01]  /*93500*/  @P2 LOP3.LUT R12, R12, 0x2000, RZ, 0xfc, !PT ;  /* 0x000020000c0c2812 */ /* 0x000fe200078efcff */
[----:B------:R-:W-:Y:S01]  /*93510*/  VIADD R17, R0, 0x128 ;  /* 0x0000012800117836 */ /* 0x000fe20000000000 */
[----:B------:R-:W-:Y:S01]  /*93520*/  ULDC.64 UR56, c[0x0][0x228] ;  /* 0x00008a0000387ab9 */ /* 0x000fe20000000a00 */
[----:B------:R-:W-:Y:S01]  /*93530*/  LOP3.LUT R11, R11, 0x7fffffff, RZ, 0xc0, !PT ;  /* 0x7fffffff0b0b7812 */ /* 0x000fe200078ec0ff */
[----:B------:R-:W-:Y:S01]  /*93540*/  ULDC.64 UR16, c[0x0][0x228] ;  /* 0x00008a0000107ab9 */ /* 0x000fe20000000a00 */
[----:B------:R-:W-:-:S04]  /*93550*/  LOP3.LUT R12, R12, 0xffffefff, RZ, 0xc0, !PT ;  /* 0xffffefff0c0c7812 */ /* 0x000fc800078ec0ff */
[----:B------:R-:W-:Y:S02]  /*93560*/  @P1 LOP3.LUT R12, R12, 0x1000, RZ, 0xfc, !PT ;  /* 0x000010000c0c1812 */ /* 0x000fe400078efcff */
[----:B------:R-:W-:Y:S02]  /*93570*/  ISETP.LT.AND P1, PT, R7, UR22, !P0 ;  /* 0x0000001607007c0c */ /* 0x000fe4000c721270 */
[----:B------:R-:W-:Y:S01]  /*93580*/  ISETP.LT.AND P0, PT, R6, UR60, !P0 ;  /* 0x0000003c06007c0c */ /* 0x000fe2000c701270 */
[----:B------:R-:W-:Y:S01]  /*93590*/  UMOV UR11, UR56 ;  /* 0x00000038000b7c82 */ /* 0x000fe20008000000 */
[----:B------:R-:W-:Y:S01]  /*935a0*/  LOP3.LUT R12, R12, 0xfffff7ff, RZ, 0xc0, !PT ;  /* 0xfffff7ff0c0c7812 */ /* 0x000fe200078ec0ff */
[----:B------:R-:W-:Y:S01]  /*935b0*/  UMOV UR33, UR16 ;  /* 0x0000001000217c82 */ /* 0x000fe20008000000 */
[----:B------:R-:W-:Y:S01]  /*935c0*/  IMAD.U32 R165, RZ, RZ, UR17 ;  /* 0x00000011ffa57e24 */ /* 0x000fe2000f8e00ff */
[----:B------:R-:W-:Y:S01]  /*935d0*/  ULDC.64 UR16, c[0x0][0x228] ;  /* 0x00008a0000107ab9 */ /* 0x000fe20000000a00 */
[----:B------:R-:W-:Y:S01]  /*935e0*/  UMOV UR32, UR43 ;  /* 0x0000002b00207c82 */ /* 0x000fe20008000000 */
[----:B------:R-:W-:-:S02]  /*935f0*/  LOP3.LUT R10, R10, 0x7fffffff, RZ, 0xc0, !PT ;  /* 0x7fffffff0a0a7812 */ /* 0x000fc400078ec0ff */
[----:B------:R-:W-:Y:S01]  /*93600*/  R2UR UR58, R18 ;  /* 0x00000000123a72ca */ /* 0x000fe200000e0000 */
[----:B------:R-:W-:Y:S01]  /*93610*/  UMOV UR40, UR41 ;  /* 0x0000002900287c82 */ /* 0x000fe20008000000 */
[----:B------:R-:W-:Y:S02]  /*93620*/  @P1 LOP3.LUT R12, R12, 0x800, RZ, 0xfc, !PT ;  /* 0x000008000c0c1812 */ /* 0x000fe400078efcff */
[----:B------:R-:W-:Y:S01]  /*93630*/  R2UR UR44, R19 ;  /* 0x00000000132c72ca */ /* 0x000fe200000e0000 */
[----:B------:R-:W-:Y:S01]  /*93640*/  STL.64 [R1+0x600], R14 ;  /* 0x0006000e01007387 */ /* 0x000fe20000100a00 */
[----:B------:R-:W-:Y:S02]  /*93650*/  LOP3.LUT R12, R12, 0xfffffbff, RZ, 0xc0, !PT ;  /* 0xfffffbff0c0c7812 */ /* 0x000fe400078ec0ff */
[----:B------:R-:W-:Y:S02]  /*93660*/  LOP3.LUT R9, R9, 0x7fffffff, RZ, 0xc0, !PT ;  /* 0x7fffffff09097812 */ /* 0x000fe400078ec0ff */
[----:B------:R-:W-:-:S02]  /*93670*/  LOP3.LUT R8, R8, 0x7fffffff, RZ, 0xc0, !PT ;  /* 0x7fffffff08087812 */ /* 0x000fc400078ec0ff */
[----:B------:R-:W-:Y:S01]  /*93680*/  R2UR UR42, R21 ;  /* 0x00000000152a72ca */ /* 0x000fe200000e0000 */
[----:B------:R-:W-:Y:S01]  /*93690*/  IMAD.U32 R166, RZ, RZ, UR57 ;  /* 0x00000039ffa67e24 */ /* 0x000fe2000f8e00ff */
[----:B------:R-:W-:Y:S01]  /*936a0*/  @P0 LOP3.LUT R12, R12, 0x400, RZ, 0xfc, !PT ;  /* 0x000004000c0c0812 */ /* 0x000fe200078efcff */
[----:B------:R-:W-:Y:S01]  /*936b0*/  ULDC.64 UR60, c[0x0][0x228] ;  /* 0x00008a00003c7ab9 */ /* 0x000fe20000000a00 */
[----:B------:R-:W-:Y:S02]  /*936c0*/  ISETP.GE.AND P0, PT, R16, UR31, PT ;  /* 0x0000001f10007c0c */ /* 0x000fe4000bf06270 */
[----:B------:R-:W-:Y:S01]  /*936d0*/  LOP3.LUT R12, R12, 0xfffffdff, RZ, 0xc0, !PT ;  /* 0xfffffdff0c0c7812 */ /* 0x000fe200078ec0ff */
[----:B------:R-:W-:Y:S01]  /*936e0*/  VIADD R16, R0, 0x126 ;  /* 0x0000012600107836 */ /* 0x000fe20000000000 */
[----:B------:R-:W-:Y:S01]  /*936f0*/  ISETP.LT.AND P1, PT, R7, UR18, !P0 ;  /* 0x0000001207007c0c */ /* 0x000fe2000c721270 */
[----:B------:R-:W-:Y:S01]  /*93700*/  ULDC.64 UR30, c[0x0][0x228] ;  /* 0x00008a00001e7ab9 */ /* 0x000fe20000000a00 */
[----:B------:R-:W-:-:S11]  /*93710*/  ISETP.LT.AND P0, PT, R6, UR4, !P0 ;  /* 0x0000000406007c0c */ /* 0x000fd6000c701270 */
        /* <DEDUP_REMOVED lines=17> */
[----:B------:R-:W-:Y:S01]  /*93830*/  IMAD.U32 R164, RZ, RZ, UR31 ;  /* 0x0000001fffa47e24 */ /* 0x000fe2000f8e00ff */
[----:B------:R-:W-:Y:S01]  /*93840*/  ISETP.LT.AND P1, PT, R6, UR49, !P0 ;  /* 0x0000003106007c0c */ /* 0x000fe2000c721270 */
[----:B------:R-:W-:Y:S01]  /*93850*/  ULDC.64 UR30, c[0x0][0x228] ;  /* 0x00008a00001e7ab9 */ /* 0x000fe20000000a00 */
[----:B------:R-:W-:Y:S01]  /*93860*/  ISETP.GE.AND P0, PT, R17, UR19, PT ;  /* 0x0000001311007c0c */ /* 0x000fe2000bf06270 */
[----:B------:R-:W-:-:S08]  /*93870*/  ULDC.64 UR22, c[0x0][0x228] ;  /* 0x00008a0000167ab9 */ /* 0x000fd00000000a00 */
[----:B------:R-:W-:Y:S01]  /*93880*/  @P2 LOP3.LUT R12, R12, 0x20, RZ, 0xfc, !PT ;  /* 0x000000200c0c2812 */ /* 0x000fe200078efcff */
[----:B------:R-:W-:Y:S01]  /*93890*/  VIADD R17, R0, 0x120 ;  /* 0x0000012000117836 */ /* 0x000fe20000000000 */
[----:B------:R-:W-:Y:S01]  /*938a0*/  UMOV UR10, UR30 ;  /* 0x0000001e000a7c82 */ /* 0x000fe20008000000 */
[----:B------:R-:W-:Y:S01]  /*938b0*/  ULDC.64 UR18, c[0x0][0x228] ;  /* 0x00008a0000127ab9 */ /* 0x000fe20000000a00 */
[----:B------:R-:W-:-:S04]  /*938c0*/  LOP3.LUT R12, R12, 0xffffffef, RZ, 0xc0, !PT ;  /* 0xffffffef0c0c7812 */ /* 0x000fc800078ec0ff */
[----:B------:R-:W-:Y:S02]  /*938d0*/  @P1 LOP3.LUT R12, R12, 0x10, RZ, 0xfc, !PT ;  /* 0x000000100c0c1812 */ /* 0x000fe400078efcff */
[----:B------:R-:W-:Y:S02]  /*938e0*/  ISETP.LT.AND P1, PT, R7, UR8, !P0 ;  /* 0x0000000807007c0c */ /* 0x000fe4000c721270 */
[----:B------:R-:W-:Y:S01]  /*938f0*/  ISETP.LT.AND P0, PT, R6, UR48, !P0 ;  /* 0x0000003006007c0c */ /* 0x000fe2000c701270 */
[----:B------:R-:W-:Y:S01]  /*93900*/  UMOV UR30, UR18 ;  /* 0x00000012001e7c82 */ /* 0x000fe20008000000 */
[----:B------:R-:W-:Y:S01]  /*93910*/  LOP3.LUT R12, R12, 0xfffffff7, RZ, 0xc0, !PT ;  /* 0xfffffff70c0c7812 */ /* 0x000fe200078ec0ff */
[----:B------:R-:W-:Y:S01]  /*93920*/  IMAD.U32 R162, RZ, RZ, UR19 ;  /* 0x00000013ffa27e24 */ /* 0x000fe2000f8e00ff */
[----:B------:R-:W-:Y:S01]  /*93930*/  ULDC.64 UR18, c[0x0][0x228] ;  /* 0x00008a0000127ab9 */ /* 0x000fe20000000a00 */
[----:B------:R-:W-:-:S06]  /*93940*/  ULDC.64 UR48, c[0x0][0x228] ;  /* 0x00008a0000307ab9 */ /* 0x000fcc0000000a00 */
[----:B------:R-:W-:-:S04]  /*93950*/  @P1 LOP3.LUT R12, R12, 0x8, RZ, 0xfc, !PT ;  /* 0x000000080c0c1812 */ /* 0x000fc800078efcff */
[----:B------:R-:W-:-:S04]  /*93960*/  LOP3.LUT R12, R12, 0xfffffffb, RZ, 0xc0, !PT ;  /* 0xfffffffb0c0c7812 */ /* 0x000fc800078ec0ff */
[----:B------:R-:W-:Y:S02]  /*93970*/  @P0 LOP3.LUT R12, R12, 0x4, RZ, 0xfc, !PT ;  /* 0x000000040c0c0812 */ /* 0x000fe400078efcff */
        /* <DEDUP_REMOVED lines=9> */
[----:B------:R-:W-:Y:S01]  /*93a10*/  ISETP.GE.AND P0, PT, R17, UR7, PT ;  /* 0x0000000711007c0c */ /* 0x000fe2000bf06270 */
[----:B------:R-:W-:Y:S01]  /*93a20*/  VIADD R17, R0, 0x11c ;  /* 0x0000011c00117836 */ /* 0x000fe20000000000 */
[----:B------:R-:W-:Y:S02]  /*93a30*/  ULDC.64 UR6, c[0x0][0x228] ;  /* 0x00008a0000067ab9 */ /* 0x000fe40000000a00 */
[----:B------:R-:W-:Y:S02]  /*93a40*/  ISETP.LT.AND P1, PT, R7, UR24, !P0 ;  /* 0x0000001807007c0c */ /* 0x000fe4000c721270 */
        /* <DEDUP_REMOVED lines=80> */
[----:B------:R-:W-:Y:S01]  /*93f50*/  IMAD.U32 R154, RZ, RZ, UR15 ;  /* 0x0000000fff9a7e24 */ /* 0x000fe2000f8e00ff */
[----:B------:R-:W-:Y:S01]  /*93f60*/  ULDC.64 UR14, c[0x0][0x228] ;  /* 0x00008a00000e7ab9 */ /* 0x000fe20000000a00 */
[----:B------:R-:W-:Y:S01]  /*93f70*/  IMAD.U32 R156, RZ, RZ, UR25 ;  /* 0x00000019ff9c7e24 */ /* 0x000fe2000f8e00ff */
[----:B------:R-:W-:Y:S01]  /*93f80*/  ULDC.64 UR24, c[0x0][0x228] ;  /* 0x00008a0000187ab9 */ /* 0x000fe20000000a00 */
[----:B------:R-:W-:-:S05]  /*93f90*/  ULDC.64 UR18, c[0x0][0x228] ;  /* 0x00008a0000127ab9 */ /* 0x000fca0000000a00 */
        /* <DEDUP_REMOVED lines=15> */
[----:B------:R-:W-:Y:S01]  /*94090*/  ULDC.64 UR8, c[0x0][0x228] ;  /* 0x00008a0000087ab9 */ /* 0x000fe20000000a00 */
[----:B------:R-:W-:Y:S02]  /*940a0*/  LOP3.LUT R11, R11, 0xffffefff, RZ, 0xc0, !PT ;  /* 0xffffefff0b0b7812 */ /* 0x000fe400078ec0ff */
[----:B------:R-:W-:Y:S02]  /*940b0*/  R2UR UR56, R23 ;  /* 0x00000000173872ca */ /* 0x000fe400000e0000 */
[----:B------:R-:W-:Y:S01]  /*940c0*/  R2UR UR43, R22 ;  /* 0x00000000162b72ca */ /* 0x000fe200000e0000 */
[----:B------:R-:W-:Y:S01]  /*940d0*/  UMOV UR41, UR45 ;  /* 0x0000002d00297c82 */ /* 0x000fe20008000000 */
[----:B------:R-:W-:Y:S01]  /*940e0*/  @P1 LOP3.LUT R11, R11, 0x1000, RZ, 0xfc, !PT ;  /* 0x000010000b0b1812 */ /* 0x000fe200078efcff */
[----:B------:R-:W-:Y:S01]  /*940f0*/  STL [R1+0x2b6c], R13 ;  /* 0x002b6c0d01007387 */ /* 0x000fe20000100800 */
[----:B------:R-:W-:Y:S01]  /*94100*/  ISETP.LT.AND P1, PT, R7, UR16, !P0 ;  /* 0x0000001007007c0c */ /* 0x000fe2000c721270 */
[----:B------:R-:W-:Y:S01]  /*94110*/  ULDC.64 UR22, c[0x0][0x228] ;  /* 0x00008a0000167ab9 */ /* 0x000fe20000000a00 */
[----:B------:R-:W-:-:S02]  /*94120*/  ISETP.LT.AND P0, PT, R6, UR11, !P0 ;  /* 0x0000000b06007c0c */ /* 0x000fc4000c701270 */
[----:B------:R-:W-:-:S09]  /*94130*/  LOP3.LUT R11, R11, 0xfffff7ff, RZ, 0xc0, !PT ;  /* 0xfffff7ff0b0b7812 */ /* 0x000fd200078ec0ff */
[----:B------:R-:W-:-:S04]  /*94140*/  @P1 LOP3.LUT R11, R11, 0x800, RZ, 0xfc, !PT ;  /* 0x000008000b0b1812 */ /* 0x000fc800078efcff */
[----:B------:R-:W-:-:S04]  /*94150*/  LOP3.LUT R11, R11, 0xfffffbff, RZ, 0xc0, !PT ;  /* 0xfffffbff0b0b7812 */ /* 0x000fc800078ec0ff */
[----:B------:R-:W-:Y:S02]  /*94160*/  @P0 LOP3.LUT R11, R11, 0x400, RZ, 0xfc, !PT ;  /* 0x000004000b0b0812 */ /* 0x000fe400078efcff */
[----:B------:R-:W-:Y:S02]  /*94170*/  ISETP.GE.AND P0, PT, R16, UR21, PT ;  /* 0x0000001510007c0c */ /* 0x000fe4000bf06270 */
[----:B------:R-:W-:Y:S01]  /*94180*/  LOP3.LUT R11, R11, 0xfffffdff, RZ, 0xc0, !PT ;  /* 0xfffffdff0b0b7812 */ /* 0x000fe200078ec0ff */
[----:B------:R-:W-:Y:S01]  /*94190*/  UMOV UR10, UR24 ;  /* 0x00000018000a7c82 */ /* 0x000fe20008000000 */
[----:B------:R-:W-:Y:S01]  /*941a0*/  ISETP.LT.AND P1, PT, R7, UR14, !P0 ;  /* 0x0000000e07007c0c */ /* 0x000fe2000c721270 */
[----:B------:R-:W-:Y:S01]  /*941b0*/  VIADD R16, R0, 0x106 ;  /* 0x0000010600107836 */ /* 0x000fe20000000000 */
[----:B------:R-:W-:Y:S01]  /*941c0*/  ISETP.LT.AND P0, PT, R6, UR4, !P0 ;  /* 0x0000000406007c0c */ /* 0x000fe2000c701270 */
[----:B------:R-:W-:Y:S01]  /*941d0*/  UMOV UR11, UR8 ;  /* 0x00000008000b7c82 */ /* 0x000fe20008000000 */
[----:B------:R-:W-:Y:S01]  /*941e0*/  IMAD.U32 R23, RZ, RZ, UR9 ;  /* 0x00000009ff177e24 */ /* 0x000fe2000f8e00ff */
[----:B------:R-:W-:Y:S01]  /*941f0*/  ULDC.64 UR8, c[0x0][0x228] ;  /* 0x00008a0000087ab9 */ /* 0x000fe20000000a00 */
[----:B------:R-:W-:-:S07]  /*94200*/  ULDC.64 UR20, c[0x0][0x228] ;  /* 0x00008a0000147ab9 */ /* 0x000fce0000000a00 */
        /* <DEDUP_REMOVED lines=23> */
[----:B------:R-:W-:Y:S01]  /*94380*/  UMOV UR10, UR20 ;  /* 0x00000014000a7c82 */ /* 0x000fe20008000000 */
[----:B------:R-:W-:Y:S01]  /*94390*/  VIADD R17, R0, 0x100 ;  /* 0x0000010000117836 */ /* 0x000fe20000000000 */
        /* <DEDUP_REMOVED lines=15> */
[----:B------:R-:W-:Y:S01]  /*94490*/  IMAD.U32 R18, RZ, RZ, UR15 ;  /* 0x0000000fff127e24 */ /* 0x000fe2000f8e00ff */
[----:B------:R-:W-:Y:S01]  /*944a0*/  ULDC.64 UR14, c[0x0][0x228] ;  /* 0x00008a00000e7ab9 */ /* 0x000fe20000000a00 */
[----:B------:R-:W-:Y:S01]  /*944b0*/  ULDC.64 UR10, c[0x0][0x228] ;  /* 0x00008a00000a7ab9 */ /* 0x000fe20000000a00 */
[----:B------:R-:W-:Y:S01]  /*944c0*/  R2UR UR45, R20 ;  /* 0x00000000142d72ca */ /* 0x000fe200000e0000 */
[----:B------:R-:W-:Y:S01]  /*944d0*/  STL [R1+0x2b70], R12 ;  /* 0x002b700c01007387 */ /* 0x000fe20000100800 */
[----:B------:R-:W-:Y:S01]  /*944e0*/  IMAD.U32 R161, RZ, RZ, UR29 ;  /* 0x0000001dffa17e24 */ /* 0x000fe2000f8e00ff */
[----:B------:R-:W-:-:S04]  /*944f0*/  ULDC.64 UR18, c[0x0][0x228] ;  /* 0x00008a0000127ab9 */ /* 0x000fc80000000a00 */
[----:B------:R-:W-:Y:S01]  /*94500*/  @P1 LOP3.LUT R11, R11, 0x2, RZ, 0xfc, !PT ;  /* 0x000000020b0b1812 */ /* 0x000fe200078efcff */
[----:B------:R-:W-:Y:S01]  /*94510*/  UMOV UR8, UR10 ;  /* 0x0000000a00087c82 */ /* 0x000fe20008000000 */
[----:B------:R-:W-:Y:S01]  /*94520*/  IMAD.U32 R159, RZ, RZ, UR11 ;  /* 0x0000000bff9f7e24 */ /* 0x000fe2000f8e00ff */
[----:B------:R-:W-:Y:S01]  /*94530*/  ULDC.64 UR10, c[0x0][0x228] ;  /* 0x00008a00000a7ab9 */ /* 0x000fe20000000a00 */
[----:B------:R-:W-:Y:S01]  /*94540*/  LOP3.LUT R11, R11, 0xfffffffe, RZ, 0xc0, !PT ;  /* 0xfffffffe0b0b7812 */ /* 0x000fe200078ec0ff */
[----:B------:R-:W-:-:S03]  /*94550*/  ULDC.64 UR28, c[0x0][0x228] ;  /* 0x00008a00001c7ab9 */ /* 0x000fc60000000a00 */
        /* <DEDUP_REMOVED lines=9> */
[----:B------:R-:W-:-:S04]  /*945f0*/  ISETP.GE.AND P0, PT, R16, UR9, PT ;  /* 0x0000000910007c0c */ /* 0x000fc8000bf06270 */
[----:B------:R-:W-:Y:S02]  /*94600*/  ISETP.LT.AND P2, PT, R7, UR14, !P0 ;  /* 0x0000000e07007c0c */ /* 0x000fe4000c741270 */
[----:B------:R-:W-:Y:S02]  /*94610*/  ISETP.LT.AND P1, PT, R6, UR8, !P0 ;  /* 0x0000000806007c0c */ /* 0x000fe4000c721270 */
[----:B------:R-:W-:Y:S01]  /*94620*/  LOP3.LUT R10, R10, 0xdfffffff, RZ, 0xc0, !PT ;  /* 0xdfffffff0a0a7812 */ /* 0x000fe200078ec0ff */
[----:B------:R-:W-:Y:S01]  /*94630*/  UMOV UR4, UR10 ;  /* 0x0000000a00047c82 */ /* 0x000fe20008000000 */
[----:B------:R-:W-:Y:S01]  /*94640*/  ISETP.GE.AND P0, PT, R17, UR13, PT ;  /* 0x0000000d11007c0c */ /* 0x000fe2000bf06270 */
[----:B------:R-:W-:Y:S01]  /*94650*/  VIADD R16, R0, 0xfa ;  /* 0x000000fa00107836 */ /* 0x000fe20000000000 */
[----:B------:R-:W-:-:S05]  /*94660*/  ULDC.64 UR8, c[0x0][0x228] ;  /* 0x00008a0000087ab9 */ /* 0x000fca0000000a00 */
[----:B------:R-:W-:Y:S01]  /*94670*/  @P2 LOP3.LUT R10, R10, 0x20000000, RZ, 0xfc, !PT ;  /* 0x200000000a0a2812 */ /* 0x000fe200078efcff */
[----:B------:R-:W-:Y:S01]  /*94680*/  IMAD.U32 R155, RZ, RZ, UR11 ;  /* 0x0000000bff9b7e24 */ /* 0x000fe2000f8e00ff */
[----:B------:R-:W-:Y:S01]  /*94690*/  ULDC.64 UR10, c[0x0][0x228] ;  /* 0x00008a00000a7ab9 */ /* 0x000fe20000000a00 */
[----:B------:R-:W-:Y:S01]  /*946a0*/  VIADD R17, R0, 0xf8 ;  /* 0x000000f800117836 */ /* 0x000fe20000000000 */
[----:B------:R-:W-:Y:S01]  /*946b0*/  LOP3.LUT R10, R10, 0xefffffff, RZ, 0xc0, !PT ;  /* 0xefffffff0a0a7812 */ /* 0x000fe200078ec0ff */
[----:B------:R-:W-:-:S03]  /*946c0*/  ULDC.64 UR12, c[0x0][0x228] ;  /* 0x00008a00000c7ab9 */ /* 0x000fc60000000a00 */
[----:B------:R-:W-:Y:S02]  /*946d0*/  @P1 LOP3.LUT R10, R10, 0x10000000, RZ, 0xfc, !PT ;  /* 0x100000000a0a1812 */ /* 0x000fe400078efcff */
[----:B------:R-:W-:Y:S02]  /*946e0*/  ISETP.LT.AND P1, PT, R7, UR6, !P0 ;  /* 0x0000000607007c0c */ /* 0x000fe4000c721270 */
[----:B------:R-:W-:Y:S02]  /*946f0*/  ISETP.LT.AND P0, PT, R6, UR4, !P0 ;  /* 0x0000000406007c0c */ /* 0x000fe4000c701270 */
[----:B------:R-:W-:-:S09]  /*94700*/  LOP3.LUT R10, R10, 0xf7ffffff, RZ, 0xc0, !PT ;  /* 0xf7ffffff0a0a7812 */ /* 0x000fd200078ec0ff */
[----:B------:R-:W-:-:S04]  /*94710*/  @P1 LOP3.LUT R10, R10, 0x8000000, RZ, 0xfc, !PT ;  /* 0x080000000a0a1812 */ /* 0x000fc800078efcff */
[----:B------:R-:W-:-:S04]  /*94720*/  LOP3.LUT R10, R10, 0xfbffffff, RZ, 0xc0, !PT ;  /* 0xfbffffff0a0a7812 */ /* 0x000fc800078ec0ff */
[----:B------:R-:W-:Y:S02]  /*94730*/  @P0 LOP3.LUT R10, R10, 0x4000000, RZ, 0xfc, !PT ;  /* 0x040000000a0a0812 */ /* 0x000fe400078efcff */
[----:B------:R-:W-:Y:S01]  /*94740*/  ISETP.GE.AND P0, PT, R16, UR17, PT ;  /* 0x0000001110007c0c */ /* 0x000fe2000bf06270 */
[----:B------:R-:W-:Y:S01]  /*94750*/  UMOV UR4, UR10 ;  /* 0x0000000a00047c82 */ /* 0x000fe20008000000 */
[----:B------:R-:W-:Y:S01]  /*94760*/  LOP3.LUT R10, R10, 0xfdffffff, RZ, 0xc0, !PT ;  /* 0xfdffffff0a0a7812 */ /* 0x000fe200078ec0ff */
[----:B------:R-:W-:Y:S01]  /*94770*/  IMAD.U32 R20, RZ, RZ, UR11 ;  /* 0x0000000bff147e24 */ /* 0x000fe2000f8e00ff */
[----:B------:R-:W-:Y:S01]  /*94780*/  ISETP.LT.AND P1, PT, R7, UR8, !P0 ;  /* 0x0000000807007c0c */ /* 0x000fe2000c721270 */
[----:B------:R-:W-:Y:S01]  /*94790*/  ULDC.64 UR10, c[0x0][0x228] ;  /* 0x00008a00000a7ab9 */ /* 0x000fe20000000a00 */
[----:B------:R-:W-:Y:S01]  /*947a0*/  ISETP.LT.AND P0, PT, R6, UR4, !P0 ;  /* 0x0000000406007c0c */ /* 0x000fe2000c701270 */
[----:B------:R-:W-:Y:S01]  /*947b0*/  VIADD R16, R0, 0xf6 ;  /* 0x000000f600107836 */ /* 0x000fe20000000000 */
[----:B------:R0:W-:Y:S01]  /*947c0*/  STL [R1+0x2b74], R11 ;  /* 0x002b740b01007387 */ /* 0x0001e20000100800 */
[----:B------:R-:W-:-:S08]  /*947d0*/  ULDC.64 UR16, c[0x0][0x228] ;  /* 0x00008a0000107ab9 */ /* 0x000fd00000000a00 */
[----:B------:R-:W-:-:S04]  /*947e0*/  @P1 LOP3.LUT R10, R10, 0x2000000, RZ, 0xfc, !PT ;  /* 0x020000000a0a1812 */ /* 0x000fc800078efcff */
[----:B------:R-:W-:-:S04]  /*947f0*/  LOP3.LUT R10, R10, 0xfeffffff, RZ, 0xc0, !PT ;  /* 0xfeffffff0a0a7812 */ /* 0x000fc800078ec0ff */
[----:B------:R-:W-:Y:S02]  /*94800*/  @P0 LOP3.LUT R10, R10, 0x1000000, RZ, 0xfc, !PT ;  /* 0x010000000a0a0812 */ /* 0x000fe400078efcff */
[----:B------:R-:W-:Y:S01]  /*94810*/  ISETP.GE.AND P0, PT, R17, UR15, PT ;  /* 0x0000000f11007c0c */ /* 0x000fe2000bf06270 */
[----:B------:R-:W-:Y:S01]  /*94820*/  UMOV UR4, UR10 ;  /* 0x0000000a00047c82 */ /* 0x000fe20008000000 */
[----:B------:R-:W-:Y:S01]  /*94830*/  LOP3.LUT R10, R10, 0xff7fffff, RZ, 0xc0, !PT ;  /* 0xff7fffff0a0a7812 */ /* 0x000fe200078ec0ff */
[----:B------:R-:W-:Y:S01]  /*94840*/  ULDC.64 UR14, c[0x0][0x228] ;  /* 0x00008a00000e7ab9 */ /* 0x000fe20000000a00 */
[----:B------:R-:W-:Y:S02]  /*94850*/  ISETP.LT.AND P1, PT, R7, UR12, !P0 ;  /* 0x0000000c07007c0c */ /* 0x000fe4000c721270 */
[----:B------:R-:W-:-:S11]  /*94860*/  ISETP.LT.AND P0, PT, R6, UR4, !P0 ;  /* 0x0000000406007c0c */ /* 0x000fd6000c701270 */
[----:B------:R-:W-:-:S04]  /*94870*/  @P1 LOP3.LUT R10, R10, 0x800000, RZ, 0xfc, !PT ;  /* 0x008000000a0a1812 */ /* 0x000fc800078efcff */
[----:B------:R-:W-:-:S04]  /*94880*/  LOP3.LUT R10, R10, 0xffbfffff, RZ, 0xc0, !PT ;  /* 0xffbfffff0a0a7812 */ /* 0x000fc800078ec0ff */
[----:B------:R-:W-:Y:S02]  /*94890*/  @P0 LOP3.LUT R10, R10, 0x400000, RZ, 0xfc, !PT ;  /* 0x004000000a0a0812 */ /* 0x000fe400078efcff */
[----:B------:R-:W-:Y:S01]  /*948a0*/  ISETP.GE.AND P0, PT, R16, UR7, PT ;  /* 0x0000000710007c0c */ /* 0x000fe2000bf06270 */
[----:B------:R-:W-:Y:S01]  /*948b0*/  IMAD.U32 R19, RZ, RZ, UR11 ;  /* 0x0000000bff137e24 */ /* 0x000fe2000f8e00ff */
[----:B------:R-:W-:Y:S01]  /*948c0*/  ULDC.64 UR10, c[0x0][0x228] ;  /* 0x00008a00000a7ab9 */ /* 0x000fe20000000a00 */
[----:B------:R-:W-:Y:S01]  /*948d0*/  LOP3.LUT R10, R10, 0xffdfffff, RZ, 0xc0, !PT ;  /* 0xffdfffff0a0a7812 */ /* 0x000fe200078ec0ff */
[----:B------:R-:W-:Y:S01]  /*948e0*/  VIADD R16, R0, 0xf4 ;  /* 0x000000f400107836 */ /* 0x000fe20000000000 */
[----:B------:R-:W-:Y:S01]  /*948f0*/  ISETP.LT.AND P1, PT, R7, UR14, !P0 ;  /* 0x0000000e07007c0c */ /* 0x000fe2000c721270 */
[----:B------:R-:W-:Y:S01]  /*94900*/  UMOV UR4, UR10 ;  /* 0x0000000a00047c82 */ /* 0x000fe20008000000 */
[----:B------:R-:W-:Y:S01]  /*94910*/  ULDC.64 UR6, c[0x0][0x228] ;  /* 0x00008a0000067ab9 */ /* 0x000fe20000000a00 */
[----:B------:R-:W-:-:S10]  /*94920*/  ISETP.LT.AND P0, PT, R6, UR4, !P0 ;  /* 0x0000000406007c0c */ /* 0x000fd4000c701270 */
[----:B------:R-:W-:-:S04]  /*94930*/  @P1 LOP3.LUT R10, R10, 0x200000, RZ, 0xfc, !PT ;  /* 0x002000000a0a1812 */ /* 0x000fc800078efcff */
[----:B------:R-:W-:-:S04]  /*94940*/  LOP3.LUT R10, R10, 0xffefffff, RZ, 0xc0, !PT ;  /* 0xffefffff0a0a7812 */ /* 0x000fc800078ec0ff */
[----:B------:R-:W-:Y:S02]  /*94950*/  @P0 LOP3.LUT R10, R10, 0x100000, RZ, 0xfc, !PT ;  /* 0x001000000a0a0812 */ /* 0x000fe400078efcff */
[----:B------:R-:W-:Y:S01]  /*94960*/  ISETP.GE.AND P0, PT, R16, UR9, PT ;  /* 0x0000000910007c0c */ /* 0x000fe2000bf06270 */
[----:B0-----:R-:W-:Y:S01]  /*94970*/  IMAD.U32 R11, RZ, RZ, UR11 ;  /* 0x0000000bff0b7e24 */ /* 0x001fe2000f8e00ff */
        /* <DEDUP_REMOVED lines=11> */
[----:B------:R0:W-:Y:S01]  /*94a30*/  STL [R1+0x284c], R11 ;  /* 0x00284c0b01007387 */ /* 0x0001e20000100800 */
[----:B------:R-:W-:Y:S01]  /*94a40*/  LOP3.LUT R10, R10, 0xfffdffff, RZ, 0xc0, !PT ;  /* 0xfffdffff0a0a7812 */ /* 0x000fe200078ec0ff */
[----:B------:R-:W-:Y:S01]  /*94a50*/  VIADD R16, R0, 0xf0 ;  /* 0x000000f000107836 */ /* 0x000fe20000000000 */
[----:B------:R-:W-:Y:S01]  /*94a60*/  ISETP.LT.AND P1, PT, R7, UR8, !P0 ;  /* 0x0000000807007c0c */ /* 0x000fe2000c721270 */
[----:B------:R-:W-:Y:S01]  /*94a70*/  ULDC.64 UR12, c[0x0][0x228] ;  /* 0x00008a00000c7ab9 */ /* 0x000fe20000000a00 */
[----:B0-----:R-:W-:Y:S01]  /*94a80*/  IMAD.U32 R11, RZ, RZ, UR11 ;  /* 0x0000000bff0b7e24 */ /* 0x001fe2000f8e00ff */
[----:B------:R-:W-:Y:S02]  /*94a90*/  ULDC.64 UR10, c[0x0][0x228] ;  /* 0x00008a00000a7ab9 */ /* 0x000fe40000000a00 */
[----:B------:R-:W-:-:S02]  /*94aa0*/  UMOV UR4, UR10 ;  /* 0x0000000a00047c82 */ /* 0x000fc40008000000 */
[----:B------:R-:W-:-:S06]  /*94ab0*/  ISETP.LT.AND P0, PT, R6, UR4, !P0 ;  /* 0x0000000406007c0c */ /* 0x000fcc000c701270 */
        /* <DEDUP_REMOVED lines=48> */
[----:B------:R-:W-:Y:S01]  /*94dc0*/  IMAD.U32 R21, RZ, RZ, UR21 ;  /* 0x00000015ff157e24 */ /* 0x000fe2000f8e00ff */
[----:B------:R-:W-:Y:S01]  /*94dd0*/  ULDC.64 UR20, c[0x0][0x228] ;  /* 0x00008a0000147ab9 */ /* 0x000fe20000000a00 */
[----:B------:R-:W-:Y:S01]  /*94de0*/  R2UR UR57, R152 ;  /* 0x00000000983972ca */ /* 0x000fe200000e0000 */
[----:B------:R-:W-:Y:S01]  /*94df0*/  IMAD.U32 R163, RZ, RZ, UR31 ;  /* 0x0000001fffa37e24 */ /* 0x000fe2000f8e00ff */
[----:B------:R-:W-:Y:S01]  /*94e00*/  ULDC.64 UR30, c[0x0][0x228] ;  /* 0x00008a00001e7ab9 */ /* 0x000fe20000000a00 */
[----:B0-----:R-:W-:Y:S01]  /*94e10*/  IMAD.U32 R11, RZ, RZ, UR11 ;  /* 0x0000000bff0b7e24 */ /* 0x001fe2000f8e00ff */
[----:B------:R-:W-:Y:S01]  /*94e20*/  ULDC.64 UR10, c[0x0][0x228] ;  /* 0x00008a00000a7ab9 */ /* 0x000fe20000000a00 */
[----:B------:R-:W-:Y:S01]  /*94e30*/  LOP3.LUT R2, R2, 0xffffff7f, RZ, 0xc0, !PT ;  /* 0xffffff7f02027812 */ /* 0x000fe200078ec0ff */
[----:B------:R-:W-:Y:S01]  /*94e40*/  UMOV UR4, UR10 ;  /* 0x0000000a00047c82 */ /* 0x000fe20008000000 */
[----:B------:R-:W-:Y:S01]  /*94e50*/  IMAD.U32 R160, RZ, RZ, UR49 ;  /* 0x00000031ffa07e24 */ /* 0x000fe2000f8e00ff */
[----:B------:R-:W-:Y:S01]  /*94e60*/  ISETP.LT.AND P0, PT, R6, UR4, !P0 ;  /* 0x0000000406007c0c */ /* 0x000fe2000c701270 */
[----:B------:R-:W4:Y:S01]  /*94e70*/  LDL.LU R120, [R1+0x79c] ;  /* 0x00079c0001787983 */ /* 0x000f220000300800 */
[----:B------:R-:W-:Y:S01]  /*94e80*/  @P1 LOP3.LUT R10, R10, 0x200, RZ, 0xfc, !PT ;  /* 0x000002000a0a1812 */ /* 0x000fe200078efcff */
[----:B------:R-:W-:Y:S01]  /*94e90*/  IMAD.U32 R12, RZ, RZ, UR11 ;  /* 0x0000000bff0c7e24 */ /* 0x000fe2000f8e00ff */
[----:B------:R-:W-:Y:S01]  /*94ea0*/  ULDC.64 UR10, c[0x0][0x228] ;  /* 0x00008a00000a7ab9 */ /* 0x000fe20000000a00 */
[----:B------:R-:W-:Y:S01]  /*94eb0*/  IMAD.U32 R152, RZ, RZ, UR25 ;  /* 0x00000019ff987e24 */ /* 0x000fe2000f8e00ff */
[----:B------:R-:W-:Y:S01]  /*94ec0*/  LOP3.LUT R10, R10, 0xfffffeff, RZ, 0xc0, !PT ;  /* 0xfffffeff0a0a7812 */ /* 0x000fe200078ec0ff */
[----:B------:R-:W-:Y:S01]  /*94ed0*/  UMOV UR4, UR10 ;  /* 0x0000000a00047c82 */ /* 0x000fe20008000000 */
[----:B------:R-:W-:Y:S01]  /*94ee0*/  IMAD.U32 R13, RZ, RZ, UR11 ;  /* 0x0000000bff0d7e24 */ /* 0x000fe2000f8e00ff */
[----:B------:R-:W-:Y:S01]  /*94ef0*/  ULDC.64 UR10, c[0x0][0x228] ;  /* 0x00008a00000a7ab9 */ /* 0x000fe20000000a00 */
[----:B------:R-:W-:Y:S01]  /*94f00*/  ULDC.64 UR24, c[0x0][0x228] ;  /* 0x00008a0000187ab9 */ /* 0x000fe20000000a00 */
[----:B------:R-:W-:Y:S01]  /*94f10*/  ULDC.64 UR48, c[0x0][0x228] ;  /* 0x00008a0000307ab9 */ /* 0x000fe20000000a00 */
[----:B------:R-:W-:Y:S01]  /*94f20*/  LOP3.LUT R5, R5, 0x7fffffff, RZ, 0xc0, !PT ;  /* 0x7fffffff05057812 */ /* 0x000fe200078ec0ff */
[----:B------:R-:W4:Y:S01]  /*94f30*/  LDL.LU R121, [R1+0x798] ;  /* 0x0007980001797983 */ /* 0x000f220000300800 */
[----:B------:R-:W-:-:S02]  /*94f40*/  @P0 LOP3.LUT R10, R10, 0x100, RZ, 0xfc, !PT ;  /* 0x000001000a0a0812 */ /* 0x000fc400078efcff */
        /* <DEDUP_REMOVED lines=10> */
[----:B------:R-:W-:Y:S01]  /*94ff0*/  UMOV UR4, UR10 ;  /* 0x0000000a00047c82 */ /* 0x000fe20008000000 */
        /* <DEDUP_REMOVED lines=187> */
[----:B------:R-:W-:-:S04]  /*95bb0*/  ISETP.GE.AND P0, PT, R16, UR7, PT ;  /* 0x0000000710007c0c */ /* 0x000fc8000bf06270 */
[----:B------:R-:W-:Y:S01]  /*95bc0*/  ISETP.LT.AND P1, PT, R7, UR16, !P0 ;  /* 0x0000001007007c0c */ /* 0x000fe2000c721270 */
[----:B------:R-:W-:Y:S01]  /*95bd0*/  UMOV UR6, UR14 ;  /* 0x0000000e00067c82 */ /* 0x000fe20008000000 */
[----:B------:R-:W-:Y:S02]  /*95be0*/  LOP3.LUT R9, R9, 0xffffffdf, RZ, 0xc0, !PT ;  /* 0xffffffdf09097812 */ /* 0x000fe400078ec0ff */
[----:B------:R-:W-:Y:S01]  /*95bf0*/  ISETP.LT.AND P0, PT, R6, UR6, !P0 ;  /* 0x0000000606007c0c */ /* 0x000fe2000c701270 */
[----:B------:R-:W-:Y:S01]  /*95c00*/  VIADD R16, R0, 0xc4 ;  /* 0x000000c400107836 */ /* 0x000fe20000000000 */
[----:B------:R-:W-:Y:S01]  /*95c10*/  UMOV UR4, UR15 ;  /* 0x0000000f00047c82 */ /* 0x000fe20008000000 */
        /* <DEDUP_REMOVED lines=58> */
[----:B------:R-:W-:-:S04]  /*95fc0*/  ISETP.GE.AND P0, PT, R6, UR26, PT ;  /* 0x0000001a06007c0c */ /* 0x000fc8000bf06270 */
[----:B------:R-:W-:Y:S02]  /*95fd0*/  ISETP.LT.AND P0, PT, R0, UR61, !P0 ;  /* 0x0000003d00007c0c */ /* 0x000fe4000c701270 */
[----:B------:R-:W-:Y:S01]  /*95fe0*/  LOP3.LUT R8, R8, 0xdfffffff, RZ, 0xc0, !PT ;  /* 0xdfffffff08087812 */ /* 0x000fe200078ec0ff */
[----:B------:R-:W-:Y:S01]  /*95ff0*/  UMOV UR22, UR27 ;  /* 0x0000001b00167c82 */ /* 0x000fe20008000000 */
[----:B------:R-:W-:-:S09]  /*96000*/  ULDC.64 UR26, c[0x0][0x228] ;  /* 0x00008a00001a7ab9 */ /* 0x000fd20000000a00 */
[----:B------:R-:W-:Y:S02]  /*96010*/  @P0 LOP3.LUT R8, R8, 0x20000000, RZ, 0xfc, !PT ;  /* 0x2000000008080812 */ /* 0x000fe400078efcff */
[----:B------:R-:W-:-:S04]  /*96020*/  ISETP.GE.AND P0, PT, R16, UR27, PT ;  /* 0x0000001b10007c0c */ /* 0x000fc8000bf06270 */
[----:B------:R-:W-:Y:S02]  /*96030*/  ISETP.LT.AND P1, PT, R7, UR28, !P0 ;  /* 0x0000001c07007c0c */ /* 0x000fe4000c721270 */
[----:B------:R-:W-:Y:S02]  /*96040*/  ISETP.LT.AND P0, PT, R6, UR30, !P0 ;  /* 0x0000001e06007c0c */ /* 0x000fe4000c701270 */
[----:B------:R-:W-:Y:S01]  /*96050*/  LOP3.LUT R8, R8, 0xffbfffff, RZ, 0xc0, !PT ;  /* 0xffbfffff08087812 */ /* 0x000fe200078ec0ff */
[----:B------:R-:W-:Y:S01]  /*96060*/  VIADD R16, R0, 0x4 ;  /* 0x0000000400107836 */ /* 0x000fe20000000000 */
[----:B------:R-:W-:Y:S01]  /*96070*/  UMOV UR18, UR32 ;  /* 0x0000002000127c82 */ /* 0x000fe20008000000 */
[----:B------:R-:W-:-:S06]  /*96080*/  ULDC.64 UR32, c[0x0][0x228] ;  /* 0x00008a0000207ab9 */ /* 0x000fcc0000000a00 */
[----:B------:R-:W-:-:S04]  /*96090*/  @P1 LOP3.LUT R8, R8, 0x400000, RZ, 0xfc, !PT ;  /* 0x0040000008081812 */ /* 0x000fc800078efcff */
[----:B------:R-:W-:Y:S01]  /*960a0*/  LOP3.LUT R8, R8, 0xffdfffff, RZ, 0xc0, !PT ;  /* 0xffdfffff08087812 */ /* 0x000fe200078ec0ff */
[----:B------:R-:W-:Y:S01]  /*960b0*/  UMOV UR16, UR34 ;  /* 0x0000002200107c82 */ /* 0x000fe20008000000 */
[----:B------:R-:W-:Y:S02]  /*960c0*/  ULDC.64 UR34, c[0x0][0x228] ;  /* 0x00008a0000227ab9 */ /* 0x000fe40000000a00 */
[----:B------:R-:W-:Y:S02]  /*960d0*/  @P0 LOP3.LUT R8, R8, 0x200000, RZ, 0xfc, !PT ;  /* 0x0020000008080812 */ /* 0x000fe400078efcff */
[----:B------:R-:W-:-:S04]  /*960e0*/  ISETP.GE.AND P0, PT, R16, UR33, PT ;  /* 0x0000002110007c0c */ /* 0x000fc8000bf06270 */
[----:B------:R-:W-:Y:S01]  /*960f0*/  ISETP.LT.AND P1, PT, R7, UR34, !P0 ;  /* 0x0000002207007c0c */ /* 0x000fe2000c721270 */
[----:B------:R-:W-:Y:S01]  /*96100*/  UMOV UR8, UR37 ;  /* 0x0000002500087c82 */ /* 0x000fe20008000000 */
[----:B------:R-:W-:Y:S01]  /*96110*/  UMOV UR24, UR36 ;  /* 0x0000002400187c82 */ /* 0x000fe20008000000 */
[----:B------:R-:W-:Y:S01]  /*96120*/  ULDC.64 UR36, c[0x0][0x228] ;  /* 0x00008a0000247ab9 */ /* 0x000fe20000000a00 */
[----:B------:R-:W-:Y:S02]  /*96130*/  LOP3.LUT R8, R8, 0xffefffff, RZ, 0xc0, !PT ;  /* 0xffefffff08087812 */ /* 0x000fe400078ec0ff */
[----:B------:R-:W-:Y:S01]  /*96140*/  ISETP.LT.AND P0, PT, R6, UR36, !P0 ;  /* 0x0000002406007c0c */ /* 0x000fe2000c701270 */
[----:B------:R-:W-:-:S06]  /*96150*/  VIADD R16, R0, 0x3 ;  /* 0x0000000300107836 */ /* 0x000fcc0000000000 */
[----:B------:R-:W-:Y:S01]  /*96160*/  @P1 LOP3.LUT R8, R8, 0x100000, RZ, 0xfc, !PT ;  /* 0x0010000008081812 */ /* 0x000fe200078efcff */
[----:B------:R-:W-:Y:S01]  /*96170*/  UMOV UR14, UR39 ;  /* 0x00000027000e7c82 */ /* 0x000fe20008000000 */
[----:B------:R-:W-:Y:S01]  /*96180*/  UMOV UR28, UR38 ;  /* 0x00000026001c7c82 */ /* 0x000fe20008000000 */
[----:B------:R-:W-:Y:S01]  /*96190*/  ULDC.64 UR38, c[0x0][0x228] ;  /* 0x00008a0000267ab9 */ /* 0x000fe20000000a00 */
[----:B------:R-:W-:Y:S01]  /*961a0*/  LOP3.LUT R8, R8, 0xfffbffff, RZ, 0xc0, !PT ;  /* 0xfffbffff08087812 */ /* 0x000fe200078ec0ff */
[----:B------:R-:W-:Y:S01]  /*961b0*/  UMOV UR6, UR41 ;  /* 0x0000002900067c82 */ /* 0x000fe20008000000 */
[----:B------:R-:W-:Y:S01]  /*961c0*/  UMOV UR27, UR40 ;  /* 0x00000028001b7c82 */ /* 0x000fe20008000000 */
[----:B------:R-:W-:Y:S01]  /*961d0*/  UMOV UR33, UR43 ;  /* 0x0000002b00217c82 */ /* 0x000fe20008000000 */
[----:B------:R-:W-:Y:S01]  /*961e0*/  @P0 LOP3.LUT R8, R8, 0x40000, RZ, 0xfc, !PT ;  /* 0x0004000008080812 */ /* 0x000fe200078efcff */
[----:B------:R-:W-:Y:S01]  /*961f0*/  UMOV UR34, UR42 ;  /* 0x0000002a00227c82 */ /* 0x000fe20008000000 */
[----:B------:R-:W-:Y:S01]  /*96200*/  ISETP.GE.AND P0, PT, R16, UR39, PT ;  /* 0x0000002710007c0c */ /* 0x000fe2000bf06270 */
[----:B------:R-:W-:Y:S01]  /*96210*/  ULDC.64 UR40, c[0x0][0x228] ;  /* 0x00008a0000287ab9 */ /* 0x000fe20000000a00 */
[----:B------:R-:W-:-:S02]  /*96220*/  ULDC.64 UR42, c[0x0][0x228] ;  /* 0x00008a00002a7ab9 */ /* 0x000fc40000000a00 */
[----:B------:R-:W-:Y:S02]  /*96230*/  ISETP.LT.AND P1, PT, R7, UR40, !P0 ;  /* 0x0000002807007c0c */ /* 0x000fe4000c721270 */
[----:B------:R-:W-:Y:S01]  /*96240*/  ISETP.LT.AND P0, PT, R6, UR42, !P0 ;  /* 0x0000002a06007c0c */ /* 0x000fe2000c701270 */
[----:B------:R-:W-:Y:S01]  /*96250*/  VIADD R16, R0, 0x2 ;  /* 0x0000000200107836 */ /* 0x000fe20000000000 */
[----:B------:R-:W-:Y:S01]  /*96260*/  UMOV UR61, UR45 ;  /* 0x0000002d003d7c82 */ /* 0x000fe20008000000 */
[----:B------:R-:W-:Y:S01]  /*96270*/  UMOV UR30, UR44 ;  /* 0x0000002c001e7c82 */ /* 0x000fe20008000000 */
[----:B------:R-:W-:Y:S01]  /*96280*/  ULDC.64 UR44, c[0x0][0x228] ;  /* 0x00008a00002c7ab9 */ /* 0x000fe20000000a00 */
[----:B------:R-:W-:Y:S01]  /*96290*/  LOP3.LUT R8, R8, 0xffff7fff, RZ, 0xc0, !PT ;  /* 0xffff7fff08087812 */ /* 0x000fe200078ec0ff */
[----:B------:R-:W-:Y:S01]  /*962a0*/  UMOV UR12, UR47 ;  /* 0x0000002f000c7c82 */ /* 0x000fe20008000000 */
[----:B------:R-:W-:Y:S01]  /*962b0*/  UMOV UR20, UR46 ;  /* 0x0000002e00147c82 */ /* 0x000fe20008000000 */
[----:B------:R-:W-:-:S05]  /*962c0*/  ULDC.64 UR46, c[0x0][0x228] ;  /* 0x00008a00002e7ab9 */ /* 0x000fca0000000a00 */
[----:B------:R-:W-:Y:S02]  /*962d0*/  @P0 LOP3.LUT R2, R2, 0x80, RZ, 0xfc, !PT ;  /* 0x0000008002020812 */ /* 0x000fe400078efcff */
[----:B------:R-:W-:Y:S02]  /*962e0*/  ISETP.GE.AND P0, PT, R16, UR45, PT ;  /* 0x0000002d10007c0c */ /* 0x000fe4000bf06270 */
[----:B------:R-:W-:Y:S02]  /*962f0*/  @P1 LOP3.LUT R8, R8, 0x8000, RZ, 0xfc, !PT ;  /* 0x0000800008081812 */ /* 0x000fe400078efcff */
[----:B------:R-:W-:Y:S02]  /*96300*/  ISETP.LT.AND P1, PT, R7, UR46, !P0 ;  /* 0x0000002e07007c0c */ /* 0x000fe4000c721270 */
[----:B------:R-:W-:Y:S02]  /*96310*/  ISETP.LT.AND P0, PT, R6, UR48, !P0 ;  /* 0x0000003006007c0c */ /* 0x000fe4000c701270 */
[----:B------:R-:W-:Y:S01]  /*96320*/  LOP3.LUT R2, R2, 0xffffffbf, RZ, 0xc0, !PT ;  /* 0xffffffbf02027812 */ /* 0x000fe200078ec0ff */
[----:B------:R-:W-:Y:S01]  /*96330*/  VIADD R16, R0, 0x1 ;  /* 0x0000000100107836 */ /* 0x000fe20000000000 */
[----:B------:R-:W-:Y:S01]  /*96340*/  UMOV UR39, UR22 ;  /* 0x0000001600277c82 */ /* 0x000fe20008000000 */
[----:B------:R-:W-:-:S06]  /*96350*/  UMOV UR46, UR51 ;  /* 0x00000033002e7c82 */ /* 0x000fcc0008000000 */
[----:B------:R-:W-:Y:S01]  /*96360*/  @P1 LOP3.LUT R2, R2, 0x40, RZ, 0xfc, !PT ;  /* 0x0000004002021812 */ /* 0x000fe200078efcff */
[----:B------:R-:W-:Y:S01]  /*96370*/  UMOV UR22, UR50 ;  /* 0x0000003200167c82 */ /* 0x000fe20008000000 */
[----:B------:R-:W-:Y:S02]  /*96380*/  ULDC.64 UR50, c[0x0][0x228] ;  /* 0x00008a0000327ab9 */ /* 0x000fe40000000a00 */
[----:B------:R-:W-:Y:S01]  /*96390*/  LOP3.LUT R2, R2, 0xffffffdf, RZ, 0xc0, !PT ;  /* 0xffffffdf02027812 */ /* 0x000fe200078ec0ff */
[----:B------:R-:W-:Y:S01]  /*963a0*/  UMOV UR40, UR30 ;  /* 0x0000001e00287c82 */ /* 0x000fe20008000000 */
[----:B------:R-:W-:Y:S01]  /*963b0*/  UMOV UR48, UR33 ;  /* 0x0000002100307c82 */ /* 0x000fe20008000000 */
[----:B------:R-:W-:Y:S01]  /*963c0*/  UMOV UR30, UR27 ;  /* 0x0000001b001e7c82 */ /* 0x000fe20008000000 */
[----:B------:R-:W-:Y:S01]  /*963d0*/  @P0 LOP3.LUT R2, R2, 0x20, RZ, 0xfc, !PT ;  /* 0x0000002002020812 */ /* 0x000fe200078efcff */
[----:B------:R-:W-:Y:S01]  /*963e0*/  UMOV UR27, UR53 ;  /* 0x00000035001b7c82 */ /* 0x000fe20008000000 */
[----:B------:R-:W-:Y:S01]  /*963f0*/  ISETP.GE.AND P0, PT, R16, UR51, PT ;  /* 0x0000003310007c0c */ /* 0x000fe2000bf06270 */
[----:B------:R-:W-:Y:S01]  /*96400*/  UMOV UR33, UR52 ;  /* 0x0000003400217c82 */ /* 0x000fe20008000000 */
[----:B------:R-:W-:-:S02]  /*96410*/  ULDC.64 UR52, c[0x0][0x228] ;  /* 0x00008a0000347ab9 */ /* 0x000fc40000000a00 */
        /* <DEDUP_REMOVED lines=13> */
[----:B------:R-:W-:Y:S02]  /*964f0*/  UMOV UR20, UR59 ;  /* 0x0000003b00147c82 */ /* 0x000fe40008000000 */
[----:B------:R-:W-:Y:S01]  /*96500*/  @P0 LOP3.LUT R2, R2, 0x4, RZ, 0xfc, !PT ;  /* 0x0000000402020812 */ /* 0x000fe200078efcff */
[----:B------:R-:W-:Y:S01]  /*96510*/  UMOV UR51, UR58 ;  /* 0x0000003a00337c82 */ /* 0x000fe20008000000 */
[----:B------:R-:W-:Y:S01]  /*96520*/  ISETP.GE.AND P0, PT, R16, UR57, PT ;  /* 0x0000003910007c0c */ /* 0x000fe2000bf06270 */
[----:B------:R-:W-:Y:S01]  /*96530*/  ULDC.64 UR58, c[0x0][0x228] ;  /* 0x00008a00003a7ab9 */ /* 0x000fe20000000a00 */
[----:B------:R-:W-:-:S02]  /*96540*/  UMOV UR57, UR61 ;  /* 0x0000003d00397c82 */ /* 0x000fc40008000000 */
[----:B------:R-:W-:Y:S01]  /*96550*/  ISETP.LT.AND P2, PT, R6, UR60, !P0 ;  /* 0x0000003c06007c0c */ /* 0x000fe2000c741270 */
[----:B------:R-:W-:Y:S01]  /*96560*/  ULDC.64 UR60, c[0x0][0x228] ;  /* 0x00008a00003c7ab9 */ /* 0x000fe20000000a00 */
[C---:B------:R-:W-:Y:S02]  /*96570*/  ISETP.LT.AND P1, PT, R7.reuse, UR58, !P0 ;  /* 0x0000003a07007c0c */ /* 0x040fe4000c721270 */
[----:B------:R-:W-:Y:S02]  /*96580*/  ISETP.GE.AND P0, PT, R0, UR59, PT ;  /* 0x0000003b00007c0c */ /* 0x000fe4000bf06270 */
[----:B------:R-:W-:Y:S01]  /*96590*/  LOP3.LUT R8, R8, 0xfff7ffff, RZ, 0xc0, !PT ;  /* 0xfff7ffff08087812 */ /* 0x000fe200078ec0ff */
[----:B------:R-:W-:Y:S01]  /*965a0*/  VIADD R16, R0, 0x153 ;  /* 0x0000015300107836 */ /* 0x000fe20000000000 */
[----:B------:R-:W-:Y:S01]  /*965b0*/  ISETP.LT.AND P0, PT, R7, UR60, !P0 ;  /* 0x0000003c07007c0c */ /* 0x000fe2000c701270 */
[----:B------:R-:W-:Y:S01]  /*965c0*/  ULDC.64 UR58, c[0x0][0x228] ;  /* 0x00008a00003a7ab9 */ /* 0x000fe20000000a00 */
[----:B------:R-:W-:-:S03]  /*965d0*/  LOP3.LUT R2, R2, 0xfffffffd, RZ, 0xc0, !PT ;  /* 0xfffffffd02027812 */ /* 0x000fc600078ec0ff */
[----:B------:R-:W-:-:S04]  /*965e0*/  @P2 LOP3.LUT R8, R8, 0x80000, RZ, 0xfc, !PT ;  /* 0x0008000008082812 */ /* 0x000fc800078efcff */
[----:B------:R-:W-:-:S04]  /*965f0*/  LOP3.LUT R8, R8, 0xfffdffff, RZ, 0xc0, !PT ;  /* 0xfffdffff08087812 */ /* 0x000fc800078ec0ff */
[----:B------:R-:W-:Y:S02]  /*96600*/  @P0 LOP3.LUT R2, R2, 0x2, RZ, 0xfc, !PT ;  /* 0x0000000202020812 */ /* 0x000fe400078efcff */
[----:B------:R-:W-:Y:S02]  /*96610*/  ISETP.GE.AND P0, PT, R16, UR57, PT ;  /* 0x0000003910007c0c */ /* 0x000fe4000bf06270 */
[----:B------:R-:W-:Y:S02]  /*96620*/  @P1 LOP3.LUT R8, R8, 0x20000, RZ, 0xfc, !PT ;  /* 0x0002000008081812 */ /* 0x000fe400078efcff */
[----:B------:R-:W-:Y:S01]  /*96630*/  ISETP.LT.AND P1, PT, R7, UR58, !P0 ;  /* 0x0000003a07007c0c */ /* 0x000fe2000c721270 */
[----:B------:R-:W-:Y:S01]  /*96640*/  UMOV UR60, UR5 ;  /* 0x00000005003c7c82 */ /* 0x000fe20008000000 */
[----:B------:R-:W-:Y:S01]  /*96650*/  ULDC UR5, c[0x0][0x228] ;  /* 0x00008a0000057ab9 */ /* 0x000fe20000000800 */
[----:B------:R-:W-:Y:S02]  /*96660*/  LOP3.LUT R8, R8, 0xfffeffff, RZ, 0xc0, !PT ;  /* 0xfffeffff08087812 */ /* 0x000fe400078ec0ff */
[----:B------:R-:W-:Y:S01]  /*96670*/  ISETP.LT.AND P0, PT, R6, UR5, !P0 ;  /* 0x0000000506007c0c */ /* 0x000fe2000c701270 */
[----:B------:R-:W-:Y:S01]  /*96680*/  VIADD R16, R0, 0x151 ;  /* 0x0000015100107836 */ /* 0x000fe20000000000 */
[----:B------:R-:W-:-:S06]  /*96690*/  UMOV UR57, UR54 ;  /* 0x0000003600397c82 */ /* 0x000fcc0008000000 */
[----:B------:R-:W-:Y:S01]  /*966a0*/  @P1 LOP3.LUT R8, R8, 0x10000, RZ, 0xfc, !PT ;  /* 0x0001000008081812 */ /* 0x000fe200078efcff */
[----:B------:R-:W-:Y:S01]  /*966b0*/  UMOV UR54, UR52 ;  /* 0x0000003400367c82 */ /* 0x000fe20008000000 */
[----:B------:R-:W-:Y:S02]  /*966c0*/  ULDC UR5, c[0x0][0x228] ;  /* 0x00008a0000057ab9 */ /* 0x000fe40000000800 */
[----:B------:R-:W-:Y:S01]  /*966d0*/  LOP3.LUT R8, R8, 0xffffbfff, RZ, 0xc0, !PT ;  /* 0xffffbfff08087812 */ /* 0x000fe200078ec0ff */
[----:B------:R-:W-:Y:S01]  /*966e0*/  UMOV UR52, UR48 ;  /* 0x0000003000347c82 */ /* 0x000fe20008000000 */
[----:B------:R-:W-:Y:S01]  /*966f0*/  UMOV UR48, UR34 ;  /* 0x0000002200307c82 */ /* 0x000fe20008000000 */
[----:B------:R-:W-:Y:S01]  /*96700*/  UMOV UR34, UR12 ;  /* 0x0000000c00227c82 */ /* 0x000fe20008000000 */
[----:B------:R-:W-:Y:S01]  /*96710*/  @P0 LOP3.LUT R8, R8, 0x4000, RZ, 0xfc, !PT ;  /* 0x0000400008080812 */ /* 0x000fe200078efcff */
[----:B------:R-:W-:Y:S01]  /*96720*/  UMOV UR12, UR6 ;  /* 0x00000006000c7c82 */ /* 0x000fe20008000000 */
[----:B------:R-:W-:Y:S01]  /*96730*/  ISETP.GE.AND P0, PT, R16, UR60, PT ;  /* 0x0000003c10007c0c */ /* 0x000fe2000bf06270 */
[----:B------:R-:W-:-:S03]  /*96740*/  ULDC UR6, c[0x0][0x228] ;  /* 0x00008a0000067ab9 */ /* 0x000fc60000000800 */
[----:B------:R-:W-:Y:S02]  /*96750*/  ISETP.LT.AND P1, PT, R7, UR6, !P0 ;  /* 0x0000000607007c0c */ /* 0x000fe4000c721270 */
[----:B------:R-:W-:Y:S01]  /*96760*/  LOP3.LUT R8, R8, 0xffffdfff, RZ, 0xc0, !PT ;  /* 0xffffdfff08087812 */ /* 0x000fe200078ec0ff */
[----:B------:R-:W-:Y:S01]  /*96770*/  VIADD R16, R0, 0x14f ;  /* 0x0000014f00107836 */ /* 0x000fe20000000000 */
[----:B------:R-:W-:Y:S01]  /*96780*/  ISETP.LT.AND P0, PT, R6, UR5, !P0 ;  /* 0x0000000506007c0c */ /* 0x000fe2000c701270 */
[----:B------:R-:W-:Y:S01]  /*96790*/  ULDC UR6, c[0x0][0x228] ;  /* 0x00008a0000067ab9 */ /* 0x000fe20000000800 */
[----:B------:R-:W-:-:S07]  /*967a0*/  ULDC UR5, c[0x0][0x228] ;  /* 0x00008a0000057ab9 */ /* 0x000fce0000000800 */
[----:B------:R-:W-:-:S04]  /*967b0*/  @P1 LOP3.LUT R8, R8, 0x2000, RZ, 0xfc, !PT ;  /* 0x0000200008081812 */ /* 0x000fc800078efcff */
[----:B------:R-:W-:-:S04]  /*967c0*/  LOP3.LUT R8, R8, 0xffffefff, RZ, 0xc0, !PT ;  /* 0xffffefff08087812 */ /* 0x000fc800078ec0ff */
[----:B------:R-:W-:Y:S02]  /*967d0*/  @P0 LOP3.LUT R8, R8, 0x1000, RZ, 0xfc, !PT ;  /* 0x0000100008080812 */ /* 0x000fe400078efcff */
[----:B------:R-:W-:Y:S02]  /*967e0*/  ISETP.GE.AND P0, PT, R16, UR57, PT ;  /* 0x0000003910007c0c */ /* 0x000fe4000bf06270 */
[----:B------:R-:W-:Y:S01]  /*967f0*/  LOP3.LUT R8, R8, 0xfffff7ff, RZ, 0xc0, !PT ;  /* 0xfffff7ff08087812 */ /* 0x000fe200078ec0ff */
[----:B------:R-:W-:Y:S01]  /*96800*/  VIADD R16, R0, 0x14d ;  /* 0x0000014d00107836 */ /* 0x000fe20000000000 */
[----:B------:R-:W-:Y:S01]  /*96810*/  ISETP.LT.AND P1, PT, R7, UR6, !P0 ;  /* 0x0000000607007c0c */ /* 0x000fe2000c721270 */
[----:B------:R-:W-:Y:S01]  /*96820*/  ULDC UR6, c[0x0][0x228] ;  /* 0x00008a0000067ab9 */ /* 0x000fe20000000800 */
[----:B------:R-:W-:Y:S01]  /*96830*/  ISETP.LT.AND P0, PT, R6, UR5, !P0 ;  /* 0x0000000506007c0c */ /* 0x000fe2000c701270 */
[----:B------:R-:W-:Y:S01]  /*96840*/  ULDC UR5, c[0x0][0x228] ;  /* 0x00008a0000057ab9 */ /* 0x000fe20000000800 */
[----:B------:R-:W-:-:S02]  /*96850*/  LOP3.LUT R4, R4, 0x7fffffff, RZ, 0xc0, !PT ;  /* 0x7fffffff04047812 */ /* 0x000fc400078ec0ff */
[----:B------:R-:W-:Y:S01]  /*96860*/  LOP3.LUT R3, R3, 0x7fffffff, RZ, 0xc0, !PT ;  /* 0x7fffffff03037812 */ /* 0x000fe200078ec0ff */
[----:B------:R-:W-:Y:S01]  /*96870*/  STL [R1+0x2b78], R11 ;  /* 0x002b780b01007387 */ /* 0x000fe20000100800 */
[----:B------:R-:W-:Y:S01]  /*96880*/  F2FP.SATFINITE.E5M2.F32.PACK_AB_MERGE_C R24, R25, R24, RZ ;  /* 0x000000181918723e */ /* 0x000fe200048060ff */
[----:B------:R-:W-:-:S04]  /*96890*/  ULDC UR57, c[0x0][0x228] ;  /* 0x00008a0000397ab9 */ /* 0x000fc80000000800 */
[----:B------:R-:W-:-:S04]  /*968a0*/  @P1 LOP3.LUT R8, R8, 0x800, RZ, 0xfc, !PT ;  /* 0x0000080008081812 */ /* 0x000fc800078efcff */
[----:B------:R-:W-:-:S04]  /*968b0*/  LOP3.LUT R8, R8, 0xfffffbff, RZ, 0xc0, !PT ;  /* 0xfffffbff08087812 */ /* 0x000fc800078ec0ff */
[----:B------:R-:W-:Y:S02]  /*968c0*/  @P0 LOP3.LUT R8, R8, 0x400, RZ, 0xfc, !PT ;  /* 0x0000040008080812 */ /* 0x000fe400078efcff */
[----:B------:R-:W-:-:S04]  /*968d0*/  ISETP.GE.AND P0, PT, R16, UR59, PT ;  /* 0x0000003b10007c0c */ /* 0x000fc8000bf06270 */
        /* <DEDUP_REMOVED lines=16> */
[----:B------:R-:W-:Y:S01]  /*969e0*/  STL [R1+0x2b7c], R12 ;  /* 0x002b7c0c01007387 */ /* 0x000fe20000100800 */
[----:B------:R-:W-:Y:S01]  /*969f0*/  F2FP.SATFINITE.E5M2.F32.PACK_AB_MERGE_C R32, R33, R32, RZ ;  /* 0x000000202120723e */ /* 0x000fe200048060ff */
        /* <DEDUP_REMOVED lines=43> */
[----:B------:R-:W-:-:S04]  /*96cb0*/  ISETP.GE.AND P0, PT, R16, UR46, PT ;  /* 0x0000002e10007c0c */ /* 0x000fc8000bf06270 */
[----:B------:R-:W-:Y:S01]  /*96cc0*/  ISETP.LT.AND P1, PT, R7, UR6, !P0 ;  /* 0x0000000607007c0c */ /* 0x000fe2000c721270 */
[----:B------:R-:W-:Y:S01]  /*96cd0*/  VIADD R16, R0, 0x141 ;  /* 0x0000014100107836 */ /* 0x000fe20000000000 */
[----:B------:R-:W-:Y:S01]  /*96ce0*/  ISETP.LT.AND P0, PT, R6, UR5, !P0 ;  /* 0x0000000506007c0c */ /* 0x000fe2000c701270 */
[----:B------:R-:W-:Y:S01]  /*96cf0*/  ULDC UR6, c[0x0][0x228] ;  /* 0x00008a0000067ab9 */ /* 0x000fe20000000800 */
[----:B------:R-:W-:-:S09]  /*96d00*/  ULDC UR5, c[0x0][0x228] ;  /* 0x00008a0000057ab9 */ /* 0x000fd20000000800 */
        /* <DEDUP_REMOVED lines=183> */
[----:B------:R-:W-:Y:S02]  /*97880*/  R2UR UR20, R168 ;  /* 0x00000000a81472ca */ /* 0x000fe400000e0000 */
[----:B------:R-:W-:Y:S01]  /*97890*/  LOP3.LUT R4, R4, 0xf7ffffff, RZ, 0xc0, !PT ;  /* 0xf7ffffff04047812 */ /* 0x000fe200078ec0ff */
[----:B------:R-:W-:Y:S01]  /*978a0*/  VIADD R16, R0, 0x11d ;  /* 0x0000011d00107836 */ /* 0x000fe20000000000 */
[----:B------:R-:W-:Y:S01]  /*978b0*/  ISETP.LT.AND P0, PT, R6, UR5, !P0 ;  /* 0x0000000506007c0c */ /* 0x000fe2000c701270 */
[----:B------:R-:W-:Y:S01]  /*978c0*/  ULDC UR6, c[0x0][0x228] ;  /* 0x00008a0000067ab9 */ /* 0x000fe20000000800 */
[----:B------:R-:W-:-:S05]  /*978d0*/  ULDC UR5, c[0x0][0x228] ;  /* 0x00008a0000057ab9 */ /* 0x000fca0000000800 */
        /* <DEDUP_REMOVED lines=146> */
[----:B------:R-:W-:Y:S02]  /*98200*/  ISETP.GE.AND P0, PT, R16, UR14, PT ;  /* 0x0000000e10007c0c */ /* 0x000fe4000bf06270 */
[----:B------:R-:W-:Y:S01]  /*98210*/  R2UR UR16, R152 ;  /* 0x00000000981072ca */ /* 0x000fe200000e0000 */
[----:B------:R-:W-:Y:S01]  /*98220*/  VIADD R16, R0, 0x101 ;  /* 0x0000010100107836 */ /* 0x000fe20000000000 */
[----:B------:R-:W-:Y:S01]  /*98230*/  ISETP.LT.AND P1, PT, R7, UR6, !P0 ;  /* 0x0000000607007c0c */ /* 0x000fe2000c721270 */
[----:B------:R-:W-:Y:S01]  /*98240*/  ULDC UR6, c[0x0][0x228] ;  /* 0x00008a0000067ab9 */ /* 0x000fe20000000800 */
[----:B------:R-:W-:Y:S01]  /*98250*/  ISETP.LT.AND P0, PT, R6, UR5, !P0 ;  /* 0x0000000506007c0c */ /* 0x000fe2000c701270 */
[----:B------:R-:W-:Y:S01]  /*98260*/  ULDC UR5, c[0x0][0x228] ;  /* 0x00008a0000057ab9 */ /* 0x000fe20000000800 */
[----:B------:R-:W-:Y:S01]  /*98270*/  R2UR UR18, R23 ;  /* 0x00000000171272ca */ /* 0x000fe200000e0000 */
[----:B------:R-:W-:Y:S01]  /*98280*/  STL [R1+0x2b98], R245 ;  /* 0x002b98f501007387 */ /* 0x000fe20000100800 */
[----:B------:R-:W-:Y:S01]  /*98290*/  R2UR UR20, R22 ;  /* 0x00000000161472ca */ /* 0x000fe200000e0000 */
[----:B------:R-:W-:-:S06]  /*982a0*/  ULDC UR14, c[0x0][0x228] ;  /* 0x00008a00000e7ab9 */ /* 0x000fcc0000000800 */
        /* <DEDUP_REMOVED lines=25> */
[----:B------:R-:W-:Y:S01]  /*98440*/  STL [R1+0x2b9c], R244 ;  /* 0x002b9cf401007387 */ /* 0x000fe20000100800 */
[----:B------:R-:W-:Y:S02]  /*98450*/  ISETP.LT.AND P0, PT, R6, UR5, !P0 ;  /* 0x0000000506007c0c */ /* 0x000fe4000c701270 */
[----:B------:R-:W-:Y:S01]  /*98460*/  R2UR UR12, R21 ;  /* 0x00000000150c72ca */ /* 0x000fe200000e0000 */
[----:B------:R-:W-:Y:S01]  /*98470*/  STL [R1+0x2ba0], R243 ;  /* 0x002ba0f301007387 */ /* 0x000fe20000100800 */
[----:B------:R-:W-:Y:S01]  /*98480*/  LOP3.LUT R3, R3, 0xfdffffff, RZ, 0xc0, !PT ;  /* 0xfdffffff03037812 */ /* 0x000fe200078ec0ff */
[----:B------:R-:W-:Y:S01]  /*98490*/  VIADD R16, R0, 0xfb ;  /* 0x000000fb00107836 */ /* 0x000fe20000000000 */
[----:B------:R-:W-:Y:S01]  /*984a0*/  ULDC UR6, c[0x0][0x228] ;  /* 0x00008a0000067ab9 */ /* 0x000fe20000000800 */
[----:B------:R-:W-:Y:S01]  /*984b0*/  STL [R1+0x2ba4], R242 ;  /* 0x002ba4f201007387 */ /* 0x000fe20000100800 */
[----:B------:R-:W-:-:S03]  /*984c0*/  ULDC UR5, c[0x0][0x228] ;  /* 0x00008a0000057ab9 */ /* 0x000fc60000000800 */
[----:B------:R-:W-:Y:S01]  /*984d0*/  STL [R1+0x2ba8], R241 ;  /* 0x002ba8f101007387 */ /* 0x000fe20000100800 */
[----:B------:R-:W-:-:S03]  /*984e0*/  @P1 LOP3.LUT R3, R3, 0x2000000, RZ, 0xfc, !PT ;  /* 0x0200000003031812 */ /* 0x000fc600078efcff */
[----:B------:R-:W-:Y:S01]  /*984f0*/  STL [R1+0x2bac], R15 ;  /* 0x002bac0f01007387 */ /* 0x000fe20000100800 */
[----:B------:R-:W-:-:S03]  /*98500*/  LOP3.LUT R3, R3, 0xfeffffff, RZ, 0xc0, !PT ;  /* 0xfeffffff03037812 */ /* 0x000fc600078ec0ff */
[----:B------:R-:W-:Y:S04]  /*98510*/  STL [R1+0x2bb0], R237 ;  /* 0x002bb0ed01007387 */ /* 0x000fe80000100800 */
[----:B------:R-:W-:Y:S04]  /*98520*/  STL [R1+0x2bb4], R238 ;  /* 0x002bb4ee01007387 */ /* 0x000fe80000100800 */
[----:B------:R-:W-:Y:S04]  /*98530*/  STL [R1+0x2bb8], R236 ;  /* 0x002bb8ec01007387 */ /* 0x000fe80000100800 */
[----:B------:R-:W-:Y:S01]  /*98540*/  STL [R1+0x2bbc], R14 ;  /* 0x002bbc0e01007387 */ /* 0x000fe20000100800 */
[----:B------:R-:W-:-:S03]  /*98550*/  @P0 LOP3.LUT R3, R3, 0x1000000, RZ, 0xfc, !PT ;  /* 0x0100000003030812 */ /* 0x000fc600078efcff */
[----:B------:R-:W-:Y:S01]  /*98560*/  STL [R1+0x2bc0], R9 ;  /* 0x002bc00901007387 */ /* 0x000fe20000100800 */
[----:B------:R-:W-:-:S03]  /*98570*/  ISETP.GE.AND P0, PT, R16, UR12, PT ;  /* 0x0000000c10007c0c */ /* 0x000fc6000bf06270 */
[----:B------:R-:W-:Y:S01]  /*98580*/  STL [R1+0x2bc4], R2 ;  /* 0x002bc40201007387 */ /* 0x000fe20000100800 */
[----:B------:R-:W-:-:S03]  /*98590*/  VIADD R16, R0, 0xf9 ;  /* 0x000000f900107836 */ /* 0x000fc60000000000 */
[----:B------:R-:W-:Y:S04]  /*985a0*/  STL [R1+0x2bc8], R8 ;  /* 0x002bc80801007387 */ /* 0x000fe80000100800 */
[----:B------:R-:W-:Y:S04]  /*985b0*/  STL [R1+0x2bcc], R5 ;  /* 0x002bcc0501007387 */ /* 0x000fe80000100800 */
[----:B------:R-:W-:Y:S04]  /*985c0*/  STL [R1+0x2bd0], R4 ;  /* 0x002bd00401007387 */ /* 0x000fe80000100800 */
[----:B------:R4:W-:Y:S02]  /*985d0*/  STL [R1+0x2bd4], R0 ;  /* 0x002bd40001007387 */ /* 0x0009e40000100800 */
[----:B----4-:R-:W-:Y:S01]  /*985e0*/  F2FP.SATFINITE.E5M2.F32.PACK_AB_MERGE_C R0, R120, R121, RZ ;  /* 0x000000797800723e */ /* 0x010fe200048060ff */
        /* <DEDUP_REMOVED lines=15> */
[----:B------:R-:W-:Y:S01]  /*986e0*/  STL [R1+0x2bd8], R7 ;  /* 0x002bd80701007387 */ /* 0x000fe20000100800 */
[----:B------:R-:W-:Y:S02]  /*986f0*/  IMAD.MOV.U32 R106, RZ, RZ, R104 ;  /* 0x000000ffff6a7224 */ /* 0x000fe400078e0068 */
[----:B------:R-:W-:Y:S01]  /*98700*/  IMAD.MOV.U32 R105, RZ, RZ, R103 ;  /* 0x000000ffff697224 */ /* 0x000fe200078e0067 */
[----:B------:R-:W-:Y:S01]  /*98710*/  STL [R1+0x2bdc], R6 ;  /* 0x002bdc0601007387 */ /* 0x000fe20000100800 */
[----:B------:R-:W-:Y:S02]  /*98720*/  IMAD.MOV.U32 R104, RZ, RZ, R102 ;  /* 0x000000ffff687224 */ /* 0x000fe400078e0066 */
[----:B------:R-:W-:Y:S01]  /*98730*/  IMAD.MOV.U32 R103, RZ, RZ, R101 ;  /* 0x000000ffff677224 */ /* 0x000fe200078e0065 */
[----:B------:R0:W-:Y:S01]  /*98740*/  STL [R1+0x273c], R0 ;  /* 0x00273c0001007387 */ /* 0x0001e20000100800 */
[----:B------:R-:W-:-:S02]  /*98750*/  IMAD.MOV.U32 R102, RZ, RZ, R100 ;  /* 0x000000ffff667224 */ /* 0x000fc400078e0064 */
[----:B------:R-:W-:Y:S02]  /*98760*/  IMAD.MOV.U32 R101, RZ, RZ, R99 ;  /* 0x000000ffff657224 */ /* 0x000fe400078e0063 */
[----:B------:R-:W-:Y:S02]  /*98770*/  IMAD.MOV.U32 R100, RZ, RZ, R98 ;  /* 0x000000ffff647224 */ /* 0x000fe400078e0062 */
[----:B------:R-:W-:Y:S02]  /*98780*/  IMAD.MOV.U32 R99, RZ, RZ, R97 ;  /* 0x000000ffff637224 */ /* 0x000fe400078e0061 */
[----:B------:R-:W-:Y:S01]  /*98790*/  IMAD.MOV.U32 R98, RZ, RZ, R96 ;  /* 0x000000ffff627224 */ /* 0x000fe200078e0060 */
[----:B------:R-:W4:Y:S04]  /*987a0*/  LDL.LU R97, [R1+0x458] ;  /* 0x0004580001617983 */ /* 0x000f280000300800 */
[----:B------:R-:W2:Y:S01]  /*987b0*/  LDL.LU R96, [R1+0x45c] ;  /* 0x00045c0001607983 */ /* 0x000ea20000300800 */
[----:B------:R-:W-:Y:S01]  /*987c0*/  ISETP.LT.AND P1, PT, R7, UR6, !P0 ;  /* 0x0000000607007c0c */ /* 0x000fe2000c721270 */
[----:B------:R-:W-:Y:S01]  /*987d0*/  ULDC UR6, c[0x0][0x228] ;  /* 0x00008a0000067ab9 */ /* 0x000fe20000000800 */
[----:B------:R-:W-:Y:S01]  /*987e0*/  ISETP.LT.AND P0, PT, R6, UR5, !P0 ;  /* 0x0000000506007c0c */ /* 0x000fe2000c701270 */
[----:B------:R-:W-:Y:S01]  /*987f0*/  ULDC UR5, c[0x0][0x228] ;  /* 0x00008a0000057ab9 */ /* 0x000fe20000000800 */
[----:B------:R-:W-:-:S02]  /*98800*/  R2UR UR8, R18 ;  /* 0x00000000120872ca */ /* 0x000fc400000e0000 */
[----:B------:R-:W-:-:S07]  /*98810*/  LOP3.LUT R3, R3, 0xff7fffff, RZ, 0xc0, !PT ;  /* 0xff7fffff03037812 */ /* 0x000fce00078ec0ff */
[----:B------:R-:W-:-:S04]  /*98820*/  @P1 LOP3.LUT R3, R3, 0x800000, RZ, 0xfc, !PT ;  /* 0x0080000003031812 */ /* 0x000fc800078efcff */
[----:B------:R-:W-:-:S04]  /*98830*/  LOP3.LUT R3, R3, 0xffbfffff, RZ, 0xc0, !PT ;  /* 0xffbfffff03037812 */ /* 0x000fc800078ec0ff */
[----:B------:R-:W-:Y:S02]  /*98840*/  @P0 LOP3.LUT R3, R3, 0x400000, RZ, 0xfc, !PT ;  /* 0x0040000003030812 */ /* 0x000fe400078efcff */
[----:B------:R-:W-:-:S04]  /*98850*/  ISETP.GE.AND P0, PT, R16, UR8, PT ;  /* 0x0000000810007c0c */ /* 0x000fc8000bf06270 */
[----:B------:R-:W-:Y:S01]  /*98860*/  ISETP.LT.AND P1, PT, R7, UR6, !P0 ;  /* 0x0000000607007c0c */ /* 0x000fe2000c721270 */
[----:B------:R-:W-:Y:S01]  /*98870*/  ULDC UR6, c[0x0][0x228] ;  /* 0x00008a0000067ab9 */ /* 0x000fe20000000800 */
[----:B------:R-:W-:Y:S01]  /*98880*/  ISETP.LT.AND P0, PT, R6, UR5, !P0 ;  /* 0x0000000506007c0c */ /* 0x000fe2000c701270 */
[----:B------:R-:W-:Y:S01]  /*98890*/  ULDC UR5, c[0x0][0x228] ;  /* 0x00008a0000057ab9 */ /* 0x000fe20000000800 */
[----:B------:R-:W-:Y:S02]  /*988a0*/  LOP3.LUT R3, R3, 0xffdfffff, RZ, 0xc0, !PT ;  /* 0xffdfffff03037812 */ /* 0x000fe400078ec0ff */
[----:B0-----:R-:W-:Y:S01]  /*988b0*/  F2FP.SATFINITE.E5M2.F32.PACK_AB_MERGE_C R0, R120, R121, RZ ;  /* 0x000000797800723e */ /* 0x001fe200048060ff */
[----:B------:R-:W-:Y:S02]  /*988c0*/  IMAD.MOV.U32 R120, RZ, RZ, R117 ;  /* 0x000000ffff787224 */ /* 0x000fe400078e0075 */
[----:B------:R-:W-:Y:S02]  /*988d0*/  IMAD.MOV.U32 R121, RZ, RZ, R116 ;  /* 0x000000ffff797224 */ /* 0x000fe400078e0074 */
[----:B------:R-:W-:-:S02]  /*988e0*/  IMAD.MOV.U32 R117, RZ, RZ, R115 ;  /* 0x000000ffff757224 */ /* 0x000fc400078e0073 */
[----:B------:R-:W-:Y:S01]  /*988f0*/  @P1 LOP3.LUT R3, R3, 0x200000, RZ, 0xfc, !PT ;  /* 0x0020000003031812 */ /* 0x000fe200078efcff */
[----:B------:R-:W-:Y:S02]  /*98900*/  IMAD.MOV.U32 R116, RZ, RZ, R114 ;  /* 0x000000ffff747224 */ /* 0x000fe400078e0072 */
[----:B------:R-:W-:Y:S01]  /*98910*/  IMAD.MOV.U32 R115, RZ, RZ, R113 ;  /* 0x000000ffff737224 */ /* 0x000fe200078e0071 */
[----:B------:R-:W-:Y:S01]  /*98920*/  LOP3.LUT R3, R3, 0xffefffff, RZ, 0xc0, !PT ;  /* 0xffefffff03037812 */ /* 0x000fe200078ec0ff */
        /* <DEDUP_REMOVED lines=8> */
[----:B------:R0:W-:Y:S01]  /*989b0*/  STL [R1+0x8f4], R0 ;  /* 0x0008f40001007387 */ /* 0x0001e20000100800 */
[----:B------:R-:W-:Y:S01]  /*989c0*/  IMAD.MOV.U32 R106, RZ, RZ, R104 ;  /* 0x000000ffff6a7224 */ /* 0x000fe200078e0068 */
[----:B------:R-:W-:Y:S01]  /*989d0*/  @P0 LOP3.LUT R3, R3, 0x100000, RZ, 0xfc, !PT ;  /* 0x0010000003030812 */ /* 0x000fe200078efcff */
[----:B------:R-:W-:-:S02]  /*989e0*/  IMAD.MOV.U32 R105, RZ, RZ, R103 ;  /* 0x000000ffff697224 */ /* 0x000fc400078e0067 */
[----:B------:R-:W-:Y:S02]  /*989f0*/  IMAD.MOV.U32 R104, RZ, RZ, R102 ;  /* 0x000000ffff687224 */ /* 0x000fe400078e0066 */
[----:B------:R-:W-:Y:S02]  /*98a00*/  IMAD.MOV.U32 R103, RZ, RZ, R101 ;  /* 0x000000ffff677224 */ /* 0x000fe400078e0065 */
[----:B------:R-:W-:Y:S01]  /*98a10*/  IMAD.MOV.U32 R102, RZ, RZ, R100 ;  /* 0x000000ffff667224 */ /* 0x000fe200078e0064 */
[----:B0-----:R-:W-:Y:S01]  /*98a20*/  F2FP.SATFINITE.E5M2.F32.PACK_AB_MERGE_C R0, R120, R121, RZ ;  /* 0x000000797800723e */ /* 0x001fe200048060ff */
[----:B------:R-:W-:Y:S02]  /*98a30*/  IMAD.MOV.U32 R101, RZ, RZ, R99 ;  /* 0x000000ffff657224 */ /* 0x000fe400078e0063 */
[----:B------:R-:W-:Y:S02]  /*98a40*/  IMAD.MOV.U32 R100, RZ, RZ, R98 ;  /* 0x000000ffff647224 */ /* 0x000fe400078e0062 */
[----:B----4-:R-:W-:-:S02]  /*98a50*/  IMAD.MOV.U32 R99, RZ, RZ, R97 ;  /* 0x000000ffff637224 */ /* 0x010fc400078e0061 */
[----:B------:R-:W4:Y:S01]  /*98a60*/  LDL.LU R97, [R1+0x460] ;  /* 0x0004600001617983 */ /* 0x000f220000300800 */
[----:B--2---:R-:W-:-:S03]  /*98a70*/  IMAD.MOV.U32 R98, RZ, RZ, R96 ;  /* 0x000000ffff627224 */ /* 0x004fc600078e0060 */
[----:B------:R-:W2:Y:S04]  /*98a80*/  LDL.LU R96, [R1+0x464] ;  /* 0x0004640001607983 */ /* 0x000ea80000300800 */
[----:B------:R-:W-:Y:S04]  /*98a90*/  STL [R1+0x2be0], R3 ;  /* 0x002be00301007387 */ /* 0x000fe80000100800 */
[----:B------:R0:W-:Y:S04]  /*98aa0*/  STL [R1+0x8f0], R0 ;  /* 0x0008f00001007387 */ /* 0x0001e80000100800 */
[----:B------:R-:W0:Y:S04]  /*98ab0*/  LDL.LU R121, [R1+0x7b0] ;  /* 0x0007b00001797983 */ /* 0x000e280000300800 */
[----:B------:R-:W0:Y:S02]  /*98ac0*/  LDL.LU R120, [R1+0x7b4] ;  /* 0x0007b40001787983 */ /* 0x000e240000300800 */
[----:B0-----:R-:W-:Y:S01]  /*98ad0*/  F2FP.SATFINITE.E5M2.F32.PACK_AB_MERGE_C R0, R120, R121, RZ ;  /* 0x000000797800723e */ /* 0x001fe200048060ff */
        /* <DEDUP_REMOVED lines=19> */
[----:B------:R0:W-:Y:S01]  /*98c10*/  STL [R1+0x7ac], R0 ;  /* 0x0007ac0001007387 */ /* 0x0001e20000100800 */
[----:B------:R-:W-:-:S02]  /*98c20*/  IMAD.MOV.U32 R102, RZ, RZ, R100 ;  /* 0x000000ffff667224 */ /* 0x000fc400078e0064 */
[----:B------:R-:W-:Y:S02]  /*98c30*/  IMAD.MOV.U32 R101, RZ, RZ, R99 ;  /* 0x000000ffff657224 */ /* 0x000fe400078e0063 */
[----:B------:R-:W-:Y:S02]  /*98c40*/  IMAD.MOV.U32 R100, RZ, RZ, R98 ;  /* 0x000000ffff647224 */ /* 0x000fe400078e0062 */
[----:B----4-:R-:W-:Y:S02]  /*98c50*/  IMAD.MOV.U32 R99, RZ, RZ, R97 ;  /* 0x000000ffff637224 */ /* 0x010fe400078e0061 */
[----:B--2---:R-:W-:Y:S01]  /*98c60*/  IMAD.MOV.U32 R98, RZ, RZ, R96 ;  /* 0x000000ffff627224 */ /* 0x004fe200078e0060 */
[----:B------:R-:W2:Y:S04]  /*98c70*/  LDL.LU R97, [R1+0x468] ;  /* 0x0004680001617983 */ /* 0x000ea80000300800 */
[----:B------:R-:W4:Y:S04]  /*98c80*/  LDL.LU R96, [R1+0x46c] ;  /* 0x00046c0001607983 */ /* 0x000f280000300800 */
[----:B------:R-:W3:Y:S04]  /*98c90*/  LDL.LU R123, [R1+0x7b8] ;  /* 0x0007b800017b7983 */ /* 0x000ee80000300800 */
[----:B------:R-:W3:Y:S01]  /*98ca0*/  LDL.LU R122, [R1+0x7bc] ;  /* 0x0007bc00017a7983 */ /* 0x000ee20000300800 */
[----:B0-----:R-:W-:-:S02]  /*98cb0*/  F2FP.SATFINITE.E5M2.F32.PACK_AB_MERGE_C R0, R120, R121, RZ ;  /* 0x000000797800723e */ /* 0x001fc400048060ff */
[----:B---3--:R-:W-:-:S05]  /*98cc0*/  F2FP.SATFINITE.E5M2.F32.PACK_AB_MERGE_C R11, R122, R123, RZ ;  /* 0x0000007b7a0b723e */ /* 0x008fca00048060ff */
[----:B------:R-:W-:Y:S04]  /*98cd0*/  STL [R1+0x2be4], R11 ;  /* 0x002be40b01007387 */ /* 0x000fe80000100800 */
[----:B------:R0:W-:Y:S04]  /*98ce0*/  STL [R1+0x7a8], R0 ;  /* 0x0007a80001007387 */ /* 0x0001e80000100800 */
[----:B------:R-:W0:Y:S04]  /*98cf0*/  LDL.LU R121, [R1+0x7c8] ;  /* 0x0007c80001797983 */ /* 0x000e280000300800 */
[----:B------:R-:W0:Y:S02]  /*98d00*/  LDL.LU R120, [R1+0x7cc] ;  /* 0x0007cc0001787983 */ /* 0x000e240000300800 */
[----:B0-----:R-:W-:-:S05]  /*98d10*/  F2FP.SATFINITE.E5M2.F32.PACK_AB_MERGE_C R0, R120, R121, RZ ;  /* 0x000000797800723e */ /* 0x001fca00048060ff */
        /* <DEDUP_REMOVED lines=22> */
[----:B------:R-:W0:Y:S01]  /*98e80*/  LDL.LU R120, [R1+0x7fc] ;  /* 0x0007fc0001787983 */ /* 0x000e220000300800 */
        /* <DEDUP_REMOVED lines=18> */
[----:B0-----:R-:W-:Y:S01]  /*98fb0*/  F2FP.SATFINITE.E5M2.F32.PACK_AB_MERGE_C R0, R120, R121, RZ ;  /* 0x000000797800723e */ /* 0x001fe200048060ff */
[----:B------:R-:W-:-:S04]  /*98fc0*/  IMAD.MOV.U32 R121, RZ, RZ, R113 ;  /* 0x000000ffff797224 */ /* 0x000fc800078e0071 */
[----:B------:R0:W-:Y:S04]  /*98fd0*/  STL [R1+0x286c], R0 ;  /* 0x00286c0001007387 */ /* 0x0001e80000100800 */
[----:B------:R-:W3:Y:S01]  /*98fe0*/  LDL.LU R103, [R1+0x470] ;  /* 0x0004700001677983 */ /* 0x000ee20000300800 */
[----:B------:R-:W-:-:S03]  /*98ff0*/  IMAD.MOV.U32 R120, RZ, RZ, R112 ;  /* 0x000000ffff787224 */ /* 0x000fc600078e0070 */
[----:B------:R-:W3:Y:S01]  /*99000*/  LDL.LU R102, [R1+0x474] ;  /* 0x0004740001667983 */ /* 0x000ee20000300800 */
[----:B------:R-:W-:-:S03]  /*99010*/  IMAD.MOV.U32 R113, RZ, RZ, R105 ;  /* 0x000000ffff717224 */ /* 0x000fc600078e0069 */
[----:B------:R-:W3:Y:S01]  /*99020*/  LDL.LU R101, [R1+0x478] ;  /* 0x0004780001657983 */ /* 0x000ee20000300800 */
[----:B------:R-:W-:-:S03]  /*99030*/  IMAD.MOV.U32 R112, RZ, RZ, R104 ;  /* 0x000000ffff707224 */ /* 0x000fc600078e0068 */
[----:B------:R-:W3:Y:S01]  /*99040*/  LDL.LU R100, [R1+0x47c] ;  /* 0x00047c0001647983 */ /* 0x000ee20000300800 */
[----:B--2---:R-:W-:-:S03]  /*99050*/  IMAD.MOV.U32 R105, RZ, RZ, R97 ;  /* 0x000000ffff697224 */ /* 0x004fc600078e0061 */
[----:B------:R-:W2:Y:S01]  /*99060*/  LDL.LU R99, [R1+0x480] ;  /* 0x0004800001637983 */ /* 0x000ea20000300800 */
[----:B----4-:R-:W-:-:S03]  /*99070*/  IMAD.MOV.U32 R104, RZ, RZ, R96 ;  /* 0x000000ffff687224 */ /* 0x010fc600078e0060 */
[----:B------:R-:W4:Y:S04]  /*99080*/  LDL.LU R98, [R1+0x484] ;  /* 0x0004840001627983 */ /* 0x000f280000300800 */
[----:B------:R-:W4:Y:S04]  /*99090*/  LDL.LU R97, [R1+0x490] ;  /* 0x0004900001617983 */ /* 0x000f280000300800 */
[----:B------:R-:W4:Y:S04]  /*990a0*/  LDL.LU R96, [R1+0x494] ;  /* 0x0004940001607983 */ /* 0x000f280000300800 */
[----:B------:R-:W3:Y:S04]  /*990b0*/  LDL.LU R129, [R1+0x400] ;  /* 0x0004000001817983 */ /* 0x000ee80000300800 */
[----:B------:R-:W3:Y:S01]  /*990c0*/  LDL.LU R128, [R1+0x404] ;  /* 0x0004040001807983 */ /* 0x000ee20000300800 */
[----:B------:R-:W-:-:S02]  /*990d0*/  F2FP.SATFINITE.E5M2.F32.PACK_AB_MERGE_C R8, R127, R126, RZ ;  /* 0x0000007e7f08723e */ /* 0x000fc400048060ff */
[----:B0-----:R-:W-:Y:S01]  /*990e0*/  F2FP.SATFINITE.E5M2.F32.PACK_AB_MERGE_C R0, R122, R123, RZ ;  /* 0x0000007b7a00723e */ /* 0x001fe200048060ff */
        /* <DEDUP_REMOVED lines=14> */
[----:B---3--:R-:W-:-:S05]  /*991d0*/  F2FP.SATFINITE.E5M2.F32.PACK_AB_MERGE_C R7, R128, R129, RZ ;  /* 0x000000818007723e */ /* 0x008fca00048060ff */
[----:B------:R0:W-:Y:S04]  /*991e0*/  STL [R1+0x2be8], R7 ;  /* 0x002be80701007387 */ /* 0x0001e80000100800 */
[----:B------:R-:W-:Y:S01]  /*991f0*/  STL [R1+0x2bec], R8 ;  /* 0x002bec0801007387 */ /* 0x000fe20000100800 */
[----:B0-----:R-:W-:-:S05]  /*99200*/  F2FP.SATFINITE.E5M2.F32.PACK_AB_MERGE_C R7, R124, R125, RZ ;  /* 0x0000007d7c07723e */ /* 0x001fca00048060ff */
[----:B------:R-:W-:Y:S04]  /*99210*/  STL [R1+0x2bf0], R7 ;  /* 0x002bf00701007387 */ /* 0x000fe80000100800 */
[----:B------:R0:W-:Y:S02]  /*99220*/  STL [R1+0x2bf4], R0 ;  /* 0x002bf40001007387 */ /* 0x0001e40000100800 */
[----:B0-----:R-:W-:-:S05]  /*99230*/  F2FP.SATFINITE.E5M2.F32.PACK_AB_MERGE_C R0, R120, R121, RZ ;  /* 0x000000797800723e */ /* 0x001fca00048060ff */
[----:B------:R0:W-:Y:S04]  /*99240*/  STL [R1+0x7f0], R0 ;  /* 0x0007f00001007387 */ /* 0x0001e80000100800 */
[----:B------:R-:W3:Y:S04]  /*99250*/  LDL.LU R117, [R1+0x4a0] ;  /* 0x0004a00001757983 */ /* 0x000ee80000300800 */
[----:B------:R-:W3:Y:S04]  /*99260*/  LDL.LU R116, [R1+0x4a4] ;  /* 0x0004a40001747983 */ /* 0x000ee80000300800 */
[----:B------:R-:W3:Y:S04]  /*99270*/  LDL.LU R115, [R1+0x4b0] ;  /* 0x0004b00001737983 */ /* 0x000ee80000300800 */
[----:B------:R-:W3:Y:S04]  /*99280*/  LDL.LU R114, [R1+0x4b4] ;  /* 0x0004b40001727983 */ /* 0x000ee80000300800 */
[----:B------:R-:W3:Y:S04]  /*99290*/  LDL.LU R113, [R1+0x4b8] ;  /* 0x0004b80001717983 */ /* 0x000ee80000300800 */
[----:B------:R-:W3:Y:S01]  /*992a0*/  LDL.LU R112, [R1+0x4bc] ;  /* 0x0004bc0001707983 */ /* 0x000ee20000300800 */
[----:B------:R-:W-:-:S03]  /*992b0*/  IMAD.MOV.U32 R129, RZ, RZ, R107 ;  /* 0x000000ffff817224 */ /* 0x000fc600078e006b */
[----:B------:R-:W3:Y:S01]  /*992c0*/  LDL.LU R111, [R1+0x4c0] ;  /* 0x0004c000016f7983 */ /* 0x000ee20000300800 */
[----:B------:R-:W-:-:S03]  /*992d0*/  IMAD.MOV.U32 R128, RZ, RZ, R106 ;  /* 0x000000ffff807224 */ /* 0x000fc600078e006a */
[----:B------:R-:W3:Y:S04]  /*992e0*/  LDL.LU R110, [R1+0x4c4] ;  /* 0x0004c400016e7983 */ /* 0x000ee80000300800 */
[----:B------:R-:W3:Y:S04]  /*992f0*/  LDL.LU R109, [R1+0x4c8] ;  /* 0x0004c800016d7983 */ /* 0x000ee80000300800 */
[----:B------:R-:W3:Y:S01]  /*99300*/  LDL.LU R108, [R1+0x4cc] ;  /* 0x0004cc00016c7983 */ /* 0x000ee20000300800 */
[----:B------:R-:W-:-:S03]  /*99310*/  IMAD.MOV.U32 R125, RZ, RZ, R103 ;  /* 0x000000ffff7d7224 */ /* 0x000fc600078e0067 */
        /* <DEDUP_REMOVED lines=10> */
[----:B------:R-:W4:Y:S01]  /*993c0*/  LDL.LU R102, [R1+0x4e4] ;  /* 0x0004e40001667983 */ /* 0x000f220000300800 */
[----:B------:R-:W-:-:S03]  /*993d0*/  IMAD.MOV.U32 R118, RZ, RZ, R97 ;  /* 0x000000ffff767224 */ /* 0x000fc600078e0061 */
[----:B------:R-:W4:Y:S01]  /*993e0*/  LDL.LU R101, [R1+0x4e8] ;  /* 0x0004e80001657983 */ /* 0x000f220000300800 */
[----:B------:R-:W-:-:S03]  /*993f0*/  IMAD.MOV.U32 R119, RZ, RZ, R96 ;  /* 0x000000ffff777224 */ /* 0x000fc600078e0060 */
[----:B------:R-:W4:Y:S04]  /*99400*/  LDL.LU R100, [R1+0x4ec] ;  /* 0x0004ec0001647983 */ /* 0x000f280000300800 */
[----:B------:R-:W4:Y:S04]  /*99410*/  LDL.LU R99, [R1+0x4f0] ;  /* 0x0004f00001637983 */ /* 0x000f280000300800 */
[----:B------:R-:W4:Y:S04]  /*99420*/  LDL.LU R98, [R1+0x4f4] ;  /* 0x0004f40001627983 */ /* 0x000f280000300800 */
[----:B------:R-:W4:Y:S04]  /*99430*/  LDL.LU R97, [R1+0x4f8] ;  /* 0x0004f80001617983 */ /* 0x000f280000300800 */
[----:B------:R-:W4:Y:S04]  /*99440*/  LDL.LU R96, [R1+0x4fc] ;  /* 0x0004fc0001607983 */ /* 0x000f280000300800 */
[----:B------:R-:W3:Y:S04]  /*99450*/  LDL.LU R142, [R1+0x428] ;  /* 0x00042800018e7983 */ /* 0x000ee80000300800 */
[----:B------:R-:W3:Y:S01]  /*99460*/  LDL.LU R143, [R1+0x42c] ;  /* 0x00042c00018f7983 */ /* 0x000ee20000300800 */
[----:B0-----:R-:W-:-:S02]  /*99470*/  F2FP.SATFINITE.E5M2.F32.PACK_AB_MERGE_C R0, R140, R141, RZ ;  /* 0x0000008d8c00723e */ /* 0x001fc400048060ff */
[----:B------:R-:W-:Y:S02]  /*99480*/  F2FP.SATFINITE.E5M2.F32.PACK_AB_MERGE_C R7, R138, R139, RZ ;  /* 0x0000008b8a07723e */ /* 0x000fe400048060ff */
[----:B---3--:R-:W-:-:S05]  /*99490*/  F2FP.SATFINITE.E5M2.F32.PACK_AB_MERGE_C R11, R143, R142, RZ ;  /* 0x0000008e8f0b723e */ /* 0x008fca00048060ff */
[----:B------:R-:W-:Y:S04]  /*994a0*/  STL [R1+0x2bf8], R11 ;  /* 0x002bf80b01007387 */ /* 0x000fe80000100800 */
[----:B------:R0:W-:Y:S04]  /*994b0*/  STL [R1+0x2bfc], R0 ;  /* 0x002bfc0001007387 */ /* 0x0001e80000100800 */
[----:B------:R1:W-:Y:S01]  /*994c0*/  STL [R1+0x2c00], R7 ;  /* 0x002c000701007387 */ /* 0x0003e20000100800 */
[----:B0-----:R-:W-:Y:S02]  /*994d0*/  F2FP.SATFINITE.E5M2.F32.PACK_AB_MERGE_C R0, R136, R137, RZ ;  /* 0x000000898800723e */ /* 0x001fe400048060ff */
[----:B------:R-:W-:-:S03]  /*994e0*/  F2FP.SATFINITE.E5M2.F32.PACK_AB_MERGE_C R11, R134, R135, RZ ;  /* 0x00000087860b723e */ /* 0x000fc600048060ff */
[----:B------:R0:W-:Y:S01]  /*994f0*/  STL [R1+0x2c04], R0 ;  /* 0x002c040001007387 */ /* 0x0001e20000100800 */
[----:B-1----:R-:W-:-:S03]  /*99500*/  F2FP.SATFINITE.E5M2.F32.PACK_AB_MERGE_C R7, R130, R131, RZ ;  /* 0x000000838207723e */ /* 0x002fc600048060ff */
[----:B------:R1:W-:Y:S01]  /*99510*/  STL [R1+0x2c08], R11 ;  /* 0x002c080b01007387 */ /* 0x0003e20000100800 */
[----:B0-----:R-:W-:-:S05]  /*99520*/  F2FP.SATFINITE.E5M2.F32.PACK_AB_MERGE_C R0, R132, R133, RZ ;  /* 0x000000858400723e */ /* 0x001fca00048060ff */
[----:B------:R0:W-:Y:S01]  /*99530*/  STL [R1+0x2c0c], R0 ;  /* 0x002c0c0001007387 */ /* 0x0001e20000100800 */
[----:B-1----:R-:W-:-:S03]  /*99540*/  F2FP.SATFINITE.E5M2.F32.PACK_AB_MERGE_C R11, R127, R126, RZ ;  /* 0x0000007e7f0b723e */ /* 0x002fc600048060ff */
[----:B------:R-:W-:Y:S01]  /*99550*/  STL [R1+0x2c10], R7 ;  /* 0x002c100701007387 */ /* 0x000fe20000100800 */
[----:B0-----:R-:W-:-:S05]  /*99560*/  F2FP.SATFINITE.E5M2.F32.PACK_AB_MERGE_C R0, R128, R129, RZ ;  /* 0x000000818000723e */ /* 0x001fca00048060ff */
[----:B------:R0:W-:Y:S04]  /*99570*/  STL [R1+0x2c14], R0 ;  /* 0x002c140001007387 */ /* 0x0001e80000100800 */
[----:B------:R-:W-:Y:S01]  /*99580*/  STL [R1+0x2c18], R11 ;  /* 0x002c180b01007387 */ /* 0x000fe20000100800 */
[----:B0-----:R-:W-:-:S05]  /*99590*/  F2FP.SATFINITE.E5M2.F32.PACK_AB_MERGE_C R0, R124, R125, RZ ;  /* 0x0000007d7c00723e */ /* 0x001fca00048060ff */
[----:B------:R0:W-:Y:S01]  /*995a0*/  STL [R1+0x2c1c], R0 ;  /* 0x002c1c0001007387 */ /* 0x0001e20000100800 */
[----:B------:R-:W-:Y:S02]  /*995b0*/  F2FP.SATFINITE.E5M2.F32.PACK_AB_MERGE_C R7, R122, R123, RZ ;  /* 0x0000007b7a07723e */ /* 0x000fe400048060ff */
[----:B0-----:R-:W-:Y:S01]  /*995c0*/  F2FP.SATFINITE.E5M2.F32.PACK_AB_MERGE_C R0, R120, R121, RZ ;  /* 0x000000797800723e */ /* 0x001fe200048060ff */
        /* <DEDUP_REMOVED lines=16> */
[----:B--2---:R-:W-:Y:S01]  /*996d0*/  IMAD.MOV.U32 R105, RZ, RZ, R103 ;  /* 0x000000ffff697224 */ /* 0x004fe200078e0067 */
[----:B------:R-:W-:Y:S01]  /*996e0*/  STL [R1+0x2c20], R7 ;  /* 0x002c200701007387 */ /* 0x000fe20000100800 */
[----:B----4-:R-:W-:Y:S02]  /*996f0*/  IMAD.MOV.U32 R104, RZ, RZ, R102 ;  /* 0x000000ffff687224 */ /* 0x010fe400078e0066 */
[----:B------:R-:W-:Y:S01]  /*99700*/  IMAD.MOV.U32 R103, RZ, RZ, R101 ;  /* 0x000000ffff677224 */ /* 0x000fe200078e0065 */
[----:B------:R0:W-:Y:S01]  /*99710*/  STL [R1+0x7c4], R0 ;  /* 0x0007c40001007387 */ /* 0x0001e20000100800 */
[----:B------:R-:W-:Y:S02]  /*99720*/  IMAD.MOV.U32 R102, RZ, RZ, R100 ;  /* 0x000000ffff667224 */ /* 0x000fe400078e0064 */
[----:B------:R-:W-:Y:S02]  /*99730*/  IMAD.MOV.U32 R101, RZ, RZ, R99 ;  /* 0x000000ffff657224 */ /* 0x000fe400078e0063 */
[----:B------:R-:W-:-:S02]  /*99740*/  IMAD.MOV.U32 R100, RZ, RZ, R98 ;  /* 0x000000ffff647224 */ /* 0x000fc400078e0062 */
[----:B------:R-:W-:Y:S02]  /*99750*/  IMAD.MOV.U32 R99, RZ, RZ, R97 ;  /* 0x000000ffff637224 */ /* 0x000fe400078e0061 */
[----:B------:R-:W-:Y:S01]  /*99760*/  IMAD.MOV.U32 R98, RZ, RZ, R96 ;  /* 0x000000ffff627224 */ /* 0x000fe200078e0060 */
[----:B------:R-:W2:Y:S04]  /*99770*/  LDL.LU R97, [R1+0x500] ;  /* 0x0005000001617983 */ /* 0x000ea80000300800 */
[----:B------:R-:W3:Y:S04]  /*99780*/  LDL.LU R96, [R1+0x504] ;  /* 0x0005040001607983 */ /* 0x000ee80000300800 */
[----:B------:R-:W0:Y:S04]  /*99790*/  LDL.LU R123, [R1+0x488] ;  /* 0x00048800017b7983 */ /* 0x000e280000300800 */
[----:B------:R-:W0:Y:S02]  /*997a0*/  LDL.LU R122, [R1+0x48c] ;  /* 0x00048c00017a7983 */ /* 0x000e240000300800 */
[----:B0-----:R-:W-:-:S05]  /*997b0*/  F2FP.SATFINITE.E5M2.F32.PACK_AB_MERGE_C R0, R122, R123, RZ ;  /* 0x0000007b7a00723e */ /* 0x001fca00048060ff */
[----:B------:R0:W-:Y:S02]  /*997c0*/  STL [R1+0x2c24], R0 ;  /* 0x002c240001007387 */ /* 0x0001e40000100800 */
[----:B0-----:R-:W-:Y:S01]  /*997d0*/  F2FP.SATFINITE.E5M2.F32.PACK_AB_MERGE_C R0, R120, R121, RZ ;  /* 0x000000797800723e */ /* 0x001fe200048060ff */
        /* <DEDUP_REMOVED lines=19> */
[----:B------:R0:W-:Y:S01]  /*99910*/  STL [R1+0x7b8], R0 ;  /* 0x0007b80001007387 */ /* 0x0001e20000100800 */
[----:B------:R-:W-:Y:S02]  /*99920*/  IMAD.MOV.U32 R102, RZ, RZ, R100 ;  /* 0x000000ffff667224 */ /* 0x000fe400078e0064 */
[----:B------:R-:W-:Y:S02]  /*99930*/  IMAD.MOV.U32 R101, RZ, RZ, R99 ;  /* 0x000000ffff657224 */ /* 0x000fe400078e0063 */
[----:B------:R-:W-:Y:S02]  /*99940*/  IMAD.MOV.U32 R100, RZ, RZ, R98 ;  /* 0x000000ffff647224 */ /* 0x000fe400078e0062 */
[----:B--2---:R-:W-:-:S02]  /*99950*/  IMAD.MOV.U32 R99, RZ, RZ, R97 ;  /* 0x000000ffff637224 */ /* 0x004fc400078e0061 */
[----:B---3--:R-:W-:Y:S01]  /*99960*/  IMAD.MOV.U32 R98, RZ, RZ, R96 ;  /* 0x000000ffff627224 */ /* 0x008fe200078e0060 */
[----:B------:R-:W2:Y:S04]  /*99970*/  LDL.LU R97, [R1+0x510] ;  /* 0x0005100001617983 */ /* 0x000ea80000300800 */
[----:B------:R-:W3:Y:S04]  /*99980*/  LDL.LU R96, [R1+0x514] ;  /* 0x0005140001607983 */ /* 0x000ee80000300800 */
[----:B------:R-:W4:Y:S04]  /*99990*/  LDL.LU R123, [R1+0x498] ;  /* 0x00049800017b7983 */ /* 0x000f280000300800 */
[----:B------:R-:W4:Y:S01]  /*999a0*/  LDL.LU R122, [R1+0x49c] ;  /* 0x00049c00017a7983 */ /* 0x000f220000300800 */
        /* <DEDUP_REMOVED lines=21> */
[----:B----4-:R-:W-:-:S05]  /*99b00*/  F2FP.SATFINITE.E5M2.F32.PACK_AB_MERGE_C R11, R122, R123, RZ ;  /* 0x0000007b7a0b723e */ /* 0x010fca00048060ff */
        /* <DEDUP_REMOVED lines=14> */
[----:B------:R-:W-:-:S03]  /*99bf0*/  IMAD.MOV.U32 R123, RZ, RZ, R101 ;  /* 0x000000ffff7b7224 */ /* 0x000fc600078e0065 */
[----:B------:R-:W4:Y:S01]  /*99c00*/  LDL.LU R105, [R1+0x558] ;  /* 0x0005580001697983 */ /* 0x000f220000300800 */
[----:B------:R-:W-:-:S03]  /*99c10*/  IMAD.MOV.U32 R122, RZ, RZ, R100 ;  /* 0x000000ffff7a7224 */ /* 0x000fc600078e0064 */
[----:B------:R-:W4:Y:S04]  /*99c20*/  LDL.LU R104, [R1+0x55c] ;  /* 0x00055c0001687983 */ /* 0x000f280000300800 */
[----:B------:R-:W4:Y:S04]  /*99c30*/  LDL.LU R103, [R1+0x560] ;  /* 0x0005600001677983 */ /* 0x000f280000300800 */
[----:B------:R-:W4:Y:S01]  /*99c40*/  LDL.LU R102, [R1+0x564] ;  /* 0x0005640001667983 */ /* 0x000f220000300800 */
[----:B--2---:R-:W-:-:S03]  /*99c50*/  IMAD.MOV.U32 R118, RZ, RZ, R97 ;  /* 0x000000ffff767224 */ /* 0x004fc600078e0061 */
[----:B------:R-:W2:Y:S01]  /*99c60*/  LDL.LU R101, [R1+0x568] ;  /* 0x0005680001657983 */ /* 0x000ea20000300800 */
[----:B---3--:R-:W-:-:S03]  /*99c70*/  IMAD.MOV.U32 R119, RZ, RZ, R96 ;  /* 0x000000ffff777224 */ /* 0x008fc600078e0060 */
[----:B------:R-:W3:Y:S04]  /*99c80*/  LDL.LU R100, [R1+0x56c] ;  /* 0x00056c0001647983 */ /* 0x000ee80000300800 */
[----:B------:R-:W3:Y:S04]  /*99c90*/  LDL.LU R99, [R1+0x570] ;  /* 0x0005700001637983 */ /* 0x000ee80000300800 */
[----:B------:R-:W3:Y:S04]  /*99ca0*/  LDL.LU R98, [R1+0x574] ;  /* 0x0005740001627983 */ /* 0x000ee80000300800 */
[----:B------:R-:W3:Y:S04]  /*99cb0*/  LDL.LU R97, [R1+0x578] ;  /* 0x0005780001617983 */ /* 0x000ee80000300800 */
[----:B------:R-:W3:Y:S04]  /*99cc0*/  LDL.LU R96, [R1+0x57c] ;  /* 0x00057c0001607983 */ /* 0x000ee80000300800 */
[----:B------:R-:W4:Y:S04]  /*99cd0*/  LDL.LU R142, [R1+0x4a8] ;  /* 0x0004a800018e7983 */ /* 0x000f280000300800 */
[----:B------:R-:W4:Y:S01]  /*99ce0*/  LDL.LU R143, [R1+0x4ac] ;  /* 0x0004ac00018f7983 */ /* 0x000f220000300800 */
[----:B0-----:R-:W-:-:S02]  /*99cf0*/  F2FP.SATFINITE.E5M2.F32.PACK_AB_MERGE_C R11, R140, R141, RZ ;  /* 0x0000008d8c0b723e */ /* 0x001fc400048060ff */
[----:B-1----:R-:W-:Y:S02]  /*99d00*/  F2FP.SATFINITE.E5M2.F32.PACK_AB_MERGE_C R0, R138, R139, RZ ;  /* 0x0000008b8a00723e */ /* 0x002fe400048060ff */
[----:B----4-:R-:W-:-:S05]  /*99d10*/  F2FP.SATFINITE.E5M2.F32.PACK_AB_MERGE_C R7, R143, R142, RZ ;  /* 0x0000008e8f07723e */ /* 0x010fca00048060ff */
        /* <DEDUP_REMOVED lines=17> */
[----:B------:R-:W-:Y:S04]  /*99e30*/  STL [R1+0x2c50], R11 ;  /* 0x002c500b01007387 */ /* 0x000fe80000100800 */
[----:B------:R0:W-:Y:S02]  /*99e40*/  STL [R1+0x2c54], R0 ;  /* 0x002c540001007387 */ /* 0x0001e40000100800 */
[----:B0-----:R-:W-:Y:S01]  /*99e50*/  F2FP.SATFINITE.E5M2.F32.PACK_AB_MERGE_C R0, R120, R121, RZ ;  /* 0x000000797800723e */ /* 0x001fe200048060ff */
        /* <DEDUP_REMOVED lines=18> */
[----:B--2---:R-:W-:Y:S01]  /*99f80*/  IMAD.MOV.U32 R103, RZ, RZ, R101 ;  /* 0x000000ffff677224 */ /* 0x004fe200078e0065 */
[----:B------:R0:W-:Y:S01]  /*99f90*/  STL [R1+0x488], R0 ;  /* 0x0004880001007387 */ /* 0x0001e20000100800 */
[----:B---3--:R-:W-:Y:S02]  /*99fa0*/  IMAD.MOV.U32 R102, RZ, RZ, R100 ;  /* 0x000000ffff667224 */ /* 0x008fe400078e0064 */
[----:B------:R-:W-:-:S02]  /*99fb0*/  IMAD.MOV.U32 R101, RZ, RZ, R99 ;  /* 0x000000ffff657224 */ /* 0x000fc400078e0063 */
[----:B------:R-:W-:Y:S02]  /*99fc0*/  IMAD.MOV.U32 R100, RZ, RZ, R98 ;  /* 0x000000ffff647224 */ /* 0x000fe400078e0062 */
[----:B------:R-:W-:Y:S02]  /*99fd0*/  IMAD.MOV.U32 R99, RZ, RZ, R97 ;  /* 0x000000ffff637224 */ /* 0x000fe400078e0061 */
[----:B------:R-:W-:Y:S01]  /*99fe0*/  IMAD.MOV.U32 R98, RZ, RZ, R96 ;  /* 0x000000ffff627224 */ /* 0x000fe200078e0060 */
        /* <DEDUP_REMOVED lines=28> */
[----:B---3--:R-:W-:Y:S01]  /*9a1b0*/  IMAD.MOV.U32 R98, RZ, RZ, R96 ;  /* 0x000000ffff627224 */ /* 0x008fe200078e0060 */
[----:B----4-:R-:W-:-:S05]  /*9a1c0*/  F2FP.SATFINITE.E5M2.F32.PACK_AB_MERGE_C R11, R122, R123, RZ ;  /* 0x0000007b7a0b723e */ /* 0x010fca00048060ff */
[----:B------:R-:W-:Y:S04]  /*9a1d0*/  STL [R1+0x2c58], R11 ;  /* 0x002c580b01007387 */ /* 0x000fe80000100800 */
[----:B------:R0:W-:Y:S04]  /*9a1e0*/  STL [R1+0x480], R0 ;  /* 0x0004800001007387 */ /* 0x0001e80000100800 */
        /* <DEDUP_REMOVED lines=54> */
[----:B------:R-:W1:Y:S04]  /*9a550*/  LDL.LU R142, [R1+0x528] ;  /* 0x00052800018e7983 */ /* 0x000e680000300800 */
[----:B------:R-:W1:Y:S01]  /*9a560*/  LDL.LU R143, [R1+0x52c] ;  /* 0x00052c00018f7983 */ /* 0x000e620000300800 */
[----:B0-----:R-:W-:-:S02]  /*9a570*/  F2FP.SATFINITE.E5M2.F32.PACK_AB_MERGE_C R7, R140, R141, RZ ;  /* 0x0000008d8c07723e */ /* 0x001fc400048060ff */
[----:B------:R-:W-:Y:S02]  /*9a580*/  F2FP.SATFINITE.E5M2.F32.PACK_AB_MERGE_C R11, R138, R139, RZ ;  /* 0x0000008b8a0b723e */ /* 0x000fe400048060ff */
[----:B-1----:R-:W-:-:S05]  /*9a590*/  F2FP.SATFINITE.E5M2.F32.PACK_AB_MERGE_C R0, R143, R142, RZ ;  /* 0x0000008e8f00723e */ /* 0x002fca00048060ff */
        /* <DEDUP_REMOVED lines=13> */
[----:B------:R-:W-:Y:S04]  /*9a670*/  STL [R1+0x2c7c], R7 ;  /* 0x002c7c0701007387 */ /* 0x000fe80000100800 */
[----:B------:R0:W-:Y:S01]  /*9a680*/  STL [R1+0x2c80], R0 ;  /* 0x002c800001007387 */ /* 0x0001e20000100800 */
[----:B-1----:R-:W-:Y:S02]  /*9a690*/  F2FP.SATFINITE.E5M2.F32.PACK_AB_MERGE_C R11, R122, R123, RZ ;  /* 0x0000007b7a0b723e */ /* 0x002fe400048060ff */
[----:B0-----:R-:W-:Y:S01]  /*9a6a0*/  F2FP.SATFINITE.E5M2.F32.PACK_AB_MERGE_C R0, R120, R121, RZ ;  /* 0x000000797800723e */ /* 0x001fe200048060ff */
[----:B------:R-:W-:Y:S02]  /*9a6b0*/  IMAD.MOV.U32 R121, RZ, RZ, R118 ;  /* 0x000000ffff797224 */ /* 0x000fe400078e0076 */
[----:B------:R-:W-:-:S02]  /*9a6c0*/  IMAD.MOV.U32 R120, RZ, RZ, R119 ;  /* 0x000000ffff787224 */ /* 0x000fc400078e0077 */
[----:B----4-:R-:W-:Y:S02]  /*9a6d0*/  IMAD.MOV.U32 R118, RZ, RZ, R117 ;  /* 0x000000ffff767224 */ /* 0x010fe400078e0075 */
        /* <DEDUP_REMOVED lines=8> */
[----:B------:R-:W-:Y:S01]  /*9a760*/  F2FP.SATFINITE.E5M2.F32.PACK_AB_MERGE_C R7, R124, R125, RZ ;  /* 0x0000007d7c07723e */ /* 0x000fe200048060ff */
        /* <DEDUP_REMOVED lines=8> */
[----:B---3--:R-:W-:-:S02]  /*9a7f0*/  IMAD.MOV.U32 R102, RZ, RZ, R100 ;  /* 0x000000ffff667224 */ /* 0x008fc400078e0064 */
        /* <DEDUP_REMOVED lines=53> */
[----:B------:R-:W0:Y:S04]  /*9ab50*/  LDL.LU R123, [R1+0x598] ;  /* 0x00059800017b7983 */ /* 0x000e280000300800 */
[----:B------:R-:W0:Y:S01]  /*9ab60*/  LDL.LU R122, [R1+0x59c] ;  /* 0x00059c00017a7983 */ /* 0x000e220000300800 */
        /* <DEDUP_REMOVED lines=24> */
[----:B0-----:R-:W-:-:S05]  /*9acf0*/  F2FP.SATFINITE.E5M2.F32.PACK_AB_MERGE_C R0, R122, R123, RZ ;  /* 0x0000007b7a00723e */ /* 0x001fca00048060ff */
[----:B------:R0:W-:Y:S02]  /*9ad00*/  STL [R1+0x2c90], R0 ;  /* 0x002c900001007387 */ /* 0x0001e40000100800 */
[----:B0-----:R-:W-:-:S05]  /*9ad10*/  F2FP.SATFINITE.E5M2.F32.PACK_AB_MERGE_C R0, R120, R121, RZ ;  /* 0x000000797800723e */ /* 0x001fca00048060ff */
[----:B------:R0:W-:Y:S04]  /*9ad20*/  STL [R1+0x438], R0 ;  /* 0x0004380001007387 */ /* 0x0001e80000100800 */
[----:B------:R-:W4:Y:S04]  /*9ad30*/  LDL.LU R109, [R1+0x258] ;  /* 0x00025800016d7983 */ /* 0x000f280000300800 */
[----:B------:R-:W4:Y:S01]  /*9ad40*/  LDL.LU R108, [R1+0x25c] ;  /* 0x00025c00016c7983 */ /* 0x000f220000300800 */
[----:B------:R-:W-:-:S03]  /*9ad50*/  IMAD.MOV.U32 R123, RZ, RZ, R103 ;  /* 0x000000ffff7b7224 */ /* 0x000fc600078e0067 */
[----:B------:R-:W4:Y:S01]  /*9ad60*/  LDL.LU R107, [R1+0x260] ;  /* 0x00026000016b7983 */ /* 0x000f220000300800 */
[----:B------:R-:W-:-:S03]  /*9ad70*/  IMAD.MOV.U32 R122, RZ, RZ, R102 ;  /* 0x000000ffff7a7224 */ /* 0x000fc600078e0066 */
        /* <DEDUP_REMOVED lines=24> */
[----:B------:R-:W-:Y:S02]  /*9af00*/  F2FP.SATFINITE.E5M2.F32.PACK_AB_MERGE_C R7, R136, R137, RZ ;  /* 0x000000898807723e */ /* 0x000fe400048060ff */
        /* <DEDUP_REMOVED lines=19> */
[----:B------:R-:W0:Y:S04]  /*9b040*/  LDL.LU R121, [R1+0x200] ;  /* 0x0002000001797983 */ /* 0x000e280000300800 */
[----:B------:R-:W0:Y:S04]  /*9b050*/  LDL.LU R120, [R1+0x204] ;  /* 0x0002040001787983 */ /* 0x000e280000300800 */
[----:B------:R-:W-:Y:S01]  /*9b060*/  STL [R1+0x2cbc], R7 ;  /* 0x002cbc0701007387 */ /* 0x000fe20000100800 */
        /* <DEDUP_REMOVED lines=25> */
[----:B--2---:R-:W-:Y:S01]  /*9b200*/  IMAD.MOV.U32 R97, RZ, RZ, R95 ;  /* 0x000000ffff617224 */ /* 0x004fe200078e005f */
[----:B------:R0:W-:Y:S01]  /*9b210*/  STL [R1+0x408], R0 ;  /* 0x0004080001007387 */ /* 0x0001e20000100800 */
[----:B---3--:R-:W-:-:S02]  /*9b220*/  IMAD.MOV.U32 R96, RZ, RZ, R94 ;  /* 0x000000ffff607224 */ /* 0x008fc400078e005e */
[----:B------:R-:W-:Y:S02]  /*9b230*/  IMAD.MOV.U32 R95, RZ, RZ, R93 ;  /* 0x000000ffff5f7224 */ /* 0x000fe400078e005d */
[----:B------:R-:W-:Y:S02]  /*9b240*/  IMAD.MOV.U32 R94, RZ, RZ, R92 ;  /* 0x000000ffff5e7224 */ /* 0x000fe400078e005c */
        /* <DEDUP_REMOVED lines=73> */
[----:B----4-:R-:W-:-:S05]  /*9b6e0*/  F2FP.SATFINITE.E5M2.F32.PACK_AB_MERGE_C R11, R122, R123, RZ ;  /* 0x0000007b7a0b723e */ /* 0x010fca00048060ff */
[----:B------:R0:W-:Y:S04]  /*9b6f0*/  STL [R1+0x2cc4], R11 ;  /* 0x002cc40b01007387 */ /* 0x0001e80000100800 */
[----:B------:R1:W-:Y:S04]  /*9b700*/  STL [R1+0x210], R0 ;  /* 0x0002100001007387 */ /* 0x0003e80000100800 */
[----:B------:R-:W0:Y:S04]  /*9b710*/  LDL.LU R222, [R1+0x230] ;  /* 0x0002300001de7983 */ /* 0x000e280000300800 */
[----:B------:R-:W0:Y:S04]  /*9b720*/  LDL.LU R221, [R1+0x234] ;  /* 0x0002340001dd7983 */ /* 0x000e280000300800 */
[----:B------:R-:W1:Y:S04]  /*9b730*/  LDL.LU R220, [R1+0x238] ;  /* 0x0002380001dc7983 */ /* 0x000e680000300800 */
[----:B------:R-:W1:Y:S04]  /*9b740*/  LDL.LU R219, [R1+0x23c] ;  /* 0x00023c0001db7983 */ /* 0x000e680000300800 */
        /* <DEDUP_REMOVED lines=81> */
[----:B------:R-:W2:Y:S04]  /*9bc60*/  LDL.LU R94, [R1+0x3ec] ;  /* 0x0003ec00015e7983 */ /* 0x000ea80000300800 */
[----:B------:R-:W3:Y:S04]  /*9bc70*/  LDL.LU R93, [R1+0x3f0] ;  /* 0x0003f000015d7983 */ /* 0x000ee80000300800 */
[----:B------:R-:W3:Y:S04]  /*9bc80*/  LDL.LU R92, [R1+0x3f4] ;  /* 0x0003f400015c7983 */ /* 0x000ee80000300800 */
[----:B------:R-:W3:Y:S04]  /*9bc90*/  LDL.LU R91, [R1+0x3f8] ;  /* 0x0003f800015b7983 */ /* 0x000ee80000300800 */
[----:B------:R-:W3:Y:S01]  /*9bca0*/  LDL.LU R90, [R1+0x3fc] ;  /* 0x0003fc00015a7983 */ /* 0x000ee20000300800 */
[----:B----4-:R-:W-:-:S02]  /*9bcb0*/  F2FP.SATFINITE.E5M2.F32.PACK_AB_MERGE_C R7, R223, R224, RZ ;  /* 0x000000e0df07723e */ /* 0x010fc400048060ff */
[----:B------:R-:W-:-:S03]  /*9bcc0*/  F2FP.SATFINITE.E5M2.F32.PACK_AB_MERGE_C R226, R187, R188, RZ ;  /* 0x000000bcbbe2723e */ /* 0x000fc600048060ff */
[----:B------:R4:W-:Y:S01]  /*9bcd0*/  STL [R1+0x2cc8], R7 ;  /* 0x002cc80701007387 */ /* 0x0009e20000100800 */
[----:B------:R-:W-:Y:S02]  /*9bce0*/  F2FP.SATFINITE.E5M2.F32.PACK_AB_MERGE_C R225, R185, R186, RZ ;  /* 0x000000bab9e1723e */ /* 0x000fe400048060ff */
[----:B------:R-:W-:Y:S02]  /*9bcf0*/  F2FP.SATFINITE.E5M2.F32.PACK_AB_MERGE_C R227, R189, R190, RZ ;  /* 0x000000bebde3723e */ /* 0x000fe400048060ff */
[----:B------:R-:W-:Y:S02]  /*9bd00*/  F2FP.SATFINITE.E5M2.F32.PACK_AB_MERGE_C R228, R191, R192, RZ ;  /* 0x000000c0bfe4723e */ /* 0x000fe400048060ff */
[----:B------:R-:W-:Y:S02]  /*9bd10*/  F2FP.SATFINITE.E5M2.F32.PACK_AB_MERGE_C R224, R183, R184, RZ ;  /* 0x000000b8b7e0723e */ /* 0x000fe400048060ff */
[----:B------:R-:W-:Y:S02]  /*9bd20*/  F2FP.SATFINITE.E5M2.F32.PACK_AB_MERGE_C R223, R181, R182, RZ ;  /* 0x000000b6b5df723e */ /* 0x000fe400048060ff */
[----:B------:R-:W-:-:S02]  /*9bd30*/  F2FP.SATFINITE.E5M2.F32.PACK_AB_MERGE_C R229, R193, R194, RZ ;  /* 0x000000c2c1e5723e */ /* 0x000fc400048060ff */
[----:B0-----:R-:W-:Y:S02]  /*9bd40*/  F2FP.SATFINITE.E5M2.F32.PACK_AB_MERGE_C R11, R221, R222, RZ ;  /* 0x000000dedd0b723e */ /* 0x001fe400048060ff */
[----:B------:R-:W-:Y:S02]  /*9bd50*/  F2FP.SATFINITE.E5M2.F32.PACK_AB_MERGE_C R222, R179, R180, RZ ;  /* 0x000000b4b3de723e */ /* 0x000fe400048060ff */
[----:B------:R-:W-:Y:S02]  /*9bd60*/  F2FP.SATFINITE.E5M2.F32.PACK_AB_MERGE_C R230, R195, R196, RZ ;  /* 0x000000c4c3e6723e */ /* 0x000fe400048060ff */
[----:B------:R-:W-:Y:S02]  /*9bd70*/  F2FP.SATFINITE.E5M2.F32.PACK_AB_MERGE_C R221, R177, R178, RZ ;  /* 0x000000b2b1dd723e */ /* 0x000fe400048060ff */
[----:B-1----:R-:W-:Y:S02]  /*9bd80*/  F2FP.SATFINITE.E5M2.F32.PACK_AB_MERGE_C R0, R219, R220, RZ ;  /* 0x000000dcdb00723e */ /* 0x002fe400048060ff */
[----:B------:R-:W-:-:S02]  /*9bd90*/  F2FP.SATFINITE.E5M2.F32.PACK_AB_MERGE_C R220, R175, R176, RZ ;  /* 0x000000b0afdc723e */ /* 0x000fc400048060ff */
[----:B------:R-:W-:Y:S02]  /*9bda0*/  F2FP.SATFINITE.E5M2.F32.PACK_AB_MERGE_C R231, R197, R198, RZ ;  /* 0x000000c6c5e7723e */ /* 0x000fe400048060ff */
[----:B------:R-:W-:Y:S02]  /*9bdb0*/  F2FP.SATFINITE.E5M2.F32.PACK_AB_MERGE_C R219, R173, R174, RZ ;  /* 0x000000aeaddb723e */ /* 0x000fe400048060ff */
[----:B----4-:R-:W-:Y:S02]  /*9bdc0*/  F2FP.SATFINITE.E5M2.F32.PACK_AB_MERGE_C R7, R217, R218, RZ ;  /* 0x000000dad907723e */ /* 0x010fe400048060ff */
[----:B------:R-:W-:Y:S02]  /*9bdd0*/  F2FP.SATFINITE.E5M2.F32.PACK_AB_MERGE_C R232, R199, R200, RZ ;  /* 0x000000c8c7e8723e */ /* 0x000fe400048060ff */
[----:B------:R-:W-:Y:S02]  /*9bde0*/  F2FP.SATFINITE.E5M2.F32.PACK_AB_MERGE_C R218, R171, R172, RZ ;  /* 0x000000acabda723e */ /* 0x000fe400048060ff */
[----:B------:R-:W-:-:S02]  /*9bdf0*/  F2FP.SATFINITE.E5M2.F32.PACK_AB_MERGE_C R233, R201, R202, RZ ;  /* 0x000000cac9e9723e */ /* 0x000fc400048060ff */
[----:B------:R-:W-:Y:S02]  /*9be00*/  F2FP.SATFINITE.E5M2.F32.PACK_AB_MERGE_C R217, R169, R170, RZ ;  /* 0x000000aaa9d9723e */ /* 0x000fe400048060ff */
[----:B------:R-:W-:Y:S02]  /*9be10*/  F2FP.SATFINITE.E5M2.F32.PACK_AB_MERGE_C R234, R203, R204, RZ ;  /* 0x000000cccbea723e */ /* 0x000fe400048060ff */
[----:B------:R-:W-:Y:S02]  /*9be20*/  F2FP.SATFINITE.E5M2.F32.PACK_AB_MERGE_C R235, R205, R206, RZ ;  /* 0x000000cecdeb723e */ /* 0x000fe400048060ff */
[----:B------:R-:W-:Y:S02]  /*9be30*/  F2FP.SATFINITE.E5M2.F32.PACK_AB_MERGE_C R239, R207, R208, RZ ;  /* 0x000000d0cfef723e */ /* 0x000fe400048060ff */
[----:B------:R-:W-:Y:S02]  /*9be40*/  R2UR UR8, R159 ;  /* 0x000000009f0872ca */ /* 0x000fe400000e0000 */
[----:B------:R-:W-:-:S02]  /*9be50*/  F2FP.SATFINITE.E5M2.F32.PACK_AB_MERGE_C R246, R209, R210, RZ ;  /* 0x000000d2d1f6723e */ /* 0x000fc400048060ff */
[----:B------:R-:W-:Y:S02]  /*9be60*/  R2UR UR12, R155 ;  /* 0x000000009b0c72ca */ /* 0x000fe400000e0000 */
[----:B------:R-:W-:Y:S02]  /*9be70*/  F2FP.SATFINITE.E5M2.F32.PACK_AB_MERGE_C R247, R211, R212, RZ ;  /* 0x000000d4d3f7723e */ /* 0x000fe400048060ff */
[----:B------:R-:W-:Y:S02]  /*9be80*/  F2FP.SATFINITE.E5M2.F32.PACK_AB_MERGE_C R248, R213, R214, RZ ;  /* 0x000000d6d5f8723e */ /* 0x000fe400048060ff */
[----:B------:R-:W-:Y:S02]  /*9be90*/  R2UR UR16, R20 ;  /* 0x00000000141072ca */ /* 0x000fe400000e0000 */
[----:B------:R-:W-:Y:S02]  /*9bea0*/  F2FP.SATFINITE.E5M2.F32.PACK_AB_MERGE_C R252, R215, R216, RZ ;  /* 0x000000d8d7fc723e */ /* 0x000fe400048060ff */
[----:B------:R-:W-:-:S02]  /*9beb0*/  F2FP.SATFINITE.E5M2.F32.PACK_AB_MERGE_C R214, R147, R146, RZ ;  /* 0x0000009293d6723e */ /* 0x000fc400048060ff */
[----:B------:R-:W-:Y:S02]  /*9bec0*/  F2FP.SATFINITE.E5M2.F32.PACK_AB_MERGE_C R213, R144, R145, RZ ;  /* 0x0000009190d5723e */ /* 0x000fe400048060ff */
[----:B------:R-:W-:Y:S02]  /*9bed0*/  F2FP.SATFINITE.E5M2.F32.PACK_AB_MERGE_C R212, R143, R142, RZ ;  /* 0x0000008e8fd4723e */ /* 0x000fe400048060ff */
[----:B------:R-:W-:Y:S02]  /*9bee0*/  F2FP.SATFINITE.E5M2.F32.PACK_AB_MERGE_C R211, R140, R141, RZ ;  /* 0x0000008d8cd3723e */ /* 0x000fe400048060ff */
[----:B------:R-:W-:Y:S02]  /*9bef0*/  F2FP.SATFINITE.E5M2.F32.PACK_AB_MERGE_C R210, R138, R139, RZ ;  /* 0x0000008b8ad2723e */ /* 0x000fe400048060ff */
        /* <DEDUP_REMOVED lines=21> */
[----:B--2---:R-:W-:Y:S02]  /*9c050*/  F2FP.SATFINITE.E5M2.F32.PACK_AB_MERGE_C R188, R94, R95, RZ ;  /* 0x0000005f5ebc723e */ /* 0x004fe400048060ff */
[----:B---3--:R-:W-:Y:S02]  /*9c060*/  F2FP.SATFINITE.E5M2.F32.PACK_AB_MERGE_C R186, R92, R93, RZ ;  /* 0x0000005d5cba723e */ /* 0x008fe400048060ff */
[----:B------:R-:W-:Y:S02]  /*9c070*/  F2FP.SATFINITE.E5M2.F32.PACK_AB_MERGE_C R187, R90, R91, RZ ;  /* 0x0000005b5abb723e */ /* 0x000fe400048060ff */
[----:B------:R-:W2:Y:S04]  /*9c080*/  LDL.LU R90, [R1] ;  /* 0x00000000015a7983 */ /* 0x000ea80000300800 */
[----:B------:R-:W2:Y:S04]  /*9c090*/  LDL.LU R2, [R1+0x4] ;  /* 0x0000040001027983 */ /* 0x000ea80000300800 */
[----:B------:R-:W3:Y:S04]  /*9c0a0*/  LDL.LU R91, [R1+0x8] ;  /* 0x00000800015b7983 */ /* 0x000ee80000300800 */
        /* <DEDUP_REMOVED lines=109> */
[----:B------:R-:W-:-:S03]  /*9c780*/  F2FP.SATFINITE.E5M2.F32.PACK_AB_MERGE_C R215, R148, R149, RZ ;  /* 0x0000009594d7723e */ /* 0x000fc600048060ff */
[----:B------:R-:W4:Y:S01]  /*9c790*/  LDL.LU R147, [R1+0x1c0] ;  /* 0x0001c00001937983 */ /* 0x000f220000300800 */
[----:B------:R-:W-:-:S03]  /*9c7a0*/  R2UR UR18, R19 ;  /* 0x00000000131272ca */ /* 0x000fc600000e0000 */
[----:B------:R-:W4:Y:S04]  /*9c7b0*/  LDL.LU R21, [R1+0x1c4] ;  /* 0x0001c40001157983 */ /* 0x000f280000300800 */
[----:B------:R-:W4:Y:S04]  /*9c7c0*/  LDL.LU R146, [R1+0x1c8] ;  /* 0x0001c80001927983 */ /* 0x000f280000300800 */
[----:B------:R-:W4:Y:S01]  /*9c7d0*/  LDL.LU R20, [R1+0x1cc] ;  /* 0x0001cc0001147983 */ /* 0x000f220000300800 */
[----:B------:R-:W-:-:S03]  /*9c7e0*/  F2FP.SATFINITE.E5M2.F32.PACK_AB_MERGE_C R216, R151, R150, RZ ;  /* 0x0000009697d8723e */ /* 0x000fc600048060ff */
        /* <DEDUP_REMOVED lines=8> */
[----:B--2---:R-:W-:-:S03]  /*9c870*/  F2FP.SATFINITE.E5M2.F32.PACK_AB_MERGE_C R2, R2, R90, RZ ;  /* 0x0000005a0202723e */ /* 0x004fc600048060ff */
[----:B------:R-:W2:Y:S01]  /*9c880*/  LDL.LU R16, [R1+0x1f0] ;  /* 0x0001f00001107983 */ /* 0x000ea20000300800 */
[----:B---3--:R-:W-:-:S03]  /*9c890*/  F2FP.SATFINITE.E5M2.F32.PACK_AB_MERGE_C R9, R9, R91, RZ ;  /* 0x0000005b0909723e */ /* 0x008fc600048060ff */
[----:B------:R-:W2:Y:S01]  /*9c8a0*/  LDL.LU R251, [R1+0x1f4] ;  /* 0x0001f40001fb7983 */ /* 0x000ea20000300800 */
[----:B----4-:R-:W-:-:S03]  /*9c8b0*/  F2FP.SATFINITE.E5M2.F32.PACK_AB_MERGE_C R4, R4, R92, RZ ;  /* 0x0000005c0404723e */ /* 0x010fc600048060ff */
[----:B------:R-:W3:Y:S01]  /*9c8c0*/  LDL.LU R13, [R1+0x1f8] ;  /* 0x0001f800010d7983 */ /* 0x000ee20000300800 */
[----:B------:R-:W-:-:S03]  /*9c8d0*/  F2FP.SATFINITE.E5M2.F32.PACK_AB_MERGE_C R5, R5, R93, RZ ;  /* 0x0000005d0505723e */ /* 0x000fc600048060ff */
[----:B------:R-:W3:Y:S01]  /*9c8e0*/  LDL.LU R12, [R1+0x1fc] ;  /* 0x0001fc00010c7983 */ /* 0x000ee20000300800 */
[----:B------:R-:W-:-:S03]  /*9c8f0*/  F2FP.SATFINITE.E5M2.F32.PACK_AB_MERGE_C R3, R3, R94, RZ ;  /* 0x0000005e0303723e */ /* 0x000fc600048060ff */
[----:B------:R-:W4:Y:S01]  /*9c900*/  LDL.LU R90, [R1+0x2dc0] ;  /* 0x002dc000015a7983 */ /* 0x000f220000300800 */
        /* <DEDUP_REMOVED lines=85> */
[----:B------:R-:W4:Y:S04]  /*9ce60*/  LDL.LU R133, [R1+0x2d14] ;  /* 0x002d140001857983 */ /* 0x000f280000300800 */
        /* <DEDUP_REMOVED lines=33> */
[----:B--2---:R-:W-:Y:S02]  /*9d080*/  F2FP.SATFINITE.E5M2.F32.PACK_AB_MERGE_C R16, R251, R16, RZ ;  /* 0x00000010fb10723e */ /* 0x004fe400048060ff */
[----:B---3--:R-:W-:Y:S02]  /*9d090*/  F2FP.SATFINITE.E5M2.F32.PACK_AB_MERGE_C R251, R12, R13, RZ ;  /* 0x0000000d0cfb723e */ /* 0x008fe400048060ff */
[----:B------:R-:W-:Y:S02]  /*9d0a0*/  F2FP.SATFINITE.E5M2.F32.PACK_AB_MERGE_C R13, R31, R30, RZ ;  /* 0x0000001e1f0d723e */ /* 0x000fe400048060ff */
[----:B------:R-:W2:Y:S04]  /*9d0b0*/  LDL.LU R30, [R1+0x26a4] ;  /* 0x0026a400011e7983 */ /* 0x000ea80000300800 */
[----:B------:R-:W3:Y:S04]  /*9d0c0*/  LDL.LU R31, [R1+0x798] ;  /* 0x00079800011f7983 */ /* 0x000ee80000300800 */
[----:B------:R-:W3:Y:S04]  /*9d0d0*/  LDL.LU R33, [R1+0x269c] ;  /* 0x00269c0001217983 */ /* 0x000ee80000300800 */
[----:B------:R-:W3:Y:S01]  /*9d0e0*/  LDL.LU R35, [R1+0x26a0] ;  /* 0x0026a00001237983 */ /* 0x000ee20000300800 */
[----:B------:R-:W-:-:S02]  /*9d0f0*/  LOP3.LUT R186, R186, 0xffff, RZ, 0xc0, !PT ;  /* 0x0000ffffbaba7812 */ /* 0x000fc400078ec0ff */
[----:B------:R-:W-:Y:S02]  /*9d100*/  F2FP.SATFINITE.E5M2.F32.PACK_AB_MERGE_C R42, R43, R42, RZ ;  /* 0x0000002a2b2a723e */ /* 0x000fe400048060ff */
[----:B----4-:R-:W-:-:S05]  /*9d110*/  F2FP.SATFINITE.E5M2.F32.PACK_AB_MERGE_C R37, R143, R142, RZ ;  /* 0x0000008e8f25723e */ /* 0x010fca00048060ff */
[----:B------:R0:W-:Y:S02]  /*9d120*/  STL [R1+0x10c], R37 ;  /* 0x00010c2501007387 */ /* 0x0001e40000100800 */
[----:B0-----:R-:W-:-:S05]  /*9d130*/  F2FP.SATFINITE.E5M2.F32.PACK_AB_MERGE_C R37, R147, R146, RZ ;  /* 0x000000929325723e */ /* 0x001fca00048060ff */
[----:B------:R0:W-:Y:S01]  /*9d140*/  STL [R1+0x108], R37 ;  /* 0x0001082501007387 */ /* 0x0001e20000100800 */
[----:B------:R-:W-:Y:S02]  /*9d150*/  LOP3.LUT R29, R25, 0xffff, RZ, 0xc0, !PT ;  /* 0x0000ffff191d7812 */ /* 0x000fe400078ec0ff */
[----:B------:R-:W-:Y:S02]  /*9d160*/  SHF.R.U32.HI R25, RZ, 0x8, R186 ;  /* 0x00000008ff197819 */ /* 0x000fe400000116ba */
[----:B------:R-:W-:Y:S02]  /*9d170*/  SHF.R.U32.HI R27, RZ, 0x8, R29 ;  /* 0x00000008ff1b7819 */ /* 0x000fe4000001161d */
[----:B------:R-:W-:Y:S02]  /*9d180*/  LOP3.LUT R25, R25, 0xffff, RZ, 0xc0, !PT ;  /* 0x0000ffff19197812 */ /* 0x000fe400078ec0ff */
[----:B------:R-:W-:Y:S02]  /*9d190*/  LOP3.LUT R27, R27, 0xffff, RZ, 0xc0, !PT ;  /* 0x0000ffff1b1b7812 */ /* 0x000fe400078ec0ff */
[----:B0-----:R-:W-:-:S02]  /*9d1a0*/  F2FP.SATFINITE.E5M2.F32.PACK_AB_MERGE_C R37, R151, R150, RZ ;  /* 0x000000969725723e */ /* 0x001fc400048060ff */
[----:B------:R-:W-:Y:S02]  /*9d1b0*/  PRMT R29, R29, 0x3340, R186 ;  /* 0x000033401d1d7816 */ /* 0x000fe400000000ba */
[----:B------:R-:W-:Y:S01]  /*9d1c0*/  PRMT R25, R27, 0x3340, R25 ;  /* 0x000033401b197816 */ /* 0x000fe20000000019 */
[----:B------:R-:W-:Y:S04]  /*9d1d0*/  STL [R1+0x94], R37 ;  /* 0x0000942501007387 */ /* 0x000fe80000100800 */
[----:B------:R3:W-:Y:S04]  /*9d1e0*/  STL [R1+0x2b30], R29 ;  /* 0x002b301d01007387 */ /* 0x0007e80000100800 */
[----:B------:R0:W-:Y:S04]  /*9d1f0*/  STL [R1+0x5a8], R25 ;  /* 0x0005a81901007387 */ /* 0x0001e80000100800 */
[----:B------:R-:W4:Y:S04]  /*9d200*/  LDL.LU R47, [R1+0x26b4] ;  /* 0x0026b400012f7983 */ /* 0x000f280000300800 */
[----:B------:R-:W4:Y:S04]  /*9d210*/  LDL.LU R45, [R1+0x26b0] ;  /* 0x0026b000012d7983 */ /* 0x000f280000300800 */
[----:B------:R-:W4:Y:S01]  /*9d220*/  LDL.LU R43, [R1+0x7a0] ;  /* 0x0007a000012b7983 */ /* 0x000f220000300800 */
[----:B------:R-:W-:-:S02]  /*9d230*/  F2FP.SATFINITE.E5M2.F32.PACK_AB_MERGE_C R40, R41, R40, RZ ;  /* 0x000000282928723e */ /* 0x000fc400048060ff */
[----:B------:R-:W-:Y:S01]  /*9d240*/  F2FP.SATFINITE.E5M2.F32.PACK_AB_MERGE_C R148, R149, R148, RZ ;  /* 0x000000949594723e */ /* 0x000fe200048060ff */
[----:B------:R-:W4:Y:S01]  /*9d250*/  LDL.LU R41, [R1+0x79c] ;  /* 0x00079c0001297983 */ /* 0x000f220000300800 */
[----:B--2---:R-:W-:Y:S02]  /*9d260*/  LOP3.LUT R30, R30, 0xffff, RZ, 0xc0, !PT ;  /* 0x0000ffff1e1e7812 */ /* 0x004fe400078ec0ff */
[----:B---3--:R-:W-:Y:S02]  /*9d270*/  LOP3.LUT R29, R35, 0xffff, RZ, 0xc0, !PT ;  /* 0x0000ffff231d7812 */ /* 0x008fe400078ec0ff */
[----:B------:R-:W-:Y:S02]  /*9d280*/  LOP3.LUT R189, R189, 0xffff, RZ, 0xc0, !PT ;  /* 0x0000ffffbdbd7812 */ /* 0x000fe400078ec0ff */
[----:B------:R-:W-:Y:S02]  /*9d290*/  LOP3.LUT R27, R33, 0xffff, RZ, 0xc0, !PT ;  /* 0x0000ffff211b7812 */ /* 0x000fe400078ec0ff */
[----:B------:R-:W-:-:S02]  /*9d2a0*/  LOP3.LUT R188, R188, 0xffff, RZ, 0xc0, !PT ;  /* 0x0000ffffbcbc7812 */ /* 0x000fc400078ec0ff */
[----:B------:R-:W-:Y:S02]  /*9d2b0*/  F2FP.SATFINITE.E5M2.F32.PACK_AB_MERGE_C R12, R39, R38, RZ ;  /* 0x00000026270c723e */ /* 0x000fe400048060ff */
[----:B0-----:R-:W-:Y:S02]  /*9d2c0*/  LOP3.LUT R25, R31, 0xffff, RZ, 0xc0, !PT ;  /* 0x0000ffff1f197812 */ /* 0x001fe400078ec0ff */
[----:B------:R-:W-:Y:S02]  /*9d2d0*/  LOP3.LUT R187, R187, 0xffff, RZ, 0xc0, !PT ;  /* 0x0000ffffbbbb7812 */ /* 0x000fe400078ec0ff */
[----:B------:R-:W-:Y:S02]  /*9d2e0*/  LOP3.LUT R148, R148, 0xffff, RZ, 0xc0, !PT ;  /* 0x0000ffff94947812 */ /* 0x000fe400078ec0ff */
[----:B------:R-:W-:Y:S02]  /*9d2f0*/  SHF.R.U32.HI R39, RZ, 0x8, R30 ;  /* 0x00000008ff277819 */ /* 0x000fe4000001161e */
[----:B------:R-:W-:-:S02]  /*9d300*/  PRMT R30, R30, 0x3340, R189 ;  /* 0x000033401e1e7816 */ /* 0x000fc400000000bd */
[----:B------:R-:W-:Y:S02]  /*9d310*/  SHF.R.U32.HI R38, RZ, 0x8, R29 ;  /* 0x00000008ff267819 */ /* 0x000fe4000001161d */
[----:B------:R-:W-:Y:S02]  /*9d320*/  PRMT R29, R29, 0x3340, R188 ;  /* 0x000033401d1d7816 */ /* 0x000fe400000000bc */
[----:B------:R-:W-:Y:S02]  /*9d330*/  SHF.R.U32.HI R37, RZ, 0x8, R27 ;  /* 0x00000008ff257819 */ /* 0x000fe4000001161b */
[--C-:B------:R-:W-:Y:S02]  /*9d340*/  PRMT R27, R27, 0x3340, R187.reuse ;  /* 0x000033401b1b7816 */ /* 0x100fe400000000bb */
[----:B------:R-:W-:Y:S02]  /*9d350*/  SHF.R.U32.HI R35, RZ, 0x8, R187 ;  /* 0x00000008ff237819 */ /* 0x000fe400000116bb */
[----:B------:R-:W-:-:S02]  /*9d360*/  SHF.R.U32.HI R33, RZ, 0x8, R25 ;  /* 0x00000008ff217819 */ /* 0x000fc40000011619 */
[--C-:B------:R-:W-:Y:S02]  /*9d370*/  PRMT R25, R25, 0x3340, R148.reuse ;  /* 0x0000334019197816 */ /* 0x100fe40000000094 */
[----:B------:R-:W-:Y:S01]  /*9d380*/  SHF.R.U32.HI R31, RZ, 0x8, R148 ;  /* 0x00000008ff1f7819 */ /* 0x000fe20000011694 */
[----:B------:R0:W-:Y:S01]  /*9d390*/  STL [R1+0x2b24], R30 ;  /* 0x002b241e01007387 */ /* 0x0001e20000100800 */
[----:B------:R-:W-:Y:S02]  /*9d3a0*/  SHF.R.U32.HI R189, RZ, 0x8, R189 ;  /* 0x00000008ffbd7819 */ /* 0x000fe400000116bd */
[----:B------:R-:W-:Y:S01]  /*9d3b0*/  SHF.R.U32.HI R188, RZ, 0x8, R188 ;  /* 0x00000008ffbc7819 */ /* 0x000fe200000116bc */
[----:B------:R1:W-:Y:S01]  /*9d3c0*/  STL [R1+0x2b20], R29 ;  /* 0x002b201d01007387 */ /* 0x0003e20000100800 */
[----:B------:R-:W-:Y:S02]  /*9d3d0*/  LOP3.LUT R37, R37, 0xffff, RZ, 0xc0, !PT ;  /* 0x0000ffff25257812 */ /* 0x000fe400078ec0ff */
[----:B------:R-:W-:Y:S01]  /*9d3e0*/  LOP3.LUT R35, R35, 0xffff, RZ, 0xc0, !PT ;  /* 0x0000ffff23237812 */ /* 0x000fe200078ec0ff */
[----:B------:R2:W-:Y:S01]  /*9d3f0*/  STL [R1+0x2b2c], R27 ;  /* 0x002b2c1b01007387 */ /* 0x0005e20000100800 */
[----:B------:R-:W-:-:S02]  /*9d400*/  LOP3.LUT R33, R33, 0xffff, RZ, 0xc0, !PT ;  /* 0x0000ffff21217812 */ /* 0x000fc400078ec0ff */
[----:B------:R-:W-:Y:S01]  /*9d410*/  LOP3.LUT R31, R31, 0xffff, RZ, 0xc0, !PT ;  /* 0x0000ffff1f1f7812 */ /* 0x000fe200078ec0ff */
[----:B------:R3:W-:Y:S01]  /*9d420*/  STL [R1+0x2b28], R25 ;  /* 0x002b281901007387 */ /* 0x0007e20000100800 */
[----:B0-----:R-:W-:Y:S02]  /*9d430*/  LOP3.LUT R30, R39, 0xffff, RZ, 0xc0, !PT ;  /* 0x0000ffff271e7812 */ /* 0x001fe400078ec0ff */
[----:B-1----:R-:W-:Y:S02]  /*9d440*/  LOP3.LUT R29, R189, 0xffff, RZ, 0xc0, !PT ;  /* 0x0000ffffbd1d7812 */ /* 0x002fe400078ec0ff */
[----:B------:R-:W-:Y:S02]  /*9d450*/  PRMT R35, R37, 0x3340, R35 ;  /* 0x0000334025237816 */ /* 0x000fe40000000023 */
[----:B--2---:R-:W-:Y:S02]  /*9d460*/  LOP3.LUT R27, R38, 0xffff, RZ, 0xc0, !PT ;  /* 0x0000ffff261b7812 */ /* 0x004fe400078ec0ff */
[----:B---3--:R-:W-:-:S02]  /*9d470*/  LOP3.LUT R25, R188, 0xffff, RZ, 0xc0, !PT ;  /* 0x0000ffffbc197812 */ /* 0x008fc400078ec0ff */
[----:B------:R-:W-:Y:S02]  /*9d480*/  PRMT R31, R33, 0x3340, R31 ;  /* 0x00003340211f7816 */ /* 0x000fe4000000001f */
[----:B------:R-:W-:Y:S02]  /*9d490*/  PRMT R29, R30, 0x3340, R29 ;  /* 0x000033401e1d7816 */ /* 0x000fe4000000001d */
[----:B------:R-:W-:Y:S01]  /*9d4a0*/  PRMT R25, R27, 0x3340, R25 ;  /* 0x000033401b197816 */ /* 0x000fe20000000019 */
[----:B------:R-:W-:Y:S04]  /*9d4b0*/  STL [R1+0x5a4], R35 ;  /* 0x0005a42301007387 */ /* 0x000fe80000100800 */
[----:B------:R-:W-:Y:S04]  /*9d4c0*/  STL [R1+0x5a0], R31 ;  /* 0x0005a01f01007387 */ /* 0x000fe80000100800 */
[----:B------:R0:W-:Y:S04]  /*9d4d0*/  STL [R1+0x58c], R29 ;  /* 0x00058c1d01007387 */ /* 0x0001e80000100800 */
[----:B------:R1:W-:Y:S01]  /*9d4e0*/  STL [R1+0x588], R25 ;  /* 0x0005881901007387 */ /* 0x0003e20000100800 */
[----:B----4-:R-:W-:-:S03]  /*9d4f0*/  LOP3.LUT R30, R47, 0xffff, RZ, 0xc0, !PT ;  /* 0x0000ffff2f1e7812 */ /* 0x010fc600078ec0ff */
[----:B------:R-:W2:Y:S01]  /*9d500*/  LDL.LU R47, [R1+0x26c0] ;  /* 0x0026c000012f7983 */ /* 0x000ea20000300800 */
[----:B0-----:R-:W-:-:S03]  /*9d510*/  LOP3.LUT R29, R45, 0xffff, RZ, 0xc0, !PT ;  /* 0x0000ffff2d1d7812 */ /* 0x001fc600078ec0ff */
[----:B------:R-:W3:Y:S01]  /*9d520*/  LDL.LU R45, [R1+0x26bc] ;  /* 0x0026bc00012d7983 */ /* 0x000ee20000300800 */
[----:B------:R-:W-:-:S03]  /*9d530*/  LOP3.LUT R27, R43, 0xffff, RZ, 0xc0, !PT ;  /* 0x0000ffff2b1b7812 */ /* 0x000fc600078ec0ff */
[----:B------:R-:W4:Y:S01]  /*9d540*/  LDL.LU R43, [R1+0x7a8] ;  /* 0x0007a800012b7983 */ /* 0x000f220000300800 */
[----:B------:R-:W-:Y:S02]  /*9d550*/  LOP3.LUT R191, R191, 0xffff, RZ, 0xc0, !PT ;  /* 0x0000ffffbfbf7812 */ /* 0x000fe400078ec0ff */
[----:B------:R-:W-:Y:S02]  /*9d560*/  F2FP.SATFINITE.E5M2.F32.PACK_AB_MERGE_C R144, R145, R144, RZ ;  /* 0x000000909190723e */ /* 0x000fe400048060ff */
[----:B------:R-:W-:Y:S02]  /*9d570*/  PRMT R35, R30, 0x3340, R191 ;  /* 0x000033401e237816 */ /* 0x000fe400000000bf */
[----:B------:R-:W-:Y:S02]  /*9d580*/  LOP3.LUT R190, R190, 0xffff, RZ, 0xc0, !PT ;  /* 0x0000ffffbebe7812 */ /* 0x000fe400078ec0ff */
[----:B-1----:R-:W-:Y:S02]  /*9d590*/  LOP3.LUT R25, R41, 0xffff, RZ, 0xc0, !PT ;  /* 0x0000ffff29197812 */ /* 0x002fe400078ec0ff */
[----:B------:R-:W4:Y:S01]  /*9d5a0*/  LDL.LU R41, [R1+0x7a4] ;  /* 0x0007a40001297983 */ /* 0x000f220000300800 */
[----:B------:R-:W-:-:S02]  /*9d5b0*/  F2FP.SATFINITE.E5M2.F32.PACK_AB_MERGE_C R140, R141, R140, RZ ;  /* 0x0000008c8d8c723e */ /* 0x000fc400048060ff */
[----:B------:R-:W-:Y:S01]  /*9d5c0*/  LOP3.LUT R144, R144, 0xffff, RZ, 0xc0, !PT ;  /* 0x0000ffff90907812 */ /* 0x000fe200078ec0ff */
[----:B------:R0:W-:Y:S01]  /*9d5d0*/  STL [R1+0x2b1c], R35 ;  /* 0x002b1c2301007387 */ /* 0x0001e20000100800 */
[----:B------:R-:W-:Y:S02]  /*9d5e0*/  SHF.R.U32.HI R37, RZ, 0x8, R25 ;  /* 0x00000008ff257819 */ /* 0x000fe40000011619 */
[----:B------:R-:W-:Y:S02]  /*9d5f0*/  LOP3.LUT R140, R140, 0xffff, RZ, 0xc0, !PT ;  /* 0x0000ffff8c8c7812 */ /* 0x000fe400078ec0ff */
[----:B------:R-:W-:Y:S02]  /*9d600*/  PRMT R25, R25, 0x3340, R144 ;  /* 0x0000334019197816 */ /* 0x000fe40000000090 */
[----:B0-----:R-:W-:Y:S02]  /*9d610*/  PRMT R35, R29, 0x3340, R190 ;  /* 0x000033401d237816 */ /* 0x001fe400000000be */
[----:B------:R-:W-:-:S02]  /*9d620*/  SHF.R.U32.HI R31, RZ, 0x8, R30 ;  /* 0x00000008ff1f7819 */ /* 0x000fc4000001161e */
[----:B------:R-:W-:Y:S01]  /*9d630*/  SHF.R.U32.HI R38, RZ, 0x8, R27 ;  /* 0x00000008ff267819 */ /* 0x000fe2000001161b */
[----:B------:R0:W-:Y:S01]  /*9d640*/  STL [R1+0x2b18], R35 ;  /* 0x002b182301007387 */ /* 0x0001e20000100800 */
[----:B------:R-:W-:Y:S02]  /*9d650*/  SHF.R.U32.HI R30, RZ, 0x8, R191 ;  /* 0x00000008ff1e7819 */ /* 0x000fe400000116bf */
[----:B------:R-:W-:Y:S01]  /*9d660*/  SHF.R.U32.HI R33, RZ, 0x8, R29 ;  /* 0x00000008ff217819 */ /* 0x000fe2000001161d */
[----:B------:R1:W-:Y:S01]  /*9d670*/  STL [R1+0x2b10], R25 ;  /* 0x002b101901007387 */ /* 0x0003e20000100800 */
[----:B------:R-:W-:Y:S02]  /*9d680*/  PRMT R27, R27, 0x3340, R140 ;  /* 0x000033401b1b7816 */ /* 0x000fe4000000008c */
[----:B------:R-:W-:Y:S02]  /*9d690*/  SHF.R.U32.HI R29, RZ, 0x8, R190 ;  /* 0x00000008ff1d7819 */ /* 0x000fe400000116be */
[----:B0-----:R-:W-:-:S02]  /*9d6a0*/  SHF.R.U32.HI R35, RZ, 0x8, R144 ;  /* 0x00000008ff237819 */ /* 0x001fc40000011690 */
[----:B------:R-:W-:Y:S02]  /*9d6b0*/  LOP3.LUT R37, R37, 0xffff, RZ, 0xc0, !PT ;  /* 0x0000ffff25257812 */ /* 0x000fe400078ec0ff */
[----:B-1----:R-:W-:Y:S02]  /*9d6c0*/  SHF.R.U32.HI R25, RZ, 0x8, R140 ;  /* 0x00000008ff197819 */ /* 0x002fe4000001168c */
[----:B------:R-:W-:Y:S01]  /*9d6d0*/  LOP3.LUT R35, R35, 0xffff, RZ, 0xc0, !PT ;  /* 0x0000ffff23237812 */ /* 0x000fe200078ec0ff */
[----:B------:R0:W-:Y:S01]  /*9d6e0*/  STL [R1+0x2b14], R27 ;  /* 0x002b141b01007387 */ /* 0x0001e20000100800 */
[----:B------:R-:W-:Y:S02]  /*9d6f0*/  LOP3.LUT R31, R31, 0xffff, RZ, 0xc0, !PT ;  /* 0x0000ffff1f1f7812 */ /* 0x000fe400078ec0ff */
[----:B------:R-:W-:Y:S02]  /*9d700*/  LOP3.LUT R30, R30, 0xffff, RZ, 0xc0, !PT ;  /* 0x0000ffff1e1e7812 */ /* 0x000fe400078ec0ff */
[----:B------:R-:W-:-:S02]  /*9d710*/  LOP3.LUT R33, R33, 0xffff, RZ, 0xc0, !PT ;  /* 0x0000ffff21217812 */ /* 0x000fc400078ec0ff */
[----:B------:R-:W-:Y:S02]  /*9d720*/  LOP3.LUT R29, R29, 0xffff, RZ, 0xc0, !PT ;  /* 0x0000ffff1d1d7812 */ /* 0x000fe400078ec0ff */
[----:B------:R-:W-:Y:S02]  /*9d730*/  LOP3.LUT R25, R25, 0xffff, RZ, 0xc0, !PT ;  /* 0x0000ffff19197812 */ /* 0x000fe400078ec0ff */
[----:B0-----:R-:W-:Y:S02]  /*9d740*/  LOP3.LUT R27, R38, 0xffff, RZ, 0xc0, !PT ;  /* 0x0000ffff261b7812 */ /* 0x001fe400078ec0ff */
[----:B------:R-:W-:Y:S02]  /*9d750*/  PRMT R35, R37, 0x3340, R35 ;  /* 0x0000334025237816 */ /* 0x000fe40000000023 */
[----:B------:R-:W-:Y:S02]  /*9d760*/  PRMT R30, R31, 0x3340, R30 ;  /* 0x000033401f1e7816 */ /* 0x000fe4000000001e */
[----:B------:R-:W-:-:S02]  /*9d770*/  PRMT R29, R33, 0x3340, R29 ;  /* 0x00003340211d7816 */ /* 0x000fc4000000001d */
[----:B------:R-:W-:Y:S01]  /*9d780*/  PRMT R25, R27, 0x3340, R25 ;  /* 0x000033401b197816 */ /* 0x000fe20000000019 */
[----:B------:R-:W-:Y:S04]  /*9d790*/  STL [R1+0x584], R35 ;  /* 0x0005842301007387 */ /* 0x000fe80000100800 */
[----:B------:R2:W-:Y:S04]  /*9d7a0*/  STL [R1+0x580], R30 ;  /* 0x0005801e01007387 */ /* 0x0005e80000100800 */
[----:B------:R3:W-:Y:S04]  /*9d7b0*/  STL [R1+0x57c], R29 ;  /* 0x00057c1d01007387 */ /* 0x0007e80000100800 */
[----:B------:R0:W-:Y:S01]  /*9d7c0*/  STL [R1+0x578], R25 ;  /* 0x0005781901007387 */ /* 0x0001e20000100800 */
[----:B--2---:R-:W-:-:S03]  /*9d7d0*/  LOP3.LUT R30, R47, 0xffff, RZ, 0xc0, !PT ;  /* 0x0000ffff2f1e7812 */ /* 0x004fc600078ec0ff */
[----:B------:R-:W2:Y:S01]  /*9d7e0*/  LDL.LU R47, [R1+0x26d8] ;  /* 0x0026d800012f7983 */ /* 0x000ea20000300800 */
[----:B---3--:R-:W-:-:S03]  /*9d7f0*/  LOP3.LUT R29, R45, 0xffff, RZ, 0xc0, !PT ;  /* 0x0000ffff2d1d7812 */ /* 0x008fc600078ec0ff */
[----:B------:R-:W3:Y:S01]  /*9d800*/  LDL.LU R45, [R1+0x26d0] ;  /* 0x0026d000012d7983 */ /* 0x000ee20000300800 */
[----:B----4-:R-:W-:-:S03]  /*9d810*/  LOP3.LUT R27, R43, 0xffff, RZ, 0xc0, !PT ;  /* 0x0000ffff2b1b7812 */ /* 0x010fc600078ec0ff */
[----:B------:R-:W4:Y:S01]  /*9d820*/  LDL.LU R43, [R1+0x26cc] ;  /* 0x0026cc00012b7983 */ /* 0x000f220000300800 */
[----:B------:R-:W-:Y:S02]  /*9d830*/  LOP3.LUT R193, R193, 0xffff, RZ, 0xc0, !PT ;  /* 0x0000ffffc1c17812 */ /* 0x000fe400078ec0ff */
[----:B------:R-:W-:Y:S02]  /*9d840*/  F2FP.SATFINITE.E5M2.F32.PACK_AB_MERGE_C R136, R137, R136, RZ ;  /* 0x000000888988723e */ /* 0x000fe400048060ff */
[----:B------:R-:W-:Y:S02]  /*9d850*/  SHF.R.U32.HI R35, RZ, 0x8, R30 ;  /* 0x00000008ff237819 */ /* 0x000fe4000001161e */
[----:B------:R-:W-:Y:S02]  /*9d860*/  PRMT R30, R30, 0x3340, R193 ;  /* 0x000033401e1e7816 */ /* 0x000fe400000000c1 */
[----:B0-----:R-:W-:Y:S02]  /*9d870*/  LOP3.LUT R25, R41, 0xffff, RZ, 0xc0, !PT ;  /* 0x0000ffff29197812 */ /* 0x001fe400078ec0ff */
[----:B------:R-:W-:Y:S01]  /*9d880*/  LOP3.LUT R192, R192, 0xffff, RZ, 0xc0, !PT ;  /* 0x0000ffffc0c07812 */ /* 0x000fe200078ec0ff */
[----:B------:R-:W4:Y:S01]  /*9d890*/  LDL.LU R41, [R1+0x7ac] ;  /* 0x0007ac0001297983 */ /* 0x000f220000300800 */
[----:B------:R-:W-:-:S02]  /*9d8a0*/  LOP3.LUT R136, R136, 0xffff, RZ, 0xc0, !PT ;  /* 0x0000ffff88887812 */ /* 0x000fc400078ec0ff */
[----:B------:R-:W-:Y:S01]  /*9d8b0*/  F2FP.SATFINITE.E5M2.F32.PACK_AB_MERGE_C R138, R139, R138, RZ ;  /* 0x0000008a8b8a723e */ /* 0x000fe200048060ff */
[----:B------:R0:W-:Y:S01]  /*9d8c0*/  STL [R1+0x2b08], R30 ;  /* 0x002b081e01007387 */ /* 0x0001e20000100800 */
[----:B------:R-:W-:Y:S02]  /*9d8d0*/  PRMT R38, R27, 0x3340, R136 ;  /* 0x000033401b267816 */ /* 0x000fe40000000088 */
[----:B------:R-:W-:Y:S02]  /*9d8e0*/  LOP3.LUT R138, R138, 0xffff, RZ, 0xc0, !PT ;  /* 0x0000ffff8a8a7812 */ /* 0x000fe400078ec0ff */
[----:B------:R-:W-:Y:S02]  /*9d8f0*/  SHF.R.U32.HI R33, RZ, 0x8, R193 ;  /* 0x00000008ff217819 */ /* 0x000fe400000116c1 */
[----:B0-----:R-:W-:Y:S02]  /*9d900*/  PRMT R30, R29, 0x3340, R192 ;  /* 0x000033401d1e7816 */ /* 0x001fe400000000c0 */
[----:B------:R-:W-:-:S02]  /*9d910*/  SHF.R.U32.HI R37, RZ, 0x8, R29 ;  /* 0x00000008ff257819 */ /* 0x000fc4000001161d */
[----:B------:R-:W-:Y:S01]  /*9d920*/  SHF.R.U32.HI R31, RZ, 0x8, R192 ;  /* 0x00000008ff1f7819 */ /* 0x000fe200000116c0 */
[----:B------:R0:W-:Y:S01]  /*9d930*/  STL [R1+0x2b04], R30 ;  /* 0x002b041e01007387 */ /* 0x0001e20000100800 */
[----:B------:R-:W-:Y:S02]  /*9d940*/  SHF.R.U32.HI R29, RZ, 0x8, R27 ;  /* 0x00000008ff1d7819 */ /* 0x000fe4000001161b */
[----:B------:R-:W-:Y:S01]  /*9d950*/  SHF.R.U32.HI R27, RZ, 0x8, R136 ;  /* 0x00000008ff1b7819 */ /* 0x000fe20000011688 */
[----:B------:R1:W-:Y:S01]  /*9d960*/  STL [R1+0x2b00], R38 ;  /* 0x002b002601007387 */ /* 0x0003e20000100800 */
[----:B------:R-:W-:Y:S02]  /*9d970*/  LOP3.LUT R35, R35, 0xffff, RZ, 0xc0, !PT ;  /* 0x0000ffff23237812 */ /* 0x000fe400078ec0ff */
[----:B------:R-:W-:Y:S02]  /*9d980*/  LOP3.LUT R33, R33, 0xffff, RZ, 0xc0, !PT ;  /* 0x0000ffff21217812 */ /* 0x000fe400078ec0ff */
[----:B0-----:R-:W-:-:S02]  /*9d990*/  SHF.R.U32.HI R30, RZ, 0x8, R25 ;  /* 0x00000008ff1e7819 */ /* 0x001fc40000011619 */
[--C-:B-1----:R-:W-:Y:S02]  /*9d9a0*/  PRMT R38, R25, 0x3340, R138.reuse ;  /* 0x0000334019267816 */ /* 0x102fe4000000008a */
[----:B------:R-:W-:Y:S02]  /*9d9b0*/  SHF.R.U32.HI R25, RZ, 0x8, R138 ;  /* 0x00000008ff197819 */ /* 0x000fe4000001168a */
[----:B------:R-:W-:Y:S02]  /*9d9c0*/  LOP3.LUT R37, R37, 0xffff, RZ, 0xc0, !PT ;  /* 0x0000ffff25257812 */ /* 0x000fe400078ec0ff */
[----:B------:R-:W-:Y:S02]  /*9d9d0*/  LOP3.LUT R31, R31, 0xffff, RZ, 0xc0, !PT ;  /* 0x0000ffff1f1f7812 */ /* 0x000fe400078ec0ff */
[----:B------:R-:W-:Y:S02]  /*9d9e0*/  LOP3.LUT R29, R29, 0xffff, RZ, 0xc0, !PT ;  /* 0x0000ffff1d1d7812 */ /* 0x000fe400078ec0ff */
[----:B------:R-:W-:-:S02]  /*9d9f0*/  LOP3.LUT R27, R27, 0xffff, RZ, 0xc0, !PT ;  /* 0x0000ffff1b1b7812 */ /* 0x000fc400078ec0ff */
[----:B------:R-:W-:Y:S02]  /*9da00*/  LOP3.LUT R30, R30, 0xffff, RZ, 0xc0, !PT ;  /* 0x0000ffff1e1e7812 */ /* 0x000fe400078ec0ff */
[----:B------:R-:W-:Y:S02]  /*9da10*/  LOP3.LUT R25, R25, 0xffff, RZ, 0xc0, !PT ;  /* 0x0000ffff19197812 */ /* 0x000fe400078ec0ff */
[----:B------:R-:W-:Y:S02]  /*9da20*/  PRMT R33, R35, 0x3340, R33 ;  /* 0x0000334023217816 */ /* 0x000fe40000000021 */
[----:B------:R-:W-:Y:S02]  /*9da30*/  PRMT R31, R37, 0x3340, R31 ;  /* 0x00003340251f7816 */ /* 0x000fe4000000001f */
[----:B------:R-:W-:Y:S01]  /*9da40*/  PRMT R27, R29, 0x3340, R27 ;  /* 0x000033401d1b7816 */ /* 0x000fe2000000001b */
[----:B------:R-:W-:Y:S01]  /*9da50*/  STL [R1+0x2b0c], R38 ;  /* 0x002b0c2601007387 */ /* 0x000fe20000100800 */
[----:B------:R-:W-:-:S03]  /*9da60*/  PRMT R25, R30, 0x3340, R25 ;  /* 0x000033401e197816 */ /* 0x000fc60000000019 */
[----:B------:R-:W-:Y:S04]  /*9da70*/  STL [R1+0x570], R33 ;  /* 0x0005702101007387 */ /* 0x000fe80000100800 */
[----:B------:R-:W-:Y:S04]  /*9da80*/  STL [R1+0x56c], R31 ;  /* 0x00056c1f01007387 */ /* 0x000fe80000100800 */
        /* <DEDUP_REMOVED lines=9> */
[----:B------:R-:W-:Y:S02]  /*9db20*/  LOP3.LUT R195, R195, 0xffff, RZ, 0xc0, !PT ;  /* 0x0000ffffc3c37812 */ /* 0x000fe400078ec0ff */
[----:B------:R-:W-:Y:S02]  /*9db30*/  F2FP.SATFINITE.E5M2.F32.PACK_AB_MERGE_C R132, R133, R132, RZ ;  /* 0x000000848584723e */ /* 0x000fe400048060ff */
[----:B------:R-:W-:Y:S02]  /*9db40*/  SHF.R.U32.HI R38, RZ, 0x8, R30 ;  /* 0x00000008ff267819 */ /* 0x000fe4000001161e */
[----:B0-----:R-:W-:Y:S02]  /*9db50*/  LOP3.LUT R25, R41, 0xffff, RZ, 0xc0, !PT ;  /* 0x0000ffff29197812 */ /* 0x001fe400078ec0ff */
[----:B------:R-:W4:Y:S01]  /*9db60*/  LDL.LU R41, [R1+0x8f0] ;  /* 0x0008f00001297983 */ /* 0x000f220000300800 */
[----:B------:R-:W-:-:S02]  /*9db70*/  PRMT R30, R30, 0x3340, R197 ;  /* 0x000033401e1e7816 */ /* 0x000fc400000000c5 */
[----:B------:R-:W-:Y:S02]  /*9db80*/  SHF.R.U32.HI R35, RZ, 0x8, R29 ;  /* 0x00000008ff237819 */ /* 0x000fe4000001161d */
[----:B------:R-:W-:Y:S02]  /*9db90*/  LOP3.LUT R194, R194, 0xffff, RZ, 0xc0, !PT ;  /* 0x0000ffffc2c27812 */ /* 0x000fe400078ec0ff */
[----:B------:R-:W-:Y:S02]  /*9dba0*/  PRMT R29, R29, 0x3340, R195 ;  /* 0x000033401d1d7816 */ /* 0x000fe400000000c3 */
[----:B------:R-:W-:Y:S01]  /*9dbb0*/  LOP3.LUT R132, R132, 0xffff, RZ, 0xc0, !PT ;  /* 0x0000ffff84847812 */ /* 0x000fe200078ec0ff */
[----:B------:R0:W-:Y:S01]  /*9dbc0*/  STL [R1+0x2af0], R30 ;  /* 0x002af01e01007387 */ /* 0x0001e20000100800 */
[----:B------:R-:W-:Y:S02]  /*9dbd0*/  SHF.R.U32.HI R37, RZ, 0x8, R27 ;  /* 0x00000008ff257819 */ /* 0x000fe4000001161b */
[----:B------:R-:W-:Y:S01]  /*9dbe0*/  SHF.R.U32.HI R33, RZ, 0x8, R195 ;  /* 0x00000008ff217819 */ /* 0x000fe200000116c3 */
[----:B------:R1:W-:Y:S01]  /*9dbf0*/  STL [R1+0x2afc], R29 ;  /* 0x002afc1d01007387 */ /* 0x0003e20000100800 */
[----:B------:R-:W-:-:S02]  /*9dc00*/  PRMT R27, R27, 0x3340, R194 ;  /* 0x000033401b1b7816 */ /* 0x000fc400000000c2 */
[----:B------:R-:W-:Y:S02]  /*9dc10*/  SHF.R.U32.HI R31, RZ, 0x8, R194 ;  /* 0x00000008ff1f7819 */ /* 0x000fe400000116c2 */
[----:B0-----:R-:W-:Y:S02]  /*9dc20*/  SHF.R.U32.HI R30, RZ, 0x8, R25 ;  /* 0x00000008ff1e7819 */ /* 0x001fe40000011619 */
[--C-:B------:R-:W-:Y:S02]  /*9dc30*/  PRMT R25, R25, 0x3340, R132.reuse ;  /* 0x0000334019197816 */ /* 0x100fe40000000084 */
[----:B-1----:R-:W-:Y:S02]  /*9dc40*/  SHF.R.U32.HI R29, RZ, 0x8, R132 ;  /* 0x00000008ff1d7819 */ /* 0x002fe40000011684 */
[----:B------:R-:W-:Y:S01]  /*9dc50*/  SHF.R.U32.HI R197, RZ, 0x8, R197 ;  /* 0x00000008ffc57819 */ /* 0x000fe200000116c5 */
[----:B------:R0:W-:Y:S01]  /*9dc60*/  STL [R1+0x2af8], R27 ;  /* 0x002af81b01007387 */ /* 0x0001e20000100800 */
[----:B------:R-:W-:-:S02]  /*9dc70*/  LOP3.LUT R35, R35, 0xffff, RZ, 0xc0, !PT ;  /* 0x0000ffff23237812 */ /* 0x000fc400078ec0ff */
[----:B------:R-:W-:Y:S01]  /*9dc80*/  LOP3.LUT R33, R33, 0xffff, RZ, 0xc0, !PT ;  /* 0x0000ffff21217812 */ /* 0x000fe200078ec0ff */
[----:B------:R1:W-:Y:S01]  /*9dc90*/  STL [R1+0x2af4], R25 ;  /* 0x002af41901007387 */ /* 0x0003e20000100800 */
[----:B------:R-:W-:Y:S02]  /*9dca0*/  LOP3.LUT R37, R37, 0xffff, RZ, 0xc0, !PT ;  /* 0x0000ffff25257812 */ /* 0x000fe400078ec0ff */
[----:B------:R-:W-:Y:S02]  /*9dcb0*/  LOP3.LUT R31, R31, 0xffff, RZ, 0xc0, !PT ;  /* 0x0000ffff1f1f7812 */ /* 0x000fe400078ec0ff */
[----:B------:R-:W-:Y:S02]  /*9dcc0*/  LOP3.LUT R30, R30, 0xffff, RZ, 0xc0, !PT ;  /* 0x0000ffff1e1e7812 */ /* 0x000fe400078ec0ff */
[----:B------:R-:W-:Y:S02]  /*9dcd0*/  LOP3.LUT R29, R29, 0xffff, RZ, 0xc0, !PT ;  /* 0x0000ffff1d1d7812 */ /* 0x000fe400078ec0ff */
[----:B0-----:R-:W-:-:S02]  /*9dce0*/  LOP3.LUT R27, R38, 0xffff, RZ, 0xc0, !PT ;  /* 0x0000ffff261b7812 */ /* 0x001fc400078ec0ff */
[----:B-1----:R-:W-:Y:S02]  /*9dcf0*/  LOP3.LUT R25, R197, 0xffff, RZ, 0xc0, !PT ;  /* 0x0000ffffc5197812 */ /* 0x002fe400078ec0ff */
[----:B------:R-:W-:Y:S02]  /*9dd00*/  PRMT R33, R35, 0x3340, R33 ;  /* 0x0000334023217816 */ /* 0x000fe40000000021 */
[----:B------:R-:W-:Y:S02]  /*9dd10*/  PRMT R31, R37, 0x3340, R31 ;  /* 0x00003340251f7816 */ /* 0x000fe4000000001f */
[----:B------:R-:W-:Y:S02]  /*9dd20*/  PRMT R29, R30, 0x3340, R29 ;  /* 0x000033401e1d7816 */ /* 0x000fe4000000001d */
[----:B------:R-:W-:Y:S01]  /*9dd30*/  PRMT R25, R27, 0x3340, R25 ;  /* 0x000033401b197816 */ /* 0x000fe20000000019 */
        /* <DEDUP_REMOVED lines=12> */
[----:B------:R-:W-:Y:S02]  /*9de00*/  LOP3.LUT R196, R196, 0xffff, RZ, 0xc0, !PT ;  /* 0x0000ffffc4c47812 */ /* 0x000fe400078ec0ff */
[----:B------:R-:W-:Y:S02]  /*9de10*/  F2FP.SATFINITE.E5M2.F32.PACK_AB_MERGE_C R130, R131, R130, RZ ;  /* 0x000000828382723e */ /* 0x000fe400048060ff */
[----:B0-----:R-:W-:Y:S02]  /*9de20*/  LOP3.LUT R25, R41, 0xffff, RZ, 0xc0, !PT ;  /* 0x0000ffff29197812 */ /* 0x001fe400078ec0ff */
[----:B------:R-:W4:Y:S01]  /*9de30*/  LDL.LU R41, [R1+0x267c] ;  /* 0x00267c0001297983 */ /* 0x000f220000300800 */
[----:B------:R-:W-:-:S02]  /*9de40*/  SHF.R.U32.HI R38, RZ, 0x8, R30 ;  /* 0x00000008ff267819 */ /* 0x000fc4000001161e */
[----:B------:R-:W-:Y:S02]  /*9de50*/  PRMT R30, R30, 0x3340, R199 ;  /* 0x000033401e1e7816 */ /* 0x000fe400000000c7 */
[----:B------:R-:W-:Y:S02]  /*9de60*/  SHF.R.U32.HI R37, RZ, 0x8, R29 ;  /* 0x00000008ff257819 */ /* 0x000fe4000001161d */
[----:B------:R-:W-:Y:S02]  /*9de70*/  LOP3.LUT R128, R128, 0xffff, RZ, 0xc0, !PT ;  /* 0x0000ffff80807812 */ /* 0x000fe400078ec0ff */
[----:B------:R-:W-:Y:S02]  /*9de80*/  PRMT R29, R29, 0x3340, R196 ;  /* 0x000033401d1d7816 */ /* 0x000fe400000000c4 */
[----:B------:R-:W-:Y:S01]  /*9de90*/  LOP3.LUT R130, R130, 0xffff, RZ, 0xc0, !PT ;  /* 0x0000ffff82827812 */ /* 0x000fe200078ec0ff */
[----:B------:R0:W-:Y:S01]  /*9dea0*/  STL [R1+0x2aec], R30 ;  /* 0x002aec1e01007387 */ /* 0x0001e20000100800 */
[----:B------:R-:W-:-:S02]  /*9deb0*/  SHF.R.U32.HI R31, RZ, 0x8, R27 ;  /* 0x00000008ff1f7819 */ /* 0x000fc4000001161b */
[----:B------:R-:W-:Y:S01]  /*9dec0*/  SHF.R.U32.HI R35, RZ, 0x8, R196 ;  /* 0x00000008ff237819 */ /* 0x000fe200000116c4 */
[----:B------:R1:W-:Y:S01]  /*9ded0*/  STL [R1+0x2ae4], R29 ;  /* 0x002ae41d01007387 */ /* 0x0003e20000100800 */
[----:B------:R-:W-:Y:S02]  /*9dee0*/  PRMT R27, R27, 0x3340, R128 ;  /* 0x000033401b1b7816 */ /* 0x000fe40000000080 */
[----:B------:R-:W-:Y:S02]  /*9def0*/  SHF.R.U32.HI R33, RZ, 0x8, R25 ;  /* 0x00000008ff217819 */ /* 0x000fe40000011619 */
[----:B------:R-:W-:Y:S02]  /*9df00*/  PRMT R25, R25, 0x3340, R130 ;  /* 0x0000334019197816 */ /* 0x000fe40000000082 */
[----:B0-----:R-:W-:Y:S02]  /*9df10*/  SHF.R.U32.HI R30, RZ, 0x8, R128 ;  /* 0x00000008ff1e7819 */ /* 0x001fe40000011680 */
[----:B------:R-:W-:-:S02]  /*9df20*/  SHF.R.U32.HI R199, RZ, 0x8, R199 ;  /* 0x00000008ffc77819 */ /* 0x000fc400000116c7 */
[----:B-1----:R-:W-:Y:S01]  /*9df30*/  SHF.R.U32.HI R29, RZ, 0x8, R130 ;  /* 0x00000008ff1d7819 */ /* 0x002fe20000011682 */
[----:B------:R0:W-:Y:S01]  /*9df40*/  STL [R1+0x2ae0], R27 ;  /* 0x002ae01b01007387 */ /* 0x0001e20000100800 */
[----:B------:R-:W-:Y:S02]  /*9df50*/  LOP3.LUT R37, R37, 0xffff, RZ, 0xc0, !PT ;  /* 0x0000ffff25257812 */ /* 0x000fe400078ec0ff */
[----:B------:R-:W-:Y:S01]  /*9df60*/  LOP3.LUT R35, R35, 0xffff, RZ, 0xc0, !PT ;  /* 0x0000ffff23237812 */ /* 0x000fe200078ec0ff */
[----:B------:R1:W-:Y:S01]  /*9df70*/  STL [R1+0x2ae8], R25 ;  /* 0x002ae81901007387 */ /* 0x0003e20000100800 */
[----:B------:R-:W-:Y:S02]  /*9df80*/  LOP3.LUT R31, R31, 0xffff, RZ, 0xc0, !PT ;  /* 0x0000ffff1f1f7812 */ /* 0x000fe400078ec0ff */
[----:B------:R-:W-:Y:S02]  /*9df90*/  LOP3.LUT R30, R30, 0xffff, RZ, 0xc0, !PT ;  /* 0x0000ffff1e1e7812 */ /* 0x000fe400078ec0ff */
[----:B------:R-:W-:-:S02]  /*9dfa0*/  LOP3.LUT R33, R33, 0xffff, RZ, 0xc0, !PT ;  /* 0x0000ffff21217812 */ /* 0x000fc400078ec0ff */
[----:B------:R-:W-:Y:S02]  /*9dfb0*/  LOP3.LUT R29, R29, 0xffff, RZ, 0xc0, !PT ;  /* 0x0000ffff1d1d7812 */ /* 0x000fe400078ec0ff */
[----:B0-----:R-:W-:Y:S02]  /*9dfc0*/  LOP3.LUT R27, R38, 0xffff, RZ, 0xc0, !PT ;  /* 0x0000ffff261b7812 */ /* 0x001fe400078ec0ff */
[----:B-1----:R-:W-:Y:S02]  /*9dfd0*/  LOP3.LUT R25, R199, 0xffff, RZ, 0xc0, !PT ;  /* 0x0000ffffc7197812 */ /* 0x002fe400078ec0ff */
        /* <DEDUP_REMOVED lines=17> */
[----:B0-----:R-:W-:Y:S02]  /*9e0f0*/  LOP3.LUT R25, R41, 0xffff, RZ, 0xc0, !PT ;  /* 0x0000ffff29197812 */ /* 0x001fe400078ec0ff */
[----:B------:R-:W4:Y:S01]  /*9e100*/  LDL.LU R41, [R1+0x2680] ;  /* 0x0026800001297983 */ /* 0x000f220000300800 */
[----:B------:R-:W-:-:S02]  /*9e110*/  PRMT R31, R30, 0x3340, R201 ;  /* 0x000033401e1f7816 */ /* 0x000fc400000000c9 */
[----:B------:R-:W-:Y:S02]  /*9e120*/  LOP3.LUT R198, R198, 0xffff, RZ, 0xc0, !PT ;  /* 0x0000ffffc6c67812 */ /* 0x000fe400078ec0ff */
[----:B------:R-:W-:Y:S02]  /*9e130*/  LOP3.LUT R124, R124, 0xffff, RZ, 0xc0, !PT ;  /* 0x0000ffff7c7c7812 */ /* 0x000fe400078ec0ff */
[----:B------:R-:W-:Y:S02]  /*9e140*/  SHF.R.U32.HI R38, RZ, 0x8, R30 ;  /* 0x00000008ff267819 */ /* 0x000fe4000001161e */
[----:B------:R-:W-:Y:S01]  /*9e150*/  SHF.R.U32.HI R30, RZ, 0x8, R29 ;  /* 0x00000008ff1e7819 */ /* 0x000fe2000001161d */
[----:B------:R0:W-:Y:S01]  /*9e160*/  STL [R1+0x2ad4], R31 ;  /* 0x002ad41f01007387 */ /* 0x0001e20000100800 */
[----:B------:R-:W-:Y:S02]  /*9e170*/  PRMT R29, R29, 0x3340, R200 ;  /* 0x000033401d1d7816 */ /* 0x000fe400000000c8 */
[----:B------:R-:W-:-:S02]  /*9e180*/  SHF.R.U32.HI R37, RZ, 0x8, R27 ;  /* 0x00000008ff257819 */ /* 0x000fc4000001161b */
[--C-:B------:R-:W-:Y:S02]  /*9e190*/  PRMT R27, R27, 0x3340, R198.reuse ;  /* 0x000033401b1b7816 */ /* 0x100fe400000000c6 */
[----:B------:R-:W-:Y:S02]  /*9e1a0*/  SHF.R.U32.HI R35, RZ, 0x8, R198 ;  /* 0x00000008ff237819 */ /* 0x000fe400000116c6 */
[----:B------:R-:W-:Y:S02]  /*9e1b0*/  SHF.R.U32.HI R33, RZ, 0x8, R25 ;  /* 0x00000008ff217819 */ /* 0x000fe40000011619 */
[--C-:B------:R-:W-:Y:S02]  /*9e1c0*/  PRMT R25, R25, 0x3340, R124.reuse ;  /* 0x0000334019197816 */ /* 0x100fe4000000007c */
[----:B0-----:R-:W-:Y:S02]  /*9e1d0*/  SHF.R.U32.HI R31, RZ, 0x8, R124 ;  /* 0x00000008ff1f7819 */ /* 0x001fe4000001167c */
[----:B------:R-:W-:Y:S01]  /*9e1e0*/  SHF.R.U32.HI R201, RZ, 0x8, R201 ;  /* 0x00000008ffc97819 */ /* 0x000fe200000116c9 */
[----:B------:R0:W-:Y:S01]  /*9e1f0*/  STL [R1+0x2ad0], R29 ;  /* 0x002ad01d01007387 */ /* 0x0001e20000100800 */
[----:B------:R-:W-:-:S02]  /*9e200*/  SHF.R.U32.HI R200, RZ, 0x8, R200 ;  /* 0x00000008ffc87819 */ /* 0x000fc400000116c8 */
[----:B------:R-:W-:Y:S01]  /*9e210*/  LOP3.LUT R37, R37, 0xffff, RZ, 0xc0, !PT ;  /* 0x0000ffff25257812 */ /* 0x000fe200078ec0ff */
[----:B------:R1:W-:Y:S01]  /*9e220*/  STL [R1+0x2adc], R27 ;  /* 0x002adc1b01007387 */ /* 0x0003e20000100800 */
[----:B------:R-:W-:Y:S02]  /*9e230*/  LOP3.LUT R35, R35, 0xffff, RZ, 0xc0, !PT ;  /* 0x0000ffff23237812 */ /* 0x000fe400078ec0ff */
[----:B------:R-:W-:Y:S01]  /*9e240*/  LOP3.LUT R33, R33, 0xffff, RZ, 0xc0, !PT ;  /* 0x0000ffff21217812 */ /* 0x000fe200078ec0ff */
[----:B------:R1:W-:Y:S01]  /*9e250*/  STL [R1+0x2ad8], R25 ;  /* 0x002ad81901007387 */ /* 0x0003e20000100800 */
[----:B------:R-:W-:Y:S02]  /*9e260*/  LOP3.LUT R31, R31, 0xffff, RZ, 0xc0, !PT ;  /* 0x0000ffff1f1f7812 */ /* 0x000fe400078ec0ff */
[----:B0-----:R-:W-:Y:S02]  /*9e270*/  LOP3.LUT R29, R38, 0xffff, RZ, 0xc0, !PT ;  /* 0x0000ffff261d7812 */ /* 0x001fe400078ec0ff */
[----:B------:R-:W-:-:S02]  /*9e280*/  LOP3.LUT R30, R30, 0xffff, RZ, 0xc0, !PT ;  /* 0x0000ffff1e1e7812 */ /* 0x000fc400078ec0ff */
[----:B-1----:R-:W-:Y:S02]  /*9e290*/  LOP3.LUT R27, R201, 0xffff, RZ, 0xc0, !PT ;  /* 0x0000ffffc91b7812 */ /* 0x002fe400078ec0ff */
[----:B------:R-:W-:Y:S02]  /*9e2a0*/  PRMT R35, R37, 0x3340, R35 ;  /* 0x0000334025237816 */ /* 0x000fe40000000023 */
[----:B------:R-:W-:Y:S02]  /*9e2b0*/  LOP3.LUT R25, R200, 0xffff, RZ, 0xc0, !PT ;  /* 0x0000ffffc8197812 */ /* 0x000fe400078ec0ff */
        /* <DEDUP_REMOVED lines=15> */
[----:B------:R-:W-:Y:S02]  /*9e3b0*/  F2FP.SATFINITE.E5M2.F32.PACK_AB_MERGE_C R122, R123, R122, RZ ;  /* 0x0000007a7b7a723e */ /* 0x000fe400048060ff */
[----:B0-----:R-:W-:Y:S02]  /*9e3c0*/  LOP3.LUT R25, R41, 0xffff, RZ, 0xc0, !PT ;  /* 0x0000ffff29197812 */ /* 0x001fe400078ec0ff */
[----:B------:R-:W4:Y:S01]  /*9e3d0*/  LDL.LU R41, [R1+0x2688] ;  /* 0x0026880001297983 */ /* 0x000f220000300800 */
[----:B------:R-:W-:-:S02]  /*9e3e0*/  LOP3.LUT R202, R202, 0xffff, RZ, 0xc0, !PT ;  /* 0x0000ffffcaca7812 */ /* 0x000fc400078ec0ff */
[----:B------:R-:W-:Y:S02]  /*9e3f0*/  PRMT R31, R30, 0x3340, R203 ;  /* 0x000033401e1f7816 */ /* 0x000fe400000000cb */
[----:B------:R-:W-:Y:S02]  /*9e400*/  LOP3.LUT R120, R120, 0xffff, RZ, 0xc0, !PT ;  /* 0x0000ffff78787812 */ /* 0x000fe400078ec0ff */
[----:B------:R-:W-:Y:S02]  /*9e410*/  LOP3.LUT R122, R122, 0xffff, RZ, 0xc0, !PT ;  /* 0x0000ffff7a7a7812 */ /* 0x000fe400078ec0ff */
[----:B------:R-:W-:Y:S02]  /*9e420*/  SHF.R.U32.HI R38, RZ, 0x8, R30 ;  /* 0x00000008ff267819 */ /* 0x000fe4000001161e */
[----:B------:R-:W-:Y:S01]  /*9e430*/  SHF.R.U32.HI R30, RZ, 0x8, R29 ;  /* 0x00000008ff1e7819 */ /* 0x000fe2000001161d */
[----:B------:R0:W-:Y:S01]  /*9e440*/  STL [R1+0x2acc], R31 ;  /* 0x002acc1f01007387 */ /* 0x0001e20000100800 */
[----:B------:R-:W-:-:S02]  /*9e450*/  PRMT R29, R29, 0x3340, R202 ;  /* 0x000033401d1d7816 */ /* 0x000fc400000000ca */
[----:B------:R-:W-:Y:S02]  /*9e460*/  SHF.R.U32.HI R35, RZ, 0x8, R27 ;  /* 0x00000008ff237819 */ /* 0x000fe4000001161b */
[--C-:B------:R-:W-:Y:S02]  /*9e470*/  PRMT R27, R27, 0x3340, R120.reuse ;  /* 0x000033401b1b7816 */ /* 0x100fe40000000078 */
[----:B------:R-:W-:Y:S02]  /*9e480*/  SHF.R.U32.HI R37, RZ, 0x8, R25 ;  /* 0x00000008ff257819 */ /* 0x000fe40000011619 */
[----:B------:R-:W-:Y:S02]  /*9e490*/  SHF.R.U32.HI R33, RZ, 0x8, R120 ;  /* 0x00000008ff217819 */ /* 0x000fe40000011678 */
[--C-:B------:R-:W-:Y:S02]  /*9e4a0*/  PRMT R25, R25, 0x3340, R122.reuse ;  /* 0x0000334019197816 */ /* 0x100fe4000000007a */
[----:B0-----:R-:W-:-:S02]  /*9e4b0*/  SHF.R.U32.HI R31, RZ, 0x8, R122 ;  /* 0x00000008ff1f7819 */ /* 0x001fc4000001167a */
[----:B------:R-:W-:Y:S01]  /*9e4c0*/  SHF.R.U32.HI R203, RZ, 0x8, R203 ;  /* 0x00000008ffcb7819 */ /* 0x000fe200000116cb */
[----:B------:R0:W-:Y:S01]  /*9e4d0*/  STL [R1+0x2ac8], R29 ;  /* 0x002ac81d01007387 */ /* 0x0001e20000100800 */
[----:B------:R-:W-:Y:S02]  /*9e4e0*/  SHF.R.U32.HI R202, RZ, 0x8, R202 ;  /* 0x00000008ffca7819 */ /* 0x000fe400000116ca */
[----:B------:R-:W-:Y:S01]  /*9e4f0*/  LOP3.LUT R35, R35, 0xffff, RZ, 0xc0, !PT ;  /* 0x0000ffff23237812 */ /* 0x000fe200078ec0ff */
[----:B------:R1:W-:Y:S01]  /*9e500*/  STL [R1+0x2ac0], R27 ;  /* 0x002ac01b01007387 */ /* 0x0003e20000100800 */
[----:B------:R-:W-:Y:S02]  /*9e510*/  LOP3.LUT R33, R33, 0xffff, RZ, 0xc0, !PT ;  /* 0x0000ffff21217812 */ /* 0x000fe400078ec0ff */
[----:B------:R-:W-:Y:S01]  /*9e520*/  LOP3.LUT R37, R37, 0xffff, RZ, 0xc0, !PT ;  /* 0x0000ffff25257812 */ /* 0x000fe200078ec0ff */
[----:B------:R1:W-:Y:S01]  /*9e530*/  STL [R1+0x2ac4], R25 ;  /* 0x002ac41901007387 */ /* 0x0003e20000100800 */
[----:B------:R-:W-:-:S02]  /*9e540*/  LOP3.LUT R31, R31, 0xffff, RZ, 0xc0, !PT ;  /* 0x0000ffff1f1f7812 */ /* 0x000fc400078ec0ff */
[----:B0-----:R-:W-:Y:S02]  /*9e550*/  LOP3.LUT R29, R38, 0xffff, RZ, 0xc0, !PT ;  /* 0x0000ffff261d7812 */ /* 0x001fe400078ec0ff */
[----:B------:R-:W-:Y:S02]  /*9e560*/  LOP3.LUT R30, R30, 0xffff, RZ, 0xc0, !PT ;  /* 0x0000ffff1e1e7812 */ /* 0x000fe400078ec0ff */
[----:B-1----:R-:W-:Y:S02]  /*9e570*/  LOP3.LUT R27, R203, 0xffff, RZ, 0xc0, !PT ;  /* 0x0000ffffcb1b7812 */ /* 0x002fe400078ec0ff */
[----:B------:R-:W-:Y:S02]  /*9e580*/  PRMT R33, R35, 0x3340, R33 ;  /* 0x0000334023217816 */ /* 0x000fe40000000021 */
[----:B------:R-:W-:Y:S02]  /*9e590*/  LOP3.LUT R25, R202, 0xffff, RZ, 0xc0, !PT ;  /* 0x0000ffffca197812 */ /* 0x000fe400078ec0ff */
[----:B------:R-:W-:-:S02]  /*9e5a0*/  PRMT R31, R37, 0x3340, R31 ;  /* 0x00003340251f7816 */ /* 0x000fc4000000001f */
        /* <DEDUP_REMOVED lines=14> */
[----:B------:R-:W-:Y:S02]  /*9e690*/  PRMT R35, R30, 0x3340, R205 ;  /* 0x000033401e237816 */ /* 0x000fe400000000cd */
[----:B------:R-:W-:Y:S02]  /*9e6a0*/  LOP3.LUT R204, R204, 0xffff, RZ, 0xc0, !PT ;  /* 0x0000ffffcccc7812 */ /* 0x000fe400078ec0ff */
[----:B0-----:R-:W-:Y:S02]  /*9e6b0*/  LOP3.LUT R25, R41, 0xffff, RZ, 0xc0, !PT ;  /* 0x0000ffff29197812 */ /* 0x001fe400078ec0ff */
        /* <DEDUP_REMOVED lines=91> */
[----:B------:R-:W-:Y:S02]  /*9ec70*/  LOP3.LUT R208, R208, 0xffff, RZ, 0xc0, !PT ;  /* 0x0000ffffd0d07812 */ /* 0x000fe400078ec0ff */
[----:B0-----:R-:W-:-:S02]  /*9ec80*/  LOP3.LUT R25, R41, 0xffff, RZ, 0xc0, !PT ;  /* 0x0000ffff29197812 */ /* 0x001fc400078ec0ff */
[----:B------:R-:W4:Y:S01]  /*9ec90*/  LDL.LU R41, [R1+0x26b8] ;  /* 0x0026b80001297983 */ /* 0x000f220000300800 */
[----:B------:R-:W-:Y:S02]  /*9eca0*/  LOP3.LUT R104, R104, 0xffff, RZ, 0xc0, !PT ;  /* 0x0000ffff68687812 */ /* 0x000fe400078ec0ff */
[----:B------:R-:W-:Y:S01]  /*9ecb0*/  F2FP.SATFINITE.E5M2.F32.PACK_AB_MERGE_C R106, R107, R106, RZ ;  /* 0x0000006a6b6a723e */ /* 0x000fe200048060ff */
[----:B------:R0:W-:Y:S01]  /*9ecc0*/  STL [R1+0x26d8], R30 ;  /* 0x0026d81e01007387 */ /* 0x0001e20000100800 */
[----:B------:R-:W-:Y:S02]  /*9ecd0*/  PRMT R38, R27, 0x3340, R104 ;  /* 0x000033401b267816 */ /* 0x000fe40000000068 */
[----:B------:R-:W-:Y:S02]  /*9ece0*/  LOP3.LUT R106, R106, 0xffff, RZ, 0xc0, !PT ;  /* 0x0000ffff6a6a7812 */ /* 0x000fe400078ec0ff */
[----:B------:R-:W-:Y:S02]  /*9ecf0*/  SHF.R.U32.HI R33, RZ, 0x8, R209 ;  /* 0x00000008ff217819 */ /* 0x000fe400000116d1 */
[----:B0-----:R-:W-:-:S02]  /*9ed00*/  PRMT R30, R29, 0x3340, R208 ;  /* 0x000033401d1e7816 */ /* 0x001fc400000000d0 */
[----:B------:R-:W-:Y:S02]  /*9ed10*/  SHF.R.U32.HI R37, RZ, 0x8, R29 ;  /* 0x00000008ff257819 */ /* 0x000fe4000001161d */
[----:B------:R-:W-:Y:S01]  /*9ed20*/  SHF.R.U32.HI R31, RZ, 0x8, R208 ;  /* 0x00000008ff1f7819 */ /* 0x000fe200000116d0 */
[----:B------:R0:W-:Y:S01]  /*9ed30*/  STL [R1+0x26d0], R30 ;  /* 0x0026d01e01007387 */ /* 0x0001e20000100800 */
[----:B------:R-:W-:Y:S02]  /*9ed40*/  SHF.R.U32.HI R29, RZ, 0x8, R27 ;  /* 0x00000008ff1d7819 */ /* 0x000fe4000001161b */
[----:B------:R-:W-:Y:S01]  /*9ed50*/  SHF.R.U32.HI R27, RZ, 0x8, R104 ;  /* 0x00000008ff1b7819 */ /* 0x000fe20000011668 */
[----:B------:R1:W-:Y:S01]  /*9ed60*/  STL [R1+0x26cc], R38 ;  /* 0x0026cc2601007387 */ /* 0x0003e20000100800 */
[----:B------:R-:W-:Y:S02]  /*9ed70*/  LOP3.LUT R35, R35, 0xffff, RZ, 0xc0, !PT ;  /* 0x0000ffff23237812 */ /* 0x000fe400078ec0ff */
[----:B------:R-:W-:-:S02]  /*9ed80*/  LOP3.LUT R33, R33, 0xffff, RZ, 0xc0, !PT ;  /* 0x0000ffff21217812 */ /* 0x000fc400078ec0ff */
[----:B0-----:R-:W-:Y:S02]  /*9ed90*/  SHF.R.U32.HI R30, RZ, 0x8, R25 ;  /* 0x00000008ff1e7819 */ /* 0x001fe40000011619 */
[--C-:B-1----:R-:W-:Y:S02]  /*9eda0*/  PRMT R38, R25, 0x3340, R106.reuse ;  /* 0x0000334019267816 */ /* 0x102fe4000000006a */
[----:B------:R-:W-:Y:S02]  /*9edb0*/  SHF.R.U32.HI R25, RZ, 0x8, R106 ;  /* 0x00000008ff197819 */ /* 0x000fe4000001166a */
        /* <DEDUP_REMOVED lines=115> */
[----:B------:R-:W-:Y:S02]  /*9f4f0*/  PRMT R31, R30, 0x3340, R217 ;  /* 0x000033401e1f7816 */ /* 0x000fe400000000d9 */
[----:B0-----:R-:W-:Y:S02]  /*9f500*/  LOP3.LUT R25, R41, 0xffff, RZ, 0xc0, !PT ;  /* 0x0000ffff29197812 */ /* 0x001fe400078ec0ff */
[----:B------:R-:W4:Y:S01]  /*9f510*/  LDL.LU R41, [R1+0x26e0] ;  /* 0x0026e00001297983 */ /* 0x000f220000300800 */
[----:B------:R-:W-:-:S02]  /*9f520*/  LOP3.LUT R214, R214, 0xffff, RZ, 0xc0, !PT ;  /* 0x0000ffffd6d67812 */ /* 0x000fc400078ec0ff */
[----:B------:R-:W-:Y:S02]  /*9f530*/  LOP3.LUT R92, R92, 0xffff, RZ, 0xc0, !PT ;  /* 0x0000ffff5c5c7812 */ /* 0x000fe400078ec0ff */
[----:B------:R-:W-:Y:S02]  /*9f540*/  SHF.R.U32.HI R38, RZ, 0x8, R30 ;  /* 0x00000008ff267819 */ /* 0x000fe4000001161e */
[----:B------:R-:W-:Y:S01]  /*9f550*/  SHF.R.U32.HI R30, RZ, 0x8, R29 ;  /* 0x00000008ff1e7819 */ /* 0x000fe2000001161d */
[----:B------:R0:W-:Y:S01]  /*9f560*/  STL [R1+0x2698], R31 ;  /* 0x0026981f01007387 */ /* 0x0001e20000100800 */
[----:B------:R-:W-:Y:S02]  /*9f570*/  PRMT R29, R29, 0x3340, R216 ;  /* 0x000033401d1d7816 */ /* 0x000fe400000000d8 */
[----:B------:R-:W-:Y:S02]  /*9f580*/  SHF.R.U32.HI R37, RZ, 0x8, R27 ;  /* 0x00000008ff257819 */ /* 0x000fe4000001161b */
[----:B------:R-:W-:-:S02]  /*9f590*/  PRMT R27, R27, 0x3340, R214 ;  /* 0x000033401b1b7816 */ /* 0x000fc400000000d6 */
        /* <DEDUP_REMOVED lines=81> */
[----:B------:R-:W-:Y:S02]  /*9fab0*/  F2FP.SATFINITE.E5M2.F32.PACK_AB_MERGE_C R80, R81, R80, RZ ;  /* 0x000000505150723e */ /* 0x000fe400048060ff */
[----:B0-----:R-:W-:-:S02]  /*9fac0*/  LOP3.LUT R25, R41, 0xffff, RZ, 0xc0, !PT ;  /* 0x0000ffff29197812 */ /* 0x001fc400078ec0ff */
[----:B------:R-:W4:Y:S01]  /*9fad0*/  LDL.LU R41, [R1+0x2700] ;  /* 0x0027000001297983 */ /* 0x000f220000300800 */
[----:B------:R-:W-:-:S03]  /*9fae0*/  LOP3.LUT R84, R84, 0xffff, RZ, 0xc0, !PT ;  /* 0x0000ffff54547812 */ /* 0x000fc600078ec0ff */
[----:B------:R0:W-:Y:S01]  /*9faf0*/  STL [R1+0x267c], R35 ;  /* 0x00267c2301007387 */ /* 0x0001e20000100800 */
[----:B------:R-:W-:Y:S02]  /*9fb00*/  SHF.R.U32.HI R37, RZ, 0x8, R25 ;  /* 0x00000008ff257819 */ /* 0x000fe40000011619 */
[----:B------:R-:W-:Y:S02]  /*9fb10*/  LOP3.LUT R80, R80, 0xffff, RZ, 0xc0, !PT ;  /* 0x0000ffff50507812 */ /* 0x000fe400078ec0ff */
[----:B------:R-:W-:Y:S02]  /*9fb20*/  PRMT R25, R25, 0x3340, R84 ;  /* 0x0000334019197816 */ /* 0x000fe40000000054 */
[----:B0-----:R-:W-:Y:S02]  /*9fb30*/  PRMT R35, R29, 0x3340, R220 ;  /* 0x000033401d237816 */ /* 0x001fe400000000dc */
[----:B------:R-:W-:Y:S02]  /*9fb40*/  SHF.R.U32.HI R31, RZ, 0x8, R30 ;  /* 0x00000008ff1f7819 */ /* 0x000fe4000001161e */
[----:B------:R-:W-:Y:S01]  /*9fb50*/  SHF.R.U32.HI R38, RZ, 0x8, R27 ;  /* 0x00000008ff267819 */ /* 0x000fe2000001161b */
[----:B------:R0:W-:Y:S01]  /*9fb60*/  STL [R1+0x8f4], R35 ;  /* 0x0008f42301007387 */ /* 0x0001e20000100800 */
[----:B------:R-:W-:-:S02]  /*9fb70*/  SHF.R.U32.HI R30, RZ, 0x8, R221 ;  /* 0x00000008ff1e7819 */ /* 0x000fc400000116dd */
[----:B------:R-:W-:Y:S01]  /*9fb80*/  SHF.R.U32.HI R33, RZ, 0x8, R29 ;  /* 0x00000008ff217819 */ /* 0x000fe2000001161d */
[----:B------:R1:W-:Y:S01]  /*9fb90*/  STL [R1+0x2680], R25 ;  /* 0x0026801901007387 */ /* 0x0003e20000100800 */
[----:B------:R-:W-:Y:S02]  /*9fba0*/  PRMT R27, R27, 0x3340, R80 ;  /* 0x000033401b1b7816 */ /* 0x000fe40000000050 */
[----:B------:R-:W-:Y:S02]  /*9fbb0*/  SHF.R.U32.HI R29, RZ, 0x8, R220 ;  /* 0x00000008ff1d7819 */ /* 0x000fe400000116dc */
[----:B0-----:R-:W-:Y:S02]  /*9fbc0*/  SHF.R.U32.HI R35, RZ, 0x8, R84 ;  /* 0x00000008ff237819 */ /* 0x001fe40000011654 */
[----:B------:R-:W-:Y:S02]  /*9fbd0*/  LOP3.LUT R37, R37, 0xffff, RZ, 0xc0, !PT ;  /* 0x0000ffff25257812 */ /* 0x000fe400078ec0ff */
[----:B-1----:R-:W-:-:S02]  /*9fbe0*/  SHF.R.U32.HI R25, RZ, 0x8, R80 ;  /* 0x00000008ff197819 */ /* 0x002fc40000011650 */
[----:B------:R-:W-:Y:S01]  /*9fbf0*/  LOP3.LUT R35, R35, 0xffff, RZ, 0xc0, !PT ;  /* 0x0000ffff23237812 */ /* 0x000fe200078ec0ff */
[----:B------:R0:W-:Y:S01]  /*9fc00*/  STL [R1+0x8f0], R27 ;  /* 0x0008f01b01007387 */ /* 0x0001e20000100800 */
[----:B------:R-:W-:Y:S02]  /*9fc10*/  LOP3.LUT R31, R31, 0xffff, RZ, 0xc0, !PT ;  /* 0x0000ffff1f1f7812 */ /* 0x000fe400078ec0ff */
[----:B------:R-:W-:Y:S02]  /*9fc20*/  LOP3.LUT R30, R30, 0xffff, RZ, 0xc0, !PT ;  /* 0x0000ffff1e1e7812 */ /* 0x000fe400078ec0ff */
[----:B------:R-:W-:Y:S02]  /*9fc30*/  LOP3.LUT R33, R33, 0xffff, RZ, 0xc0, !PT ;  /* 0x0000ffff21217812 */ /* 0x000fe400078ec0ff */
[----:B------:R-:W-:Y:S02]  /*9fc40*/  LOP3.LUT R29, R29, 0xffff, RZ, 0xc0, !PT ;  /* 0x0000ffff1d1d7812 */ /* 0x000fe400078ec0ff */
[----:B------:R-:W-:-:S02]  /*9fc50*/  LOP3.LUT R25, R25, 0xffff, RZ, 0xc0, !PT ;  /* 0x0000ffff19197812 */ /* 0x000fc400078ec0ff */
[----:B0-----:R-:W-:Y:S02]  /*9fc60*/  LOP3.LUT R27, R38, 0xffff, RZ, 0xc0, !PT ;  /* 0x0000ffff261b7812 */ /* 0x001fe400078ec0ff */
[----:B------:R-:W-:Y:S02]  /*9fc70*/  PRMT R35, R37, 0x3340, R35 ;  /* 0x0000334025237816 */ /* 0x000fe40000000023 */
[----:B------:R-:W-:Y:S02]  /*9fc80*/  PRMT R30, R31, 0x3340, R30 ;  /* 0x000033401f1e7816 */ /* 0x000fe4000000001e */
[----:B------:R-:W-:Y:S02]  /*9fc90*/  PRMT R29, R33, 0x3340, R29 ;  /* 0x00003340211d7816 */ /* 0x000fe4000000001d */
        /* <DEDUP_REMOVED lines=275> */
[----:B------:R-:W-:Y:S01]  /*a0dd0*/  STL [R1+0x33c], R33 ;  /* 0x00033c2101007387 */ /* 0x000fe20000100800 */
[----:B------:R-:W-:-:S03]  /*a0de0*/  F2FP.SATFINITE.E5M2.F32.PACK_AB_MERGE_C R48, R49, R48, RZ ;  /* 0x000000303130723e */ /* 0x000fc600048060ff */
[----:B------:R-:W-:Y:S04]  /*a0df0*/  STL [R1+0x340], R31 ;  /* 0x0003401f01007387 */ /* 0x000fe80000100800 */
[----:B------:R4:W-:Y:S04]  /*a0e00*/  STL [R1+0x334], R27 ;  /* 0x0003341b01007387 */ /* 0x0009e80000100800 */
[----:B------:R0:W-:Y:S04]  /*a0e10*/  STL [R1+0x330], R25 ;  /* 0x0003301901007387 */ /* 0x0001e80000100800 */
[----:B------:R-:W4:Y:S01]  /*a0e20*/  LDL.LU R49, [R1+0x2858] ;  /* 0x0028580001317983 */ /* 0x000f220000300800 */
[----:B--2---:R-:W-:-:S03]  /*a0e30*/  LOP3.LUT R30, R47, 0xffff, RZ, 0xc0, !PT ;  /* 0x0000ffff2f1e7812 */ /* 0x004fc600078ec0ff */
[----:B------:R-:W2:Y:S01]  /*a0e40*/  LDL.LU R47, [R1+0x2854] ;  /* 0x00285400012f7983 */ /* 0x000ea20000300800 */
[----:B---3--:R-:W-:-:S03]  /*a0e50*/  LOP3.LUT R29, R45, 0xffff, RZ, 0xc0, !PT ;  /* 0x0000ffff2d1d7812 */ /* 0x008fc600078ec0ff */
[----:B------:R-:W3:Y:S01]  /*a0e60*/  LDL.LU R45, [R1+0x2780] ;  /* 0x00278000012d7983 */ /* 0x000ee20000300800 */
[----:B----4-:R-:W-:-:S03]  /*a0e70*/  LOP3.LUT R27, R43, 0xffff, RZ, 0xc0, !PT ;  /* 0x0000ffff2b1b7812 */ /* 0x010fc600078ec0ff */
[----:B------:R-:W4:Y:S01]  /*a0e80*/  LDL.LU R43, [R1+0x2774] ;  /* 0x00277400012b7983 */ /* 0x000f220000300800 */
[----:B------:R-:W-:Y:S02]  /*a0e90*/  F2FP.SATFINITE.E5M2.F32.PACK_AB_MERGE_C R52, R53, R52, RZ ;  /* 0x000000343534723e */ /* 0x000fe400048060ff */
[----:B------:R-:W-:Y:S02]  /*a0ea0*/  LOP3.LUT R239, R239, 0xffff, RZ, 0xc0, !PT ;  /* 0x0000ffffefef7812 */ /* 0x000fe400078ec0ff */
[----:B------:R-:W-:Y:S02]  /*a0eb0*/  LOP3.LUT R52, R52, 0xffff, RZ, 0xc0, !PT ;  /* 0x0000ffff34347812 */ /* 0x000fe400078ec0ff */
[----:B------:R-:W-:Y:S02]  /*a0ec0*/  LOP3.LUT R246, R246, 0xffff, RZ, 0xc0, !PT ;  /* 0x0000fffff6f67812 */ /* 0x000fe400078ec0ff */
[----:B0-----:R-:W-:Y:S02]  /*a0ed0*/  LOP3.LUT R25, R41, 0xffff, RZ, 0xc0, !PT ;  /* 0x0000ffff29197812 */ /* 0x001fe400078ec0ff */
[----:B------:R-:W-:-:S02]  /*a0ee0*/  SHF.R.U32.HI R38, RZ, 0x8, R29 ;  /* 0x00000008ff267819 */ /* 0x000fc4000001161d */
[----:B------:R-:W-:Y:S02]  /*a0ef0*/  LOP3.LUT R48, R48, 0xffff, RZ, 0xc0, !PT ;  /* 0x0000ffff30307812 */ /* 0x000fe400078ec0ff */
[----:B------:R-:W-:Y:S02]  /*a0f00*/  PRMT R29, R29, 0x3340, R239 ;  /* 0x000033401d1d7816 */ /* 0x000fe400000000ef */
[----:B------:R-:W-:Y:S02]  /*a0f10*/  SHF.R.U32.HI R37, RZ, 0x8, R25 ;  /* 0x00000008ff257819 */ /* 0x000fe40000011619 */
[----:B------:R-:W-:Y:S02]  /*a0f20*/  PRMT R25, R25, 0x3340, R52 ;  /* 0x0000334019197816 */ /* 0x000fe40000000034 */
[----:B------:R-:W-:Y:S02]  /*a0f30*/  SHF.R.U32.HI R33, RZ, 0x8, R30 ;  /* 0x00000008ff217819 */ /* 0x000fe4000001161e */
[----:B------:R-:W-:-:S02]  /*a0f40*/  PRMT R69, R30, 0x3340, R246 ;  /* 0x000033401e457816 */ /* 0x000fc400000000f6 */
[----:B------:R-:W-:Y:S01]  /*a0f50*/  SHF.R.U32.HI R30, RZ, 0x8, R27 ;  /* 0x00000008ff1e7819 */ /* 0x000fe2000001161b */
[----:B------:R0:W-:Y:S01]  /*a0f60*/  STL [R1+0x5b0], R29 ;  /* 0x0005b01d01007387 */ /* 0x0001e20000100800 */
[----:B------:R-:W-:Y:S02]  /*a0f70*/  PRMT R27, R27, 0x3340, R48 ;  /* 0x000033401b1b7816 */ /* 0x000fe40000000030 */
[----:B------:R-:W-:Y:S01]  /*a0f80*/  SHF.R.U32.HI R35, RZ, 0x8, R52 ;  /* 0x00000008ff237819 */ /* 0x000fe20000011634 */
[----:B------:R1:W-:Y:S01]  /*a0f90*/  STL [R1+0x5b4], R25 ;  /* 0x0005b41901007387 */ /* 0x0003e20000100800 */
[----:B------:R-:W-:Y:S02]  /*a0fa0*/  SHF.R.U32.HI R239, RZ, 0x8, R239 ;  /* 0x00000008ffef7819 */ /* 0x000fe400000116ef */
[----:B------:R-:W-:Y:S01]  /*a0fb0*/  LOP3.LUT R37, R37, 0xffff, RZ, 0xc0, !PT ;  /* 0x0000ffff25257812 */ /* 0x000fe200078ec0ff */
[----:B------:R1:W-:Y:S01]  /*a0fc0*/  STL [R1+0x5ac], R27 ;  /* 0x0005ac1b01007387 */ /* 0x0003e20000100800 */
[----:B------:R-:W-:-:S02]  /*a0fd0*/  LOP3.LUT R35, R35, 0xffff, RZ, 0xc0, !PT ;  /* 0x0000ffff23237812 */ /* 0x000fc400078ec0ff */
[----:B0-----:R-:W-:Y:S02]  /*a0fe0*/  LOP3.LUT R29, R38, 0xffff, RZ, 0xc0, !PT ;  /* 0x0000ffff261d7812 */ /* 0x001fe400078ec0ff */
[----:B-1----:R-:W-:Y:S02]  /*a0ff0*/  SHF.R.U32.HI R25, RZ, 0x8, R48 ;  /* 0x00000008ff197819 */ /* 0x002fe40000011630 */
[----:B------:R-:W-:Y:S02]  /*a1000*/  LOP3.LUT R30, R30, 0xffff, RZ, 0xc0, !PT ;  /* 0x0000ffff1e1e7812 */ /* 0x000fe400078ec0ff */
[----:B------:R-:W-:Y:S02]  /*a1010*/  LOP3.LUT R27, R239, 0xffff, RZ, 0xc0, !PT ;  /* 0x0000ffffef1b7812 */ /* 0x000fe400078ec0ff */
[----:B------:R-:W-:Y:S02]  /*a1020*/  LOP3.LUT R25, R25, 0xffff, RZ, 0xc0, !PT ;  /* 0x0000ffff19197812 */ /* 0x000fe400078ec0ff */
[----:B------:R-:W-:-:S02]  /*a1030*/  PRMT R35, R37, 0x3340, R35 ;  /* 0x0000334025237816 */ /* 0x000fc40000000023 */
[----:B------:R-:W-:Y:S02]  /*a1040*/  PRMT R27, R29, 0x3340, R27 ;  /* 0x000033401d1b7816 */ /* 0x000fe4000000001b */
[----:B------:R-:W-:Y:S01]  /*a1050*/  PRMT R25, R30, 0x3340, R25 ;  /* 0x000033401e197816 */ /* 0x000fe20000000019 */
[----:B------:R-:W-:Y:S04]  /*a1060*/  STL [R1+0x324], R35 ;  /* 0x0003242301007387 */ /* 0x000fe80000100800 */
[----:B------:R3:W-:Y:S04]  /*a1070*/  STL [R1+0x318], R27 ;  /* 0x0003181b01007387 */ /* 0x0007e80000100800 */
[----:B------:R4:W-:Y:S01]  /*a1080*/  STL [R1+0x314], R25 ;  /* 0x0003141901007387 */ /* 0x0009e20000100800 */
[----:B------:R-:W-:-:S03]  /*a1090*/  LOP3.LUT R30, R49, 0xffff, RZ, 0xc0, !PT ;  /* 0x0000ffff311e7812 */ /* 0x000fc600078ec0ff */
        /* <DEDUP_REMOVED lines=9> */
[----:B------:R-:W-:Y:S02]  /*a1130*/  SHF.R.U32.HI R31, RZ, 0x8, R246 ;  /* 0x00000008ff1f7819 */ /* 0x000fe400000116f6 */
[----:B------:R-:W-:Y:S02]  /*a1140*/  LOP3.LUT R247, R247, 0xffff, RZ, 0xc0, !PT ;  /* 0x0000fffff7f77812 */ /* 0x000fe400078ec0ff */
[----:B------:R-:W-:Y:S02]  /*a1150*/  SHF.R.U32.HI R37, RZ, 0x8, R30 ;  /* 0x00000008ff257819 */ /* 0x000fe4000001161e */
[----:B------:R-:W-:-:S02]  /*a1160*/  LOP3.LUT R50, R50, 0xffff, RZ, 0xc0, !PT ;  /* 0x0000ffff32327812 */ /* 0x000fc400078ec0ff */
[----:B------:R-:W-:Y:S02]  /*a1170*/  PRMT R30, R30, 0x3340, R248 ;  /* 0x000033401e1e7816 */ /* 0x000fe400000000f8 */
[----:B------:R-:W-:Y:S02]  /*a1180*/  LOP3.LUT R33, R33, 0xffff, RZ, 0xc0, !PT ;  /* 0x0000ffff21217812 */ /* 0x000fe400078ec0ff */
[----:B------:R-:W-:Y:S02]  /*a1190*/  LOP3.LUT R31, R31, 0xffff, RZ, 0xc0, !PT ;  /* 0x0000ffff1f1f7812 */ /* 0x000fe400078ec0ff */
[----:B------:R-:W-:Y:S02]  /*a11a0*/  SHF.R.U32.HI R38, RZ, 0x8, R29 ;  /* 0x00000008ff267819 */ /* 0x000fe4000001161d */
[----:B------:R-:W-:Y:S02]  /*a11b0*/  LOP3.LUT R44, R44, 0xffff, RZ, 0xc0, !PT ;  /* 0x0000ffff2c2c7812 */ /* 0x000fe400078ec0ff */
[----:B------:R-:W-:-:S02]  /*a11c0*/  PRMT R29, R29, 0x3340, R247 ;  /* 0x000033401d1d7816 */ /* 0x000fc400000000f7 */
[----:B------:R-:W-:Y:S01]  /*a11d0*/  SHF.R.U32.HI R35, RZ, 0x8, R25 ;  /* 0x00000008ff237819 */ /* 0x000fe20000011619 */
[----:B------:R0:W-:Y:S01]  /*a11e0*/  STL [R1+0x59c], R30 ;  /* 0x00059c1e01007387 */ /* 0x0001e20000100800 */
[--C-:B------:R-:W-:Y:S02]  /*a11f0*/  PRMT R25, R25, 0x3340, R50.reuse ;  /* 0x0000334019197816 */ /* 0x100fe40000000032 */
[----:B------:R-:W-:Y:S01]  /*a1200*/  PRMT R41, R33, 0x3340, R31 ;  /* 0x0000334021297816 */ /* 0x000fe2000000001f */
[----:B------:R-:W-:Y:S01]  /*a1210*/  STL [R1+0x594], R29 ;  /* 0x0005941d01007387 */ /* 0x000fe20000100800 */
[----:B------:R-:W-:Y:S02]  /*a1220*/  SHF.R.U32.HI R33, RZ, 0x8, R50 ;  /* 0x00000008ff217819 */ /* 0x000fe40000011632 */
[----:B------:R-:W-:Y:S02]  /*a1230*/  SHF.R.U32.HI R31, RZ, 0x8, R248 ;  /* 0x00000008ff1f7819 */ /* 0x000fe400000116f8 */
[----:B0-----:R-:W-:-:S02]  /*a1240*/  SHF.R.U32.HI R30, RZ, 0x8, R27 ;  /* 0x00000008ff1e7819 */ /* 0x001fc4000001161b */
[--C-:B------:R-:W-:Y:S01]  /*a1250*/  PRMT R27, R27, 0x3340, R44.reuse ;  /* 0x000033401b1b7816 */ /* 0x100fe2000000002c */
[----:B------:R0:W-:Y:S01]  /*a1260*/  STL [R1+0x598], R25 ;  /* 0x0005981901007387 */ /* 0x0001e20000100800 */
[----:B------:R-:W-:Y:S02]  /*a1270*/  SHF.R.U32.HI R247, RZ, 0x8, R247 ;  /* 0x00000008fff77819 */ /* 0x000fe400000116f7 */
[----:B------:R-:W-:Y:S01]  /*a1280*/  LOP3.LUT R35, R35, 0xffff, RZ, 0xc0, !PT ;  /* 0x0000ffff23237812 */ /* 0x000fe200078ec0ff */
[----:B------:R1:W-:Y:S01]  /*a1290*/  STL [R1+0x590], R27 ;  /* 0x0005901b01007387 */ /* 0x0003e20000100800 */
[----:B------:R-:W-:Y:S02]  /*a12a0*/  LOP3.LUT R33, R33, 0xffff, RZ, 0xc0, !PT ;  /* 0x0000ffff21217812 */ /* 0x000fe400078ec0ff */
[----:B------:R-:W-:Y:S02]  /*a12b0*/  LOP3.LUT R37, R37, 0xffff, RZ, 0xc0, !PT ;  /* 0x0000ffff25257812 */ /* 0x000fe400078ec0ff */
[----:B0-----:R-:W-:-:S02]  /*a12c0*/  SHF.R.U32.HI R25, RZ, 0x8, R44 ;  /* 0x00000008ff197819 */ /* 0x001fc4000001162c */
[----:B------:R-:W-:Y:S02]  /*a12d0*/  LOP3.LUT R31, R31, 0xffff, RZ, 0xc0, !PT ;  /* 0x0000ffff1f1f7812 */ /* 0x000fe400078ec0ff */
[----:B------:R-:W-:Y:S02]  /*a12e0*/  LOP3.LUT R29, R38, 0xffff, RZ, 0xc0, !PT ;  /* 0x0000ffff261d7812 */ /* 0x000fe400078ec0ff */
[----:B-1----:R-:W-:Y:S02]  /*a12f0*/  LOP3.LUT R27, R247, 0xffff, RZ, 0xc0, !PT ;  /* 0x0000fffff71b7812 */ /* 0x002fe400078ec0ff */
[----:B------:R-:W-:Y:S02]  /*a1300*/  LOP3.LUT R30, R30, 0xffff, RZ, 0xc0, !PT ;  /* 0x0000ffff1e1e7812 */ /* 0x000fe400078ec0ff */
[----:B------:R-:W-:Y:S02]  /*a1310*/  LOP3.LUT R25, R25, 0xffff, RZ, 0xc0, !PT ;  /* 0x0000ffff19197812 */ /* 0x000fe400078ec0ff */
[----:B------:R-:W-:-:S02]  /*a1320*/  PRMT R33, R35, 0x3340, R33 ;  /* 0x0000334023217816 */ /* 0x000fc40000000021 */
[----:B------:R-:W-:Y:S02]  /*a1330*/  PRMT R31, R37, 0x3340, R31 ;  /* 0x00003340251f7816 */ /* 0x000fe4000000001f */
[----:B------:R-:W-:Y:S02]  /*a1340*/  PRMT R27, R29, 0x3340, R27 ;  /* 0x000033401d1b7816 */ /* 0x000fe4000000001b */
[----:B------:R-:W-:Y:S01]  /*a1350*/  PRMT R25, R30, 0x3340, R25 ;  /* 0x000033401e197816 */ /* 0x000fe20000000019 */
[----:B------:R-:W-:Y:S04]  /*a1360*/  STL [R1+0x308], R33 ;  /* 0x0003082101007387 */ /* 0x000fe80000100800 */
[----:B------:R0:W-:Y:S04]  /*a1370*/  STL [R1+0x2fc], R31 ;  /* 0x0002fc1f01007387 */ /* 0x0001e80000100800 */
[----:B------:R-:W-:Y:S04]  /*a1380*/  STL [R1+0x2f8], R27 ;  /* 0x0002f81b01007387 */ /* 0x000fe80000100800 */
[----:B------:R1:W-:Y:S01]  /*a1390*/  STL [R1+0x2f4], R25 ;  /* 0x0002f41901007387 */ /* 0x0003e20000100800 */
[----:B0-----:R-:W-:-:S02]  /*a13a0*/  LOP3.LUT R31, R49, 0xffff, RZ, 0xc0, !PT ;  /* 0x0000ffff311f7812 */ /* 0x001fc400078ec0ff */
[----:B-1----:R-:W-:Y:S02]  /*a13b0*/  LOP3.LUT R25, R7, 0xffff, RZ, 0xc0, !PT ;  /* 0x0000ffff07197812 */ /* 0x002fe400078ec0ff */
[----:B------:R-:W4:Y:S04]  /*a13c0*/  LDL.LU R7, [R1+0x2cc8] ;  /* 0x002cc80001077983 */ /* 0x000f280000300800 */
[----:B------:R-:W4:Y:S04]  /*a13d0*/  LDL.LU R51, [R1+0x2884] ;  /* 0x0028840001337983 */ /* 0x000f280000300800 */
[----:B------:R-:W4:Y:S01]  /*a13e0*/  LDL.LU R49, [R1+0x2880] ;  /* 0x0028800001317983 */ /* 0x000f220000300800 */
        /* <DEDUP_REMOVED lines=8> */
[----:B------:R-:W-:Y:S02]  /*a1470*/  LOP3.LUT R40, R40, 0xffff, RZ, 0xc0, !PT ;  /* 0x0000ffff28287812 */ /* 0x000fe400078ec0ff */
[--C-:B------:R-:W-:Y:S02]  /*a1480*/  PRMT R68, R31, 0x3340, R25.reuse ;  /* 0x000033401f447816 */ /* 0x100fe40000000019 */
[----:B------:R-:W-:Y:S02]  /*a1490*/  SHF.R.U32.HI R35, RZ, 0x8, R25 ;  /* 0x00000008ff237819 */ /* 0x000fe40000011619 */
[----:B------:R-:W-:-:S02]  /*a14a0*/  SHF.R.U32.HI R38, RZ, 0x8, R27 ;  /* 0x00000008ff267819 */ /* 0x000fc4000001161b */
[----:B------:R-:W-:Y:S02]  /*a14b0*/  SHF.R.U32.HI R25, RZ, 0x8, R42 ;  /* 0x00000008ff197819 */ /* 0x000fe4000001162a */
[----:B------:R-:W-:Y:S02]  /*a14c0*/  SHF.R.U32.HI R37, RZ, 0x8, R31 ;  /* 0x00000008ff257819 */ /* 0x000fe4000001161f */
[----:B------:R-:W-:Y:S02]  /*a14d0*/  SHF.R.U32.HI R33, RZ, 0x8, R30 ;  /* 0x00000008ff217819 */ /* 0x000fe4000001161e */
[--C-:B------:R-:W-:Y:S02]  /*a14e0*/  PRMT R67, R30, 0x3340, R252.reuse ;  /* 0x000033401e437816 */ /* 0x100fe400000000fc */
[----:B------:R-:W-:Y:S02]  /*a14f0*/  SHF.R.U32.HI R31, RZ, 0x8, R252 ;  /* 0x00000008ff1f7819 */ /* 0x000fe400000116fc */
[----:B------:R-:W-:-:S02]  /*a1500*/  SHF.R.U32.HI R30, RZ, 0x8, R29 ;  /* 0x00000008ff1e7819 */ /* 0x000fc4000001161d */
[----:B------:R-:W-:Y:S02]  /*a1510*/  PRMT R66, R29, 0x3340, R40 ;  /* 0x000033401d427816 */ /* 0x000fe40000000028 */
[----:B------:R-:W-:Y:S02]  /*a1520*/  PRMT R65, R27, 0x3340, R42 ;  /* 0x000033401b417816 */ /* 0x000fe4000000002a */
[----:B------:R-:W-:Y:S02]  /*a1530*/  SHF.R.U32.HI R29, RZ, 0x8, R40 ;  /* 0x00000008ff1d7819 */ /* 0x000fe40000011628 */
        /* <DEDUP_REMOVED lines=10> */
[----:B------:R-:W-:Y:S02]  /*a15e0*/  LOP3.LUT R27, R11, 0xffff, RZ, 0xc0, !PT ;  /* 0x0000ffff0b1b7812 */ /* 0x000fe400078ec0ff */
[----:B------:R-:W-:Y:S01]  /*a15f0*/  PRMT R145, R33, 0x3340, R31 ;  /* 0x0000334021917816 */ /* 0x000fe2000000001f */
[----:B------:R-:W4:Y:S01]  /*a1600*/  LDL.LU R11, [R1+0x2cc4] ;  /* 0x002cc400010b7983 */ /* 0x000f220000300800 */
[----:B------:R-:W-:Y:S02]  /*a1610*/  PRMT R146, R30, 0x3340, R29 ;  /* 0x000033401e927816 */ /* 0x000fe4000000001d */
[----:B------:R-:W-:Y:S02]  /*a1620*/  LOP3.LUT R35, R51, 0xffff, RZ, 0xc0, !PT ;  /* 0x0000ffff33237812 */ /* 0x000fe400078ec0ff */
[----:B------:R-:W4:Y:S01]  /*a1630*/  LDL.LU R51, [R1+0x2894] ;  /* 0x0028940001337983 */ /* 0x000f220000300800 */
        /* <DEDUP_REMOVED lines=9> */
[----:B------:R-:W-:Y:S01]  /*a16d0*/  F2FP.SATFINITE.E5M2.F32.PACK_AB_MERGE_C R62, R63, R62, RZ ;  /* 0x0000003e3f3e723e */ /* 0x000fe200048060ff */
[----:B------:R-:W4:Y:S01]  /*a16e0*/  LDL.LU R0, [R1+0x2cc0] ;  /* 0x002cc00001007983 */ /* 0x000f220000300800 */
[----:B------:R-:W-:Y:S02]  /*a16f0*/  SHF.R.U32.HI R37, RZ, 0x8, R33 ;  /* 0x00000008ff257819 */ /* 0x000fe40000011621 */
[----:B------:R-:W-:Y:S02]  /*a1700*/  PRMT R63, R33, 0x3340, R27 ;  /* 0x00003340213f7816 */ /* 0x000fe4000000001b */
[----:B------:R-:W-:Y:S02]  /*a1710*/  SHF.R.U32.HI R33, RZ, 0x8, R31 ;  /* 0x00000008ff217819 */ /* 0x000fe4000001161f */
[----:B------:R-:W-:-:S02]  /*a1720*/  PRMT R61, R31, 0x3340, R25 ;  /* 0x000033401f3d7816 */ /* 0x000fc40000000019 */
[----:B------:R-:W-:Y:S02]  /*a1730*/  LOP3.LUT R36, R36, 0xffff, RZ, 0xc0, !PT ;  /* 0x0000ffff24247812 */ /* 0x000fe400078ec0ff */
[----:B------:R-:W-:Y:S02]  /*a1740*/  SHF.R.U32.HI R31, RZ, 0x8, R25 ;  /* 0x00000008ff1f7819 */ /* 0x000fe40000011619 */
[----:B------:R-:W-:Y:S02]  /*a1750*/  SHF.R.U32.HI R25, RZ, 0x8, R30 ;  /* 0x00000008ff197819 */ /* 0x000fe4000001161e */
[----:B------:R-:W-:Y:S02]  /*a1760*/  SHF.R.U32.HI R39, RZ, 0x8, R35 ;  /* 0x00000008ff277819 */ /* 0x000fe40000011623 */
[--C-:B------:R-:W-:Y:S02]  /*a1770*/  SHF.R.U32.HI R38, RZ, 0x8, R29.reuse ;  /* 0x00000008ff267819 */ /* 0x100fe4000001161d */
[----:B------:R-:W-:-:S02]  /*a1780*/  PRMT R64, R35, 0x3340, R29 ;  /* 0x0000334023407816 */ /* 0x000fc4000000001d */
[--C-:B------:R-:W-:Y:S02]  /*a1790*/  PRMT R60, R30, 0x3340, R36.reuse ;  /* 0x000033401e3c7816 */ /* 0x100fe40000000024 */
[----:B------:R-:W-:Y:S02]  /*a17a0*/  SHF.R.U32.HI R35, RZ, 0x8, R27 ;  /* 0x00000008ff237819 */ /* 0x000fe4000001161b */
        /* <DEDUP_REMOVED lines=9> */
[----:B------:R-:W-:-:S02]  /*a1840*/  LOP3.LUT R25, R7, 0xffff, RZ, 0xc0, !PT ;  /* 0x0000ffff07197812 */ /* 0x000fc400078ec0ff */
        /* <DEDUP_REMOVED lines=15> */
[----:B------:R-:W-:Y:S02]  /*a1940*/  PRMT R140, R36, 0x3340, R35 ;  /* 0x00003340248c7816 */ /* 0x000fe40000000023 */
[----:B------:R-:W-:Y:S02]  /*a1950*/  LOP3.LUT R34, R34, 0xffff, RZ, 0xc0, !PT ;  /* 0x0000ffff22227812 */ /* 0x000fe400078ec0ff */
[----:B------:R-:W-:-:S02]  /*a1960*/  SHF.R.U32.HI R37, RZ, 0x8, R33 ;  /* 0x00000008ff257819 */ /* 0x000fc40000011621 */
[----:B------:R-:W-:Y:S02]  /*a1970*/  PRMT R59, R33, 0x3340, R27 ;  /* 0x00003340213b7816 */ /* 0x000fe4000000001b */
[----:B------:R-:W-:Y:S02]  /*a1980*/  SHF.R.U32.HI R33, RZ, 0x8, R31 ;  /* 0x00000008ff217819 */ /* 0x000fe4000001161f */
[--C-:B------:R-:W-:Y:S02]  /*a1990*/  PRMT R58, R31, 0x3340, R25.reuse ;  /* 0x000033401f3a7816 */ /* 0x100fe40000000019 */
[----:B------:R-:W-:Y:S02]  /*a19a0*/  SHF.R.U32.HI R35, RZ, 0x8, R25 ;  /* 0x00000008ff237819 */ /* 0x000fe40000011619 */
[----:B------:R-:W-:Y:S02]  /*a19b0*/  SHF.R.U32.HI R25, RZ, 0x8, R30 ;  /* 0x00000008ff197819 */ /* 0x000fe4000001161e */
[----:B------:R-:W-:-:S02]  /*a19c0*/  SHF.R.U32.HI R31, RZ, 0x8, R32 ;  /* 0x00000008ff1f7819 */ /* 0x000fc40000011620 */
[----:B------:R-:W-:Y:S02]  /*a19d0*/  SHF.R.U32.HI R38, RZ, 0x8, R27 ;  /* 0x00000008ff267819 */ /* 0x000fe4000001161b */
[----:B------:R-:W-:Y:S02]  /*a19e0*/  PRMT R57, R30, 0x3340, R32 ;  /* 0x000033401e397816 */ /* 0x000fe40000000020 */
[----:B------:R-:W-:Y:S02]  /*a19f0*/  SHF.R.U32.HI R36, RZ, 0x8, R29 ;  /* 0x00000008ff247819 */ /* 0x000fe4000001161d */
[--C-:B------:R-:W-:Y:S02]  /*a1a00*/  SHF.R.U32.HI R27, RZ, 0x8, R34.reuse ;  /* 0x00000008ff1b7819 */ /* 0x100fe40000011622 */
[----:B------:R-:W-:Y:S02]  /*a1a10*/  PRMT R56, R29, 0x3340, R34 ;  /* 0x000033401d387816 */ /* 0x000fe40000000022 */
        /* <DEDUP_REMOVED lines=9> */
[----:B------:R-:W-:Y:S02]  /*a1ab0*/  PRMT R138, R34, 0x3340, R31 ;  /* 0x00003340228a7816 */ /* 0x000fe4000000001f */
[----:B------:R-:W-:Y:S02]  /*a1ac0*/  PRMT R132, R30, 0x3340, R25 ;  /* 0x000033401e847816 */ /* 0x000fe40000000019 */
[----:B------:R-:W-:Y:S02]  /*a1ad0*/  PRMT R139, R29, 0x3340, R27 ;  /* 0x000033401d8b7816 */ /* 0x000fe4000000001b */
[----:B------:R-:W-:-:S02]  /*a1ae0*/  LOP3.LUT R27, R0, 0xffff, RZ, 0xc0, !PT ;  /* 0x0000ffff001b7812 */ /* 0x000fc400078ec0ff */
[----:B------:R-:W-:Y:S02]  /*a1af0*/  LOP3.LUT R32, R49, 0xffff, RZ, 0xc0, !PT ;  /* 0x0000ffff31207812 */ /* 0x000fe400078ec0ff */
[----:B------:R-:W4:Y:S01]  /*a1b00*/  LDL.LU R49, [R1+0x28b4] ;  /* 0x0028b40001317983 */ /* 0x000f220000300800 */
[----:B--2---:R-:W-:-:S03]  /*a1b10*/  LOP3.LUT R31, R47, 0xffff, RZ, 0xc0, !PT ;  /* 0x0000ffff2f1f7812 */ /* 0x004fc600078ec0ff */
[----:B------:R-:W2:Y:S01]  /*a1b20*/  LDL.LU R47, [R1+0x28b0] ;  /* 0x0028b000012f7983 */ /* 0x000ea20000300800 */
[----:B---3--:R-:W-:-:S03]  /*a1b30*/  LOP3.LUT R30, R45, 0xffff, RZ, 0xc0, !PT ;  /* 0x0000ffff2d1e7812 */ /* 0x008fc600078ec0ff */
[----:B------:R-:W3:Y:S01]  /*a1b40*/  LDL.LU R45, [R1+0x27cc] ;  /* 0x0027cc00012d7983 */ /* 0x000ee20000300800 */
[----:B----4-:R-:W-:-:S03]  /*a1b50*/  LOP3.LUT R29, R43, 0xffff, RZ, 0xc0, !PT ;  /* 0x0000ffff2b1d7812 */ /* 0x010fc600078ec0ff */
[----:B------:R-:W4:Y:S04]  /*a1b60*/  LDL.LU R43, [R1+0x27c8] ;  /* 0x0027c800012b7983 */ /* 0x000f280000300800 */
[----:B------:R-:W2:Y:S01]  /*a1b70*/  LDL.LU R0, [R1+0x2cb8] ;  /* 0x002cb80001007983 */ /* 0x000ea20000300800 */
[----:B------:R-:W-:Y:S02]  /*a1b80*/  LOP3.LUT R25, R11, 0xffff, RZ, 0xc0, !PT ;  /* 0x0000ffff0b197812 */ /* 0x000fe400078ec0ff */
[----:B------:R-:W-:Y:S01]  /*a1b90*/  SHF.R.U32.HI R36, RZ, 0x8, R32 ;  /* 0x00000008ff247819 */ /* 0x000fe20000011620 */
[----:B------:R-:W4:Y:S01]  /*a1ba0*/  LDL.LU R11, [R1+0x2cb4] ;  /* 0x002cb400010b7983 */ /* 0x000f220000300800 */
[--C-:B------:R-:W-:Y:S02]  /*a1bb0*/  SHF.R.U32.HI R34, RZ, 0x8, R27.reuse ;  /* 0x00000008ff227819 */ /* 0x100fe4000001161b */
[----:B------:R-:W-:-:S02]  /*a1bc0*/  PRMT R53, R32, 0x3340, R27 ;  /* 0x0000334020357816 */ /* 0x000fc4000000001b */
[----:B------:R-:W-:Y:S02]  /*a1bd0*/  SHF.R.U32.HI R32, RZ, 0x8, R31 ;  /* 0x00000008ff207819 */ /* 0x000fe4000001161f */
[--C-:B------:R-:W-:Y:S02]  /*a1be0*/  PRMT R52, R31, 0x3340, R25.reuse ;  /* 0x000033401f347816 */ /* 0x100fe40000000019 */
[----:B------:R-:W-:Y:S02]  /*a1bf0*/  SHF.R.U32.HI R31, RZ, 0x8, R25 ;  /* 0x00000008ff1f7819 */ /* 0x000fe40000011619 */
[----:B------:R-:W-:Y:S02]  /*a1c00*/  LOP3.LUT R27, R36, 0xffff, RZ, 0xc0, !PT ;  /* 0x0000ffff241b7812 */ /* 0x000fe400078ec0ff */
[----:B------:R-:W-:-:S04]  /*a1c10*/  LOP3.LUT R25, R34, 0xffff, RZ, 0xc0, !PT ;  /* 0x0000ffff22197812 */ /* 0x000fc800078ec0ff */
[----:B------:R-:W-:Y:S02]  /*a1c20*/  PRMT R129, R27, 0x3340, R25 ;  /* 0x000033401b817816 */ /* 0x000fe40000000019 */
[----:B------:R-:W-:Y:S02]  /*a1c30*/  F2FP.SATFINITE.E5M2.F32.PACK_AB_MERGE_C R70, R71, R70, RZ ;  /* 0x000000464746723e */ /* 0x000fe400048060ff */
[----:B------:R-:W-:Y:S02]  /*a1c40*/  LOP3.LUT R33, R51, 0xffff, RZ, 0xc0, !PT ;  /* 0x0000ffff33217812 */ /* 0x000fe400078ec0ff */
[----:B--2---:R-:W-:Y:S02]  /*a1c50*/  LOP3.LUT R27, R0, 0xffff, RZ, 0xc0, !PT ;  /* 0x0000ffff001b7812 */ /* 0x004fe400078ec0ff */
[----:B------:R-:W2:Y:S04]  /*a1c60*/  LDL.LU R0, [R1+0x2cb0] ;  /* 0x002cb00001007983 */ /* 0x000ea80000300800 */
[----:B------:R-:W2:Y:S04]  /*a1c70*/  LDL.LU R73, [R1+0x28c4] ;  /* 0x0028c40001497983 */ /* 0x000ea80000300800 */
[----:B------:R-:W2:Y:S01]  /*a1c80*/  LDL.LU R71, [R1+0x28c0] ;  /* 0x0028c00001477983 */ /* 0x000ea20000300800 */
[----:B------:R-:W-:-:S02]  /*a1c90*/  LOP3.LUT R28, R28, 0xffff, RZ, 0xc0, !PT ;  /* 0x0000ffff1c1c7812 */ /* 0x000fc400078ec0ff */
[----:B------:R-:W-:Y:S02]  /*a1ca0*/  F2FP.SATFINITE.E5M2.F32.PACK_AB_MERGE_C R54, R55, R54, RZ ;  /* 0x000000363736723e */ /* 0x000fe400048060ff */
[----:B------:R-:W-:Y:S02]  /*a1cb0*/  SHF.R.U32.HI R37, RZ, 0x8, R33 ;  /* 0x00000008ff257819 */ /* 0x000fe40000011621 */
[----:B------:R-:W-:Y:S02]  /*a1cc0*/  PRMT R55, R33, 0x3340, R29 ;  /* 0x0000334021377816 */ /* 0x000fe4000000001d */
[----:B------:R-:W-:Y:S02]  /*a1cd0*/  SHF.R.U32.HI R33, RZ, 0x8, R30 ;  /* 0x00000008ff217819 */ /* 0x000fe4000001161e */
[--C-:B------:R-:W-:Y:S02]  /*a1ce0*/  PRMT R51, R30, 0x3340, R28.reuse ;  /* 0x000033401e337816 */ /* 0x100fe4000000001c */
[----:B------:R-:W-:-:S02]  /*a1cf0*/  SHF.R.U32.HI R30, RZ, 0x8, R28 ;  /* 0x00000008ff1e7819 */ /* 0x000fc4000001161c */
[----:B------:R-:W-:Y:S02]  /*a1d00*/  SHF.R.U32.HI R35, RZ, 0x8, R29 ;  /* 0x00000008ff237819 */ /* 0x000fe4000001161d */
        /* <DEDUP_REMOVED lines=8> */
[----:B------:R-:W-:Y:S02]  /*a1d90*/  LOP3.LUT R30, R47, 0xffff, RZ, 0xc0, !PT ;  /* 0x0000ffff2f1e7812 */ /* 0x000fe400078ec0ff */
[----:B------:R-:W-:Y:S02]  /*a1da0*/  LOP3.LUT R25, R7, 0xffff, RZ, 0xc0, !PT ;  /* 0x0000ffff07197812 */ /* 0x000fe400078ec0ff */
[----:B------:R-:W-:-:S02]  /*a1db0*/  PRMT R133, R32, 0x3340, R31 ;  /* 0x0000334020857816 */ /* 0x000fc4000000001f */
[----:B---3--:R-:W-:Y:S02]  /*a1dc0*/  LOP3.LUT R29, R45, 0xffff, RZ, 0xc0, !PT ;  /* 0x0000ffff2d1d7812 */ /* 0x008fe400078ec0ff */
[----:B------:R-:W-:Y:S01]  /*a1dd0*/  LOP3.LUT R31, R49, 0xffff, RZ, 0xc0, !PT ;  /* 0x0000ffff311f7812 */ /* 0x000fe200078ec0ff */
[----:B------:R-:W3:Y:S01]  /*a1de0*/  LDL.LU R45, [R1+0x27e0] ;  /* 0x0027e000012d7983 */ /* 0x000ee20000300800 */
[----:B----4-:R-:W-:Y:S02]  /*a1df0*/  LOP3.LUT R28, R43, 0xffff, RZ, 0xc0, !PT ;  /* 0x0000ffff2b1c7812 */ /* 0x010fe400078ec0ff */
[----:B------:R-:W-:Y:S01]  /*a1e00*/  LOP3.LUT R24, R24, 0xffff, RZ, 0xc0, !PT ;  /* 0x0000ffff18187812 */ /* 0x000fe200078ec0ff */
[----:B------:R-:W4:Y:S01]  /*a1e10*/  LDL.LU R43, [R1+0x27dc] ;  /* 0x0027dc00012b7983 */ /* 0x000f220000300800 */
[----:B------:R-:W-:Y:S02]  /*a1e20*/  LOP3.LUT R26, R26, 0xffff, RZ, 0xc0, !PT ;  /* 0x0000ffff1a1a7812 */ /* 0x000fe400078ec0ff */
[----:B------:R-:W-:Y:S01]  /*a1e30*/  SHF.R.U32.HI R34, RZ, 0x8, R30 ;  /* 0x00000008ff227819 */ /* 0x000fe2000001161e */
[----:B------:R-:W4:Y:S01]  /*a1e40*/  LDL.LU R7, [R1+0x2cac] ;  /* 0x002cac0001077983 */ /* 0x000f220000300800 */
[----:B------:R-:W-:-:S02]  /*a1e50*/  SHF.R.U32.HI R32, RZ, 0x8, R25 ;  /* 0x00000008ff207819 */ /* 0x000fc40000011619 */
[----:B------:R-:W-:Y:S02]  /*a1e60*/  SHF.R.U32.HI R35, RZ, 0x8, R31 ;  /* 0x00000008ff237819 */ /* 0x000fe4000001161f */
[----:B------:R-:W-:Y:S02]  /*a1e70*/  PRMT R50, R31, 0x3340, R27 ;  /* 0x000033401f327816 */ /* 0x000fe4000000001b */
[----:B------:R-:W-:Y:S02]  /*a1e80*/  PRMT R49, R30, 0x3340, R25 ;  /* 0x000033401e317816 */ /* 0x000fe40000000019 */
[----:B------:R-:W-:Y:S02]  /*a1e90*/  SHF.R.U32.HI R31, RZ, 0x8, R29 ;  /* 0x00000008ff1f7819 */ /* 0x000fe4000001161d */
[--C-:B------:R-:W-:Y:S02]  /*a1ea0*/  PRMT R48, R29, 0x3340, R24.reuse ;  /* 0x000033401d307816 */ /* 0x100fe40000000018 */
[----:B------:R-:W-:-:S02]  /*a1eb0*/  SHF.R.U32.HI R30, RZ, 0x8, R24 ;  /* 0x00000008ff1e7819 */ /* 0x000fc40000011618 */
[----:B------:R-:W-:Y:S02]  /*a1ec0*/  SHF.R.U32.HI R29, RZ, 0x8, R28 ;  /* 0x00000008ff1d7819 */ /* 0x000fe4000001161c */
[--C-:B------:R-:W-:Y:S02]  /*a1ed0*/  PRMT R47, R28, 0x3340, R26.reuse ;  /* 0x000033401c2f7816 */ /* 0x100fe4000000001a */
[----:B------:R-:W-:Y:S02]  /*a1ee0*/  LOP3.LUT R25, R34, 0xffff, RZ, 0xc0, !PT ;  /* 0x0000ffff22197812 */ /* 0x000fe400078ec0ff */
[----:B------:R-:W-:Y:S02]  /*a1ef0*/  LOP3.LUT R24, R32, 0xffff, RZ, 0xc0, !PT ;  /* 0x0000ffff20187812 */ /* 0x000fe400078ec0ff */
[----:B------:R-:W-:Y:S02]  /*a1f00*/  SHF.R.U32.HI R28, RZ, 0x8, R26 ;  /* 0x00000008ff1c7819 */ /* 0x000fe4000001161a */
[----:B------:R-:W-:-:S02]  /*a1f10*/  PRMT R125, R25, 0x3340, R24 ;  /* 0x00003340197d7816 */ /* 0x000fc40000000018 */
[----:B------:R-:W-:Y:S02]  /*a1f20*/  LOP3.LUT R29, R29, 0xffff, RZ, 0xc0, !PT ;  /* 0x0000ffff1d1d7812 */ /* 0x000fe400078ec0ff */
[----:B------:R-:W-:-:S04]  /*a1f30*/  LOP3.LUT R28, R28, 0xffff, RZ, 0xc0, !PT ;  /* 0x0000ffff1c1c7812 */ /* 0x000fc800078ec0ff */
[----:B------:R-:W-:Y:S02]  /*a1f40*/  PRMT R131, R29, 0x3340, R28 ;  /* 0x000033401d837816 */ /* 0x000fe4000000001c */
[----:B--2---:R-:W-:Y:S02]  /*a1f50*/  LOP3.LUT R25, R0, 0xffff, RZ, 0xc0, !PT ;  /* 0x0000ffff00197812 */ /* 0x004fe400078ec0ff */
[----:B------:R-:W2:Y:S01]  /*a1f60*/  LDL.LU R0, [R1+0x2ca8] ;  /* 0x002ca80001007983 */ /* 0x000ea20000300800 */
[----:B------:R-:W-:-:S03]  /*a1f70*/  LOP3.LUT R29, R73, 0xffff, RZ, 0xc0, !PT ;  /* 0x0000ffff491d7812 */ /* 0x000fc600078ec0ff */
[----:B------:R-:W2:Y:S01]  /*a1f80*/  LDL.LU R77, [R1+0x28d4] ;  /* 0x0028d400014d7983 */ /* 0x000ea20000300800 */
[----:B------:R-:W-:-:S03]  /*a1f90*/  LOP3.LUT R28, R71, 0xffff, RZ, 0xc0, !PT ;  /* 0x0000ffff471c7812 */ /* 0x000fc600078ec0ff */
[----:B------:R-:W2:Y:S04]  /*a1fa0*/  LDL.LU R75, [R1+0x28d0] ;  /* 0x0028d000014b7983 */ /* 0x000ea80000300800 */
[----:B------:R-:W2:Y:S04]  /*a1fb0*/  LDL.LU R73, [R1+0x27f8] ;  /* 0x0027f80001497983 */ /* 0x000ea80000300800 */
[----:B------:R-:W2:Y:S01]  /*a1fc0*/  LDL.LU R71, [R1+0x27ec] ;  /* 0x0027ec0001477983 */ /* 0x000ea20000300800 */
[----:B------:R-:W-:Y:S02]  /*a1fd0*/  SHF.R.U32.HI R33, RZ, 0x8, R27 ;  /* 0x00000008ff217819 */ /* 0x000fe4000001161b */
[----:B------:R-:W-:-:S02]  /*a1fe0*/  LOP3.LUT R27, R35, 0xffff, RZ, 0xc0, !PT ;  /* 0x0000ffff231b7812 */ /* 0x000fc400078ec0ff */
[----:B------:R-:W-:Y:S02]  /*a1ff0*/  LOP3.LUT R26, R33, 0xffff, RZ, 0xc0, !PT ;  /* 0x0000ffff211a7812 */ /* 0x000fe400078ec0ff */
[----:B------:R-:W-:Y:S02]  /*a2000*/  LOP3.LUT R31, R31, 0xffff, RZ, 0xc0, !PT ;  /* 0x0000ffff1f1f7812 */ /* 0x000fe400078ec0ff */
[----:B------:R-:W-:Y:S02]  /*a2010*/  LOP3.LUT R30, R30, 0xffff, RZ, 0xc0, !PT ;  /* 0x0000ffff1e1e7812 */ /* 0x000fe400078ec0ff */
[----:B------:R-:W-:Y:S02]  /*a2020*/  LOP3.LUT R24, R11, 0xffff, RZ, 0xc0, !PT ;  /* 0x0000ffff0b187812 */ /* 0x000fe400078ec0ff */
[----:B------:R-:W-:Y:S01]  /*a2030*/  PRMT R124, R27, 0x3340, R26 ;  /* 0x000033401b7c7816 */ /* 0x000fe2000000001a */
[----:B------:R-:W2:Y:S01]  /*a2040*/  LDL.LU R11, [R1+0x2ca4] ;  /* 0x002ca400010b7983 */ /* 0x000ea20000300800 */
[----:B------:R-:W-:-:S02]  /*a2050*/  LOP3.LUT R16, R16, 0xffff, RZ, 0xc0, !PT ;  /* 0x0000ffff10107812 */ /* 0x000fc400078ec0ff */
[----:B------:R-:W-:Y:S02]  /*a2060*/  PRMT R130, R31, 0x3340, R30 ;  /* 0x000033401f827816 */ /* 0x000fe4000000001e */
[----:B------:R-:W-:Y:S02]  /*a2070*/  LOP3.LUT R18, R18, 0xffff, RZ, 0xc0, !PT ;  /* 0x0000ffff12127812 */ /* 0x000fe400078ec0ff */
[----:B------:R-:W-:Y:S02]  /*a2080*/  SHF.R.U32.HI R33, RZ, 0x8, R28 ;  /* 0x00000008ff217819 */ /* 0x000fe4000001161c */
[--C-:B------:R-:W-:Y:S02]  /*a2090*/  SHF.R.U32.HI R31, RZ, 0x8, R24.reuse ;  /* 0x00000008ff1f7819 */ /* 0x100fe40000011618 */
[----:B------:R-:W-:Y:S02]  /*a20a0*/  PRMT R44, R28, 0x3340, R24 ;  /* 0x000033401c2c7816 */ /* 0x000fe40000000018 */
[----:B------:R-:W-:-:S02]  /*a20b0*/  SHF.R.U32.HI R28, RZ, 0x8, R16 ;  /* 0x00000008ff1c7819 */ /* 0x000fc40000011610 */
[----:B---3--:R-:W-:Y:S02]  /*a20c0*/  LOP3.LUT R27, R45, 0xffff, RZ, 0xc0, !PT ;  /* 0x0000ffff2d1b7812 */ /* 0x008fe400078ec0ff */
[----:B----4-:R-:W-:Y:S02]  /*a20d0*/  LOP3.LUT R26, R43, 0xffff, RZ, 0xc0, !PT ;  /* 0x0000ffff2b1a7812 */ /* 0x010fe400078ec0ff */
[----:B------:R-:W-:Y:S02]  /*a20e0*/  SHF.R.U32.HI R32, RZ, 0x8, R29 ;  /* 0x00000008ff207819 */ /* 0x000fe4000001161d */
[----:B------:R-:W-:Y:S02]  /*a20f0*/  PRMT R42, R26, 0x3340, R16 ;  /* 0x000033401a2a7816 */ /* 0x000fe40000000010 */
[----:B------:R-:W-:Y:S02]  /*a2100*/  SHF.R.U32.HI R30, RZ, 0x8, R25 ;  /* 0x00000008ff1e7819 */ /* 0x000fe40000011619 */
[----:B------:R-:W-:-:S02]  /*a2110*/  PRMT R43, R27, 0x3340, R18 ;  /* 0x000033401b2b7816 */ /* 0x000fc40000000012 */
[----:B------:R-:W-:Y:S02]  /*a2120*/  SHF.R.U32.HI R16, RZ, 0x8, R18 ;  /* 0x00000008ff107819 */ /* 0x000fe40000011612 */
[----:B------:R-:W-:Y:S02]  /*a2130*/  PRMT R45, R29, 0x3340, R25 ;  /* 0x000033401d2d7816 */ /* 0x000fe40000000019 */
[----:B------:R-:W-:Y:S02]  /*a2140*/  LOP3.LUT R24, R33, 0xffff, RZ, 0xc0, !PT ;  /* 0x0000ffff21187812 */ /* 0x000fe400078ec0ff */
[----:B------:R-:W-:Y:S02]  /*a2150*/  LOP3.LUT R18, R31, 0xffff, RZ, 0xc0, !PT ;  /* 0x0000ffff1f127812 */ /* 0x000fe400078ec0ff */
[----:B------:R-:W-:Y:S02]  /*a2160*/  SHF.R.U32.HI R25, RZ, 0x8, R27 ;  /* 0x00000008ff197819 */ /* 0x000fe4000001161b */
[----:B------:R-:W-:-:S02]  /*a2170*/  SHF.R.U32.HI R29, RZ, 0x8, R26 ;  /* 0x00000008ff1d7819 */ /* 0x000fc4000001161a */
[----:B------:R-:W-:Y:S02]  /*a2180*/  LOP3.LUT R27, R32, 0xffff, RZ, 0xc0, !PT ;  /* 0x0000ffff201b7812 */ /* 0x000fe400078ec0ff */
[----:B------:R-:W-:Y:S02]  /*a2190*/  LOP3.LUT R26, R30, 0xffff, RZ, 0xc0, !PT ;  /* 0x0000ffff1e1a7812 */ /* 0x000fe400078ec0ff */
[----:B------:R-:W-:Y:S02]  /*a21a0*/  PRMT R121, R24, 0x3340, R18 ;  /* 0x0000334018797816 */ /* 0x000fe40000000012 */
[----:B------:R-:W-:Y:S02]  /*a21b0*/  LOP3.LUT R25, R25, 0xffff, RZ, 0xc0, !PT ;  /* 0x0000ffff19197812 */ /* 0x000fe400078ec0ff */
[----:B------:R-:W-:Y:S02]  /*a21c0*/  LOP3.LUT R16, R16, 0xffff, RZ, 0xc0, !PT ;  /* 0x0000ffff10107812 */ /* 0x000fe400078ec0ff */
[----:B------:R-:W-:-:S02]  /*a21d0*/  PRMT R120, R27, 0x3340, R26 ;  /* 0x000033401b787816 */ /* 0x000fc4000000001a */
[----:B------:R-:W-:Y:S02]  /*a21e0*/  PRMT R122, R25, 0x3340, R16 ;  /* 0x00003340197a7816 */ /* 0x000fe40000000010 */
[----:B--2---:R-:W-:Y:S02]  /*a21f0*/  LOP3.LUT R18, R0, 0xffff, RZ, 0xc0, !PT ;  /* 0x0000ffff00127812 */ /* 0x004fe400078ec0ff */
[----:B------:R-:W2:Y:S01]  /*a2200*/  LDL.LU R0, [R1+0x2ca0] ;  /* 0x002ca00001007983 */ /* 0x000ea20000300800 */
[----:B------:R-:W-:-:S03]  /*a2210*/  LOP3.LUT R27, R77, 0xffff, RZ, 0xc0, !PT ;  /* 0x0000ffff4d1b7812 */ /* 0x000fc600078ec0ff */
[----:B------:R-:W3:Y:S01]  /*a2220*/  LDL.LU R77, [R1+0x28e4] ;  /* 0x0028e400014d7983 */ /* 0x000ee20000300800 */
[----:B------:R-:W-:-:S03]  /*a2230*/  LOP3.LUT R26, R75, 0xffff, RZ, 0xc0, !PT ;  /* 0x0000ffff4b1a7812 */ /* 0x000fc600078ec0ff */
[----:B------:R-:W4:Y:S01]  /*a2240*/  LDL.LU R75, [R1+0x28e0] ;  /* 0x0028e000014b7983 */ /* 0x000f220000300800 */
[----:B------:R-:W-:-:S03]  /*a2250*/  LOP3.LUT R25, R73, 0xffff, RZ, 0xc0, !PT ;  /* 0x0000ffff49197812 */ /* 0x000fc600078ec0ff */
[----:B------:R-:W4:Y:S01]  /*a2260*/  LDL.LU R73, [R1+0x2860] ;  /* 0x0028600001497983 */ /* 0x000f220000300800 */
[----:B------:R-:W-:-:S03]  /*a2270*/  LOP3.LUT R24, R71, 0xffff, RZ, 0xc0, !PT ;  /* 0x0000ffff47187812 */ /* 0x000fc600078ec0ff */
[----:B------:R-:W4:Y:S01]  /*a2280*/  LDL.LU R71, [R1+0x285c] ;  /* 0x00285c0001477983 */ /* 0x000f220000300800 */
[----:B------:R-:W-:Y:S02]  /*a2290*/  LOP3.LUT R17, R17, 0xffff, RZ, 0xc0, !PT ;  /* 0x0000ffff11117812 */ /* 0x000fe400078ec0ff */
[----:B------:R-:W-:Y:S02]  /*a22a0*/  LOP3.LUT R16, R7, 0xffff, RZ, 0xc0, !PT ;  /* 0x0000ffff07107812 */ /* 0x000fe400078ec0ff */
[----:B------:R-:W-:Y:S01]  /*a22b0*/  LOP3.LUT R29, R29, 0xffff, RZ, 0xc0, !PT ;  /* 0x0000ffff1d1d7812 */ /* 0x000fe200078ec0ff */
[----:B------:R-:W4:Y:S01]  /*a22c0*/  LDL.LU R7, [R1+0x2c9c] ;  /* 0x002c9c0001077983 */ /* 0x000f220000300800 */
[----:B------:R-:W-:Y:S02]  /*a22d0*/  LOP3.LUT R28, R28, 0xffff, RZ, 0xc0, !PT ;  /* 0x0000ffff1c1c7812 */ /* 0x000fe400078ec0ff */
[----:B------:R-:W-:Y:S02]  /*a22e0*/  LOP3.LUT R19, R19, 0xffff, RZ, 0xc0, !PT ;  /* 0x0000ffff13137812 */ /* 0x000fe400078ec0ff */
[----:B------:R-:W-:-:S02]  /*a22f0*/  PRMT R40, R27, 0x3340, R18 ;  /* 0x000033401b287816 */ /* 0x000fc40000000012 */
[--C-:B------:R-:W-:Y:S02]  /*a2300*/  PRMT R37, R24, 0x3340, R17.reuse ;  /* 0x0000334018257816 */ /* 0x100fe40000000011 */
[----:B------:R-:W-:Y:S02]  /*a2310*/  F2FP.SATFINITE.E5M2.F32.PACK_AB_MERGE_C R127, R127, R126, RZ ;  /* 0x0000007e7f7f723e */ /* 0x000fe400048060ff */
[----:B------:R-:W-:Y:S02]  /*a2320*/  SHF.R.U32.HI R18, RZ, 0x8, R18 ;  /* 0x00000008ff127819 */ /* 0x000fe40000011612 */
[--C-:B------:R-:W-:Y:S02]  /*a2330*/  PRMT R39, R26, 0x3340, R16.reuse ;  /* 0x000033401a277816 */ /* 0x100fe40000000010 */
[----:B------:R-:W-:Y:S02]  /*a2340*/  SHF.R.U32.HI R30, RZ, 0x8, R16 ;  /* 0x00000008ff1e7819 */ /* 0x000fe40000011610 */
[----:B------:R-:W-:-:S02]  /*a2350*/  SHF.R.U32.HI R17, RZ, 0x8, R17 ;  /* 0x00000008ff117819 */ /* 0x000fc40000011611 */
[----:B------:R-:W-:Y:S02]  /*a2360*/  PRMT R126, R29, 0x3340, R28 ;  /* 0x000033401d7e7816 */ /* 0x000fe4000000001c */
[----:B------:R-:W-:Y:S02]  /*a2370*/  SHF.R.U32.HI R31, RZ, 0x8, R26 ;  /* 0x00000008ff1f7819 */ /* 0x000fe4000001161a */
[----:B------:R-:W-:Y:S02]  /*a2380*/  SHF.R.U32.HI R16, RZ, 0x8, R25 ;  /* 0x00000008ff107819 */ /* 0x000fe40000011619 */
[--C-:B------:R-:W-:Y:S02]  /*a2390*/  SHF.R.U32.HI R28, RZ, 0x8, R19.reuse ;  /* 0x00000008ff1c7819 */ /* 0x100fe40000011613 */
[----:B------:R-:W-:Y:S02]  /*a23a0*/  SHF.R.U32.HI R26, RZ, 0x8, R24 ;  /* 0x00000008ff1a7819 */ /* 0x000fe40000011618 */
[----:B------:R-:W-:-:S02]  /*a23b0*/  PRMT R38, R25, 0x3340, R19 ;  /* 0x0000334019267816 */ /* 0x000fc40000000013 */
[----:B------:R-:W-:Y:S02]  /*a23c0*/  LOP3.LUT R25, R17, 0xffff, RZ, 0xc0, !PT ;  /* 0x0000ffff11197812 */ /* 0x000fe400078ec0ff */
[----:B------:R-:W-:Y:S02]  /*a23d0*/  LOP3.LUT R24, R18, 0xffff, RZ, 0xc0, !PT ;  /* 0x0000ffff12187812 */ /* 0x000fe400078ec0ff */
[----:B------:R-:W-:Y:S02]  /*a23e0*/  SHF.R.U32.HI R29, RZ, 0x8, R27 ;  /* 0x00000008ff1d7819 */ /* 0x000fe4000001161b */
[----:B------:R-:W-:Y:S02]  /*a23f0*/  LOP3.LUT R19, R16, 0xffff, RZ, 0xc0, !PT ;  /* 0x0000ffff10137812 */ /* 0x000fe400078ec0ff */
[----:B------:R-:W-:Y:S02]  /*a2400*/  LOP3.LUT R18, R31, 0xffff, RZ, 0xc0, !PT ;  /* 0x0000ffff1f127812 */ /* 0x000fe400078ec0ff */
[----:B------:R-:W-:-:S02]  /*a2410*/  LOP3.LUT R17, R30, 0xffff, RZ, 0xc0, !PT ;  /* 0x0000ffff1e117812 */ /* 0x000fc400078ec0ff */
[----:B------:R-:W-:Y:S02]  /*a2420*/  LOP3.LUT R16, R28, 0xffff, RZ, 0xc0, !PT ;  /* 0x0000ffff1c107812 */ /* 0x000fe400078ec0ff */
[----:B------:R-:W-:Y:S02]  /*a2430*/  LOP3.LUT R26, R26, 0xffff, RZ, 0xc0, !PT ;  /* 0x0000ffff1a1a7812 */ /* 0x000fe400078ec0ff */
[----:B------:R-:W-:Y:S02]  /*a2440*/  F2FP.SATFINITE.E5M2.F32.PACK_AB_MERGE_C R119, R119, R118, RZ ;  /* 0x000000767777723e */ /* 0x000fe400048060ff */
[----:B------:R-:W-:Y:S02]  /*a2450*/  LOP3.LUT R27, R29, 0xffff, RZ, 0xc0, !PT ;  /* 0x0000ffff1d1b7812 */ /* 0x000fe400078ec0ff */
[----:B------:R-:W-:Y:S02]  /*a2460*/  PRMT R117, R18, 0x3340, R17 ;  /* 0x0000334012757816 */ /* 0x000fe40000000011 */
[----:B------:R-:W-:-:S02]  /*a2470*/  PRMT R118, R19, 0x3340, R16 ;  /* 0x0000334013767816 */ /* 0x000fc40000000010 */
[----:B------:R-:W-:Y:S02]  /*a2480*/  LOP3.LUT R16, R11, 0xffff, RZ, 0xc0, !PT ;  /* 0x0000ffff0b107812 */ /* 0x000fe400078ec0ff */
[----:B------:R-:W-:Y:S02]  /*a2490*/  F2FP.SATFINITE.E5M2.F32.PACK_AB_MERGE_C R78, R79, R78, RZ ;  /* 0x0000004e4f4e723e */ /* 0x000fe400048060ff */
[----:B------:R-:W-:Y:S02]  /*a24a0*/  PRMT R123, R26, 0x3340, R25 ;  /* 0x000033401a7b7816 */ /* 0x000fe40000000019 */
[----:B------:R-:W-:Y:S02]  /*a24b0*/  PRMT R116, R27, 0x3340, R24 ;  /* 0x000033401b747816 */ /* 0x000fe40000000018 */
[----:B--2---:R-:W-:Y:S02]  /*a24c0*/  LOP3.LUT R17, R0, 0xffff, RZ, 0xc0, !PT ;  /* 0x0000ffff00117812 */ /* 0x004fe400078ec0ff */
[----:B------:R-:W2:Y:S01]  /*a24d0*/  LDL.LU R0, [R1+0x2c98] ;  /* 0x002c980001007983 */ /* 0x000ea20000300800 */
[----:B---3--:R-:W-:-:S03]  /*a24e0*/  LOP3.LUT R25, R77, 0xffff, RZ, 0xc0, !PT ;  /* 0x0000ffff4d197812 */ /* 0x008fc600078ec0ff */
[----:B------:R-:W3:Y:S01]  /*a24f0*/  LDL.LU R11, [R1+0x2c94] ;  /* 0x002c9400010b7983 */ /* 0x000ee20000300800 */
[----:B----4-:R-:W-:-:S03]  /*a2500*/  LOP3.LUT R24, R75, 0xffff, RZ, 0xc0, !PT ;  /* 0x0000ffff4b187812 */ /* 0x010fc600078ec0ff */
[----:B------:R-:W4:Y:S01]  /*a2510*/  LDL.LU R79, [R1+0x28f4] ;  /* 0x0028f400014f7983 */ /* 0x000f220000300800 */
[----:B------:R-:W-:-:S03]  /*a2520*/  LOP3.LUT R19, R73, 0xffff, RZ, 0xc0, !PT ;  /* 0x0000ffff49137812 */ /* 0x000fc600078ec0ff */
[----:B------:R-:W3:Y:S01]  /*a2530*/  LDL.LU R77, [R1+0x28f0] ;  /* 0x0028f000014d7983 */ /* 0x000ee20000300800 */
[----:B------:R-:W-:-:S03]  /*a2540*/  LOP3.LUT R18, R71, 0xffff, RZ, 0xc0, !PT ;  /* 0x0000ffff47127812 */ /* 0x000fc600078ec0ff */
[----:B------:R-:W3:Y:S04]  /*a2550*/  LDL.LU R75, [R1+0x28ec] ;  /* 0x0028ec00014b7983 */ /* 0x000ee80000300800 */
[----:B------:R-:W3:Y:S04]  /*a2560*/  LDL.LU R73, [R1+0x2878] ;  /* 0x0028780001497983 */ /* 0x000ee80000300800 */
[----:B------:R-:W3:Y:S01]  /*a2570*/  LDL.LU R71, [R1+0x438] ;  /* 0x0004380001477983 */ /* 0x000ee20000300800 */
[----:B------:R-:W-:Y:S02]  /*a2580*/  LOP3.LUT R21, R21, 0xffff, RZ, 0xc0, !PT ;  /* 0x0000ffff15157812 */ /* 0x000fe400078ec0ff */
[----:B------:R-:W-:-:S02]  /*a2590*/  LOP3.LUT R20, R20, 0xffff, RZ, 0xc0, !PT ;  /* 0x0000ffff14147812 */ /* 0x000fc400078ec0ff */
[--C-:B------:R-:W-:Y:S02]  /*a25a0*/  PRMT R35, R25, 0x3340, R17.reuse ;  /* 0x0000334019237816 */ /* 0x100fe40000000011 */
[----:B------:R-:W-:Y:S02]  /*a25b0*/  SHF.R.U32.HI R27, RZ, 0x8, R17 ;  /* 0x00000008ff1b7819 */ /* 0x000fe40000011611 */
[--C-:B------:R-:W-:Y:S02]  /*a25c0*/  PRMT R34, R24, 0x3340, R16.reuse ;  /* 0x0000334018227816 */ /* 0x100fe40000000010 */
[----:B------:R-:W-:Y:S02]  /*a25d0*/  SHF.R.U32.HI R26, RZ, 0x8, R16 ;  /* 0x00000008ff1a7819 */ /* 0x000fe40000011610 */
[----:B------:R-:W-:Y:S02]  /*a25e0*/  SHF.R.U32.HI R17, RZ, 0x8, R21 ;  /* 0x00000008ff117819 */ /* 0x000fe40000011615 */
[----:B------:R-:W-:-:S02]  /*a25f0*/  SHF.R.U32.HI R28, RZ, 0x8, R18 ;  /* 0x00000008ff1c7819 */ /* 0x000fc40000011612 */
[----:B------:R-:W-:Y:S02]  /*a2600*/  SHF.R.U32.HI R16, RZ, 0x8, R20 ;  /* 0x00000008ff107819 */ /* 0x000fe40000011614 */
[----:B------:R-:W-:Y:S02]  /*a2610*/  SHF.R.U32.HI R31, RZ, 0x8, R25 ;  /* 0x00000008ff1f7819 */ /* 0x000fe40000011619 */
[----:B------:R-:W-:Y:S02]  /*a2620*/  SHF.R.U32.HI R30, RZ, 0x8, R24 ;  /* 0x00000008ff1e7819 */ /* 0x000fe40000011618 */
[----:B------:R-:W-:Y:S02]  /*a2630*/  PRMT R32, R18, 0x3340, R20 ;  /* 0x0000334012207816 */ /* 0x000fe40000000014 */
[----:B------:R-:W-:Y:S02]  /*a2640*/  LOP3.LUT R18, R17, 0xffff, RZ, 0xc0, !PT ;  /* 0x0000ffff11127812 */ /* 0x000fe400078ec0ff */
[----:B------:R-:W-:-:S02]  /*a2650*/  SHF.R.U32.HI R29, RZ, 0x8, R19 ;  /* 0x00000008ff1d7819 */ /* 0x000fc40000011613 */
[----:B------:R-:W-:Y:S02]  /*a2660*/  LOP3.LUT R17, R28, 0xffff, RZ, 0xc0, !PT ;  /* 0x0000ffff1c117812 */ /* 0x000fe400078ec0ff */
[----:B------:R-:W-:Y:S02]  /*a2670*/  LOP3.LUT R16, R16, 0xffff, RZ, 0xc0, !PT ;  /* 0x0000ffff10107812 */ /* 0x000fe400078ec0ff */
[----:B------:R-:W-:Y:S02]  /*a2680*/  PRMT R33, R19, 0x3340, R21 ;  /* 0x0000334013217816 */ /* 0x000fe40000000015 */
[----:B------:R-:W-:Y:S02]  /*a2690*/  LOP3.LUT R25, R31, 0xffff, RZ, 0xc0, !PT ;  /* 0x0000ffff1f197812 */ /* 0x000fe400078ec0ff */
[----:B------:R-:W-:Y:S02]  /*a26a0*/  LOP3.LUT R24, R27, 0xffff, RZ, 0xc0, !PT ;  /* 0x0000ffff1b187812 */ /* 0x000fe400078ec0ff */
[----:B------:R-:W-:-:S02]  /*a26b0*/  LOP3.LUT R21, R30, 0xffff, RZ, 0xc0, !PT ;  /* 0x0000ffff1e157812 */ /* 0x000fc400078ec0ff */
[----:B------:R-:W-:Y:S02]  /*a26c0*/  LOP3.LUT R20, R26, 0xffff, RZ, 0xc0, !PT ;  /* 0x0000ffff1a147812 */ /* 0x000fe400078ec0ff */
[----:B------:R-:W-:Y:S02]  /*a26d0*/  LOP3.LUT R19, R29, 0xffff, RZ, 0xc0, !PT ;  /* 0x0000ffff1d137812 */ /* 0x000fe400078ec0ff */
[----:B------:R-:W-:Y:S02]  /*a26e0*/  PRMT R115, R17, 0x3340, R16 ;  /* 0x0000334011737816 */ /* 0x000fe40000000010 */
[----:B------:R-:W-:Y:S02]  /*a26f0*/  PRMT R112, R25, 0x3340, R24 ;  /* 0x0000334019707816 */ /* 0x000fe40000000018 */
[----:B------:R-:W-:Y:S02]  /*a2700*/  PRMT R113, R21, 0x3340, R20 ;  /* 0x0000334015717816 */ /* 0x000fe40000000014 */
[----:B------:R-:W-:-:S02]  /*a2710*/  PRMT R114, R19, 0x3340, R18 ;  /* 0x0000334013727816 */ /* 0x000fc40000000012 */
[----:B--2---:R-:W-:Y:S02]  /*a2720*/  LOP3.LUT R17, R0, 0xffff, RZ, 0xc0, !PT ;  /* 0x0000ffff00117812 */ /* 0x004fe400078ec0ff */
[----:B------:R-:W2:Y:S01]  /*a2730*/  LDL.LU R0, [R1+0x2c90] ;  /* 0x002c900001007983 */ /* 0x000ea20000300800 */
[----:B----4-:R-:W-:-:S03]  /*a2740*/  LOP3.LUT R24, R79, 0xffff, RZ, 0xc0, !PT ;  /* 0x0000ffff4f187812 */ /* 0x010fc600078ec0ff */
[----:B------:R-:W4:Y:S01]  /*a2750*/  LDL.LU R79, [R1+0x2904] ;  /* 0x00290400014f7983 */ /* 0x000f220000300800 */
[----:B---3--:R-:W-:-:S03]  /*a2760*/  LOP3.LUT R21, R77, 0xffff, RZ, 0xc0, !PT ;  /* 0x0000ffff4d157812 */ /* 0x008fc600078ec0ff */
[----:B------:R-:W3:Y:S01]  /*a2770*/  LDL.LU R77, [R1+0x2900] ;  /* 0x00290000014d7983 */ /* 0x000ee20000300800 */
[----:B------:R-:W-:-:S03]  /*a2780*/  LOP3.LUT R20, R75, 0xffff, RZ, 0xc0, !PT ;  /* 0x0000ffff4b147812 */ /* 0x000fc600078ec0ff */
[----:B------:R-:W2:Y:S01]  /*a2790*/  LDL.LU R75, [R1+0x288c] ;  /* 0x00288c00014b7983 */ /* 0x000ea20000300800 */
[----:B------:R-:W-:-:S03]  /*a27a0*/  LOP3.LUT R19, R73, 0xffff, RZ, 0xc0, !PT ;  /* 0x0000ffff49137812 */ /* 0x000fc600078ec0ff */
[----:B------:R-:W2:Y:S01]  /*a27b0*/  LDL.LU R73, [R1+0x2888] ;  /* 0x0028880001497983 */ /* 0x000ea20000300800 */
[----:B------:R-:W-:-:S03]  /*a27c0*/  LOP3.LUT R18, R71, 0xffff, RZ, 0xc0, !PT ;  /* 0x0000ffff47127812 */ /* 0x000fc600078ec0ff */
[----:B------:R-:W2:Y:S01]  /*a27d0*/  LDL.LU R71, [R1+0x440] ;  /* 0x0004400001477983 */ /* 0x000ea20000300800 */
[--C-:B------:R-:W-:Y:S02]  /*a27e0*/  PRMT R27, R24, 0x3340, R18.reuse ;  /* 0x00003340181b7816 */ /* 0x100fe40000000012 */
[----:B------:R-:W-:Y:S02]  /*a27f0*/  SHF.R.U32.HI R25, RZ, 0x8, R18 ;  /* 0x00000008ff197819 */ /* 0x000fe40000011612 */
[----:B------:R-:W-:Y:S02]  /*a2800*/  PRMT R18, R21, 0x3340, R17 ;  /* 0x0000334015127816 */ /* 0x000fe40000000011 */
[----:B------:R-:W-:Y:S02]  /*a2810*/  LOP3.LUT R16, R7, 0xffff, RZ, 0xc0, !PT ;  /* 0x0000ffff07107812 */ /* 0x000fe400078ec0ff */
[----:B------:R-:W2:Y:S01]  /*a2820*/  LDL.LU R7, [R1+0x2c8c] ;  /* 0x002c8c0001077983 */ /* 0x000ea20000300800 */
[----:B------:R-:W-:-:S02]  /*a2830*/  SHF.R.U32.HI R26, RZ, 0x8, R24 ;  /* 0x00000008ff1a7819 */ /* 0x000fc40000011618 */
[----:B------:R-:W-:Y:S01]  /*a2840*/  LOP3.LUT R22, R22, 0xffff, RZ, 0xc0, !PT ;  /* 0x0000ffff16167812 */ /* 0x000fe200078ec0ff */
[----:B------:R-:W-:Y:S01]  /*a2850*/  STL [R1+0x3ac], R27 ;  /* 0x0003ac1b01007387 */ /* 0x000fe20000100800 */
[----:B------:R-:W-:Y:S02]  /*a2860*/  SHF.R.U32.HI R24, RZ, 0x8, R21 ;  /* 0x00000008ff187819 */ /* 0x000fe40000011615 */
[----:B------:R-:W-:Y:S01]  /*a2870*/  SHF.R.U32.HI R21, RZ, 0x8, R20 ;  /* 0x00000008ff157819 */ /* 0x000fe20000011614 */
[----:B------:R0:W-:Y:S01]  /*a2880*/  STL [R1+0x384], R18 ;  /* 0x0003841201007387 */ /* 0x0001e20000100800 */
[----:B------:R-:W-:Y:S02]  /*a2890*/  SHF.R.U32.HI R17, RZ, 0x8, R17 ;  /* 0x00000008ff117819 */ /* 0x000fe40000011611 */
[--C-:B0-----:R-:W-:Y:S02]  /*a28a0*/  PRMT R18, R20, 0x3340, R16.reuse ;  /* 0x0000334014127816 */ /* 0x101fe40000000010 */
[----:B------:R-:W-:-:S02]  /*a28b0*/  SHF.R.U32.HI R20, RZ, 0x8, R16 ;  /* 0x00000008ff147819 */ /* 0x000fc40000011610 */
[----:B------:R-:W-:Y:S02]  /*a28c0*/  SHF.R.U32.HI R16, RZ, 0x8, R19 ;  /* 0x00000008ff107819 */ /* 0x000fe40000011613 */
[--C-:B------:R-:W-:Y:S01]  /*a28d0*/  PRMT R19, R19, 0x3340, R22.reuse ;  /* 0x0000334013137816 */ /* 0x100fe20000000016 */
[----:B------:R0:W-:Y:S01]  /*a28e0*/  STL [R1+0x380], R18 ;  /* 0x0003801201007387 */ /* 0x0001e20000100800 */
[----:B------:R-:W-:Y:S02]  /*a28f0*/  LOP3.LUT R24, R24, 0xffff, RZ, 0xc0, !PT ;  /* 0x0000ffff18187812 */ /* 0x000fe400078ec0ff */
[----:B------:R-:W-:Y:S01]  /*a2900*/  LOP3.LUT R21, R21, 0xffff, RZ, 0xc0, !PT ;  /* 0x0000ffff15157812 */ /* 0x000fe200078ec0ff */
[----:B------:R1:W-:Y:S01]  /*a2910*/  STL [R1+0x118], R19 ;  /* 0x0001181301007387 */ /* 0x0003e20000100800 */
[----:B------:R-:W-:Y:S02]  /*a2920*/  LOP3.LUT R20, R20, 0xffff, RZ, 0xc0, !PT ;  /* 0x0000ffff14147812 */ /* 0x000fe400078ec0ff */
[----:B0-----:R-:W-:-:S02]  /*a2930*/  SHF.R.U32.HI R18, RZ, 0x8, R22 ;  /* 0x00000008ff127819 */ /* 0x001fc40000011616 */
[----:B------:R-:W-:Y:S02]  /*a2940*/  LOP3.LUT R22, R17, 0xffff, RZ, 0xc0, !PT ;  /* 0x0000ffff11167812 */ /* 0x000fe400078ec0ff */
[----:B-1----:R-:W-:Y:S02]  /*a2950*/  LOP3.LUT R19, R16, 0xffff, RZ, 0xc0, !PT ;  /* 0x0000ffff10137812 */ /* 0x002fe400078ec0ff */
[----:B------:R-:W-:Y:S02]  /*a2960*/  LOP3.LUT R17, R26, 0xffff, RZ, 0xc0, !PT ;  /* 0x0000ffff1a117812 */ /* 0x000fe400078ec0ff */
[----:B------:R-:W-:Y:S02]  /*a2970*/  LOP3.LUT R16, R25, 0xffff, RZ, 0xc0, !PT ;  /* 0x0000ffff19107812 */ /* 0x000fe400078ec0ff */
[----:B------:R-:W-:Y:S02]  /*a2980*/  PRMT R22, R24, 0x3340, R22 ;  /* 0x0000334018167816 */ /* 0x000fe40000000016 */
[----:B------:R-:W-:-:S02]  /*a2990*/  PRMT R20, R21, 0x3340, R20 ;  /* 0x0000334015147816 */ /* 0x000fc40000000014 */
[----:B------:R-:W-:Y:S01]  /*a29a0*/  PRMT R16, R17, 0x3340, R16 ;  /* 0x0000334011107816 */ /* 0x000fe20000000010 */
[----:B------:R-:W-:Y:S01]  /*a29b0*/  STL [R1+0x74], R22 ;  /* 0x0000741601007387 */ /* 0x000fe20000100800 */
[----:B------:R-:W-:-:S03]  /*a29c0*/  LOP3.LUT R18, R18, 0xffff, RZ, 0xc0, !PT ;  /* 0x0000ffff12127812 */ /* 0x000fc600078ec0ff */
[----:B------:R-:W-:Y:S01]  /*a29d0*/  STL [R1+0x70], R20 ;  /* 0x0000701401007387 */ /* 0x000fe20000100800 */
[----:B------:R-:W-:-:S03]  /*a29e0*/  PRMT R248, R19, 0x3340, R18 ;  /* 0x0000334013f87816 */ /* 0x000fc60000000012 */
[----:B------:R0:W-:Y:S02]  /*a29f0*/  STL [R1+0x198], R16 ;  /* 0x0001981001007387 */ /* 0x0001e40000100800 */
[----:B0-----:R-:W-:Y:S02]  /*a2a00*/  LOP3.LUT R16, R11, 0xffff, RZ, 0xc0, !PT ;  /* 0x0000ffff0b107812 */ /* 0x001fe400078ec0ff */
[----:B------:R-:W2:Y:S01]  /*a2a10*/  LDL.LU R11, [R1+0x2c88] ;  /* 0x002c8800010b7983 */ /* 0x000ea20000300800 */
[----:B----4-:R-:W-:-:S03]  /*a2a20*/  LOP3.LUT R21, R79, 0xffff, RZ, 0xc0, !PT ;  /* 0x0000ffff4f157812 */ /* 0x010fc600078ec0ff */
[----:B------:R-:W4:Y:S01]  /*a2a30*/  LDL.LU R79, [R1+0x2914] ;  /* 0x00291400014f7983 */ /* 0x000f220000300800 */
[----:B---3--:R-:W-:-:S03]  /*a2a40*/  LOP3.LUT R20, R77, 0xffff, RZ, 0xc0, !PT ;  /* 0x0000ffff4d147812 */ /* 0x008fc600078ec0ff */
[----:B------:R-:W3:Y:S01]  /*a2a50*/  LDL.LU R77, [R1+0x2910] ;  /* 0x00291000014d7983 */ /* 0x000ee20000300800 */
[----:B--2---:R-:W-:-:S03]  /*a2a60*/  LOP3.LUT R19, R75, 0xffff, RZ, 0xc0, !PT ;  /* 0x0000ffff4b137812 */ /* 0x004fc600078ec0ff */
[----:B------:R-:W2:Y:S01]  /*a2a70*/  LDL.LU R75, [R1+0x290c] ;  /* 0x00290c00014b7983 */ /* 0x000ea20000300800 */
[----:B------:R-:W-:-:S03]  /*a2a80*/  LOP3.LUT R18, R73, 0xffff, RZ, 0xc0, !PT ;  /* 0x0000ffff49127812 */ /* 0x000fc600078ec0ff */
[----:B------:R-:W4:Y:S01]  /*a2a90*/  LDL.LU R73, [R1+0x2898] ;  /* 0x0028980001497983 */ /* 0x000f220000300800 */
[----:B------:R-:W-:-:S03]  /*a2aa0*/  LOP3.LUT R17, R71, 0xffff, RZ, 0xc0, !PT ;  /* 0x0000ffff47117812 */ /* 0x000fc600078ec0ff */
[----:B------:R-:W4:Y:S01]  /*a2ab0*/  LDL.LU R71, [R1+0x448] ;  /* 0x0004480001477983 */ /* 0x000f220000300800 */
[----:B------:R-:W-:Y:S02]  /*a2ac0*/  SHF.R.U32.HI R25, RZ, 0x8, R21 ;  /* 0x00000008ff197819 */ /* 0x000fe40000011615 */
[--C-:B------:R-:W-:Y:S02]  /*a2ad0*/  PRMT R21, R21, 0x3340, R17.reuse ;  /* 0x0000334015157816 */ /* 0x100fe40000000011 */
[----:B------:R-:W-:Y:S02]  /*a2ae0*/  SHF.R.U32.HI R26, RZ, 0x8, R17 ;  /* 0x00000008ff1a7819 */ /* 0x000fe40000011611 */
[----:B------:R-:W-:Y:S02]  /*a2af0*/  PRMT R17, R20, 0x3340, R16 ;  /* 0x0000334014117816 */ /* 0x000fe40000000010 */
[----:B------:R-:W-:Y:S01]  /*a2b00*/  LOP3.LUT R152, R152, 0xffff, RZ, 0xc0, !PT ;  /* 0x0000ffff98987812 */ /* 0x000fe200078ec0ff */
[----:B------:R-:W-:Y:S01]  /*a2b10*/  STL [R1+0x418], R21 ;  /* 0x0004181501007387 */ /* 0x000fe20000100800 */
[----:B------:R-:W-:-:S03]  /*a2b20*/  LOP3.LUT R23, R23, 0xffff, RZ, 0xc0, !PT ;  /* 0x0000ffff17177812 */ /* 0x000fc600078ec0ff */
[----:B------:R0:W-:Y:S01]  /*a2b30*/  STL [R1+0x424], R17 ;  /* 0x0004241101007387 */ /* 0x0001e20000100800 */
[----:B------:R-:W-:Y:S02]  /*a2b40*/  SHF.R.U32.HI R24, RZ, 0x8, R18 ;  /* 0x00000008ff187819 */ /* 0x000fe40000011612 */
[----:B------:R-:W-:Y:S02]  /*a2b50*/  SHF.R.U32.HI R22, RZ, 0x8, R20 ;  /* 0x00000008ff167819 */ /* 0x000fe40000011614 */
[----:B------:R-:W-:Y:S02]  /*a2b60*/  PRMT R18, R18, 0x3340, R23 ;  /* 0x0000334012127816 */ /* 0x000fe40000000017 */
[----:B0-----:R-:W-:Y:S02]  /*a2b70*/  PRMT R17, R19, 0x3340, R152 ;  /* 0x0000334013117816 */ /* 0x001fe40000000098 */
[----:B------:R-:W-:Y:S02]  /*a2b80*/  SHF.R.U32.HI R21, RZ, 0x8, R16 ;  /* 0x00000008ff157819 */ /* 0x000fe40000011610 */
[----:B------:R-:W-:Y:S01]  /*a2b90*/  SHF.R.U32.HI R16, RZ, 0x8, R19 ;  /* 0x00000008ff107819 */ /* 0x000fe20000011613 */
[----:B------:R0:W-:Y:S01]  /*a2ba0*/  STL [R1+0x420], R17 ;  /* 0x0004201101007387 */ /* 0x0001e20000100800 */
[----:B------:R-:W-:-:S02]  /*a2bb0*/  SHF.R.U32.HI R20, RZ, 0x8, R152 ;  /* 0x00000008ff147819 */ /* 0x000fc40000011698 */
[----:B------:R-:W-:Y:S01]  /*a2bc0*/  LOP3.LUT R22, R22, 0xffff, RZ, 0xc0, !PT ;  /* 0x0000ffff16167812 */ /* 0x000fe200078ec0ff */
[----:B------:R1:W-:Y:S01]  /*a2bd0*/  STL [R1+0x41c], R18 ;  /* 0x00041c1201007387 */ /* 0x0003e20000100800 */
[----:B------:R-:W-:Y:S02]  /*a2be0*/  LOP3.LUT R21, R21, 0xffff, RZ, 0xc0, !PT ;  /* 0x0000ffff15157812 */ /* 0x000fe400078ec0ff */
[----:B------:R-:W-:Y:S02]  /*a2bf0*/  LOP3.LUT R20, R20, 0xffff, RZ, 0xc0, !PT ;  /* 0x0000ffff14147812 */ /* 0x000fe400078ec0ff */
[----:B0-----:R-:W-:Y:S02]  /*a2c00*/  SHF.R.U32.HI R17, RZ, 0x8, R23 ;  /* 0x00000008ff117819 */ /* 0x001fe40000011617 */
[----:B------:R-:W-:Y:S02]  /*a2c10*/  LOP3.LUT R23, R16, 0xffff, RZ, 0xc0, !PT ;  /* 0x0000ffff10177812 */ /* 0x000fe400078ec0ff */
[----:B-1----:R-:W-:-:S02]  /*a2c20*/  LOP3.LUT R18, R24, 0xffff, RZ, 0xc0, !PT ;  /* 0x0000ffff18127812 */ /* 0x002fc400078ec0ff */
[----:B------:R-:W-:Y:S02]  /*a2c30*/  LOP3.LUT R17, R17, 0xffff, RZ, 0xc0, !PT ;  /* 0x0000ffff11117812 */ /* 0x000fe400078ec0ff */
[----:B------:R-:W-:Y:S02]  /*a2c40*/  LOP3.LUT R19, R25, 0xffff, RZ, 0xc0, !PT ;  /* 0x0000ffff19137812 */ /* 0x000fe400078ec0ff */
[----:B------:R-:W-:Y:S02]  /*a2c50*/  LOP3.LUT R16, R26, 0xffff, RZ, 0xc0, !PT ;  /* 0x0000ffff1a107812 */ /* 0x000fe400078ec0ff */
[----:B------:R-:W-:Y:S02]  /*a2c60*/  PRMT R21, R22, 0x3340, R21 ;  /* 0x0000334016157816 */ /* 0x000fe40000000015 */
[----:B------:R-:W-:Y:S02]  /*a2c70*/  PRMT R20, R23, 0x3340, R20 ;  /* 0x0000334017147816 */ /* 0x000fe40000000014 */
[----:B------:R-:W-:-:S02]  /*a2c80*/  PRMT R17, R18, 0x3340, R17 ;  /* 0x0000334012117816 */ /* 0x000fc40000000011 */
[----:B------:R-:W-:Y:S01]  /*a2c90*/  PRMT R16, R19, 0x3340, R16 ;  /* 0x0000334013107816 */ /* 0x000fe20000000010 */
[----:B------:R-:W-:Y:S04]  /*a2ca0*/  STL [R1+0x274], R21 ;  /* 0x0002741501007387 */ /* 0x000fe80000100800 */
[----:B------:R-:W-:Y:S04]  /*a2cb0*/  STL [R1+0x26c], R20 ;  /* 0x00026c1401007387 */ /* 0x000fe80000100800 */
[----:B------:R0:W-:Y:S04]  /*a2cc0*/  STL [R1+0x268], R17 ;  /* 0x0002681101007387 */ /* 0x0001e80000100800 */
[----:B------:R1:W-:Y:S01]  /*a2cd0*/  STL [R1+0x254], R16 ;  /* 0x0002541001007387 */ /* 0x0003e20000100800 */
[----:B0-----:R-:W-:-:S02]  /*a2ce0*/  LOP3.LUT R17, R7, 0xffff, RZ, 0xc0, !PT ;  /* 0x0000ffff07117812 */ /* 0x001fc400078ec0ff */
[----:B---3--:R-:W-:Y:S02]  /*a2cf0*/  LOP3.LUT R21, R77, 0xffff, RZ, 0xc0, !PT ;  /* 0x0000ffff4d157812 */ /* 0x008fe400078ec0ff */
[----:B------:R-:W3:Y:S01]  /*a2d00*/  LDL.LU R77, [R1+0x2924] ;  /* 0x00292400014d7983 */ /* 0x000ee20000300800 */
[----:B--2---:R-:W-:-:S03]  /*a2d10*/  LOP3.LUT R20, R75, 0xffff, RZ, 0xc0, !PT ;  /* 0x0000ffff4b147812 */ /* 0x004fc600078ec0ff */
[----:B------:R-:W2:Y:S01]  /*a2d20*/  LDL.LU R75, [R1+0x2920] ;  /* 0x00292000014b7983 */ /* 0x000ea20000300800 */
[----:B----4-:R-:W-:-:S03]  /*a2d30*/  LOP3.LUT R19, R73, 0xffff, RZ, 0xc0, !PT ;  /* 0x0000ffff49137812 */ /* 0x010fc600078ec0ff */
[----:B------:R-:W4:Y:S01]  /*a2d40*/  LDL.LU R73, [R1+0x28ac] ;  /* 0x0028ac0001497983 */ /* 0x000f220000300800 */
[----:B------:R-:W-:-:S03]  /*a2d50*/  LOP3.LUT R18, R71, 0xffff, RZ, 0xc0, !PT ;  /* 0x0000ffff47127812 */ /* 0x000fc600078ec0ff */
[----:B------:R-:W4:Y:S04]  /*a2d60*/  LDL.LU R71, [R1+0x28a8] ;  /* 0x0028a80001477983 */ /* 0x000f280000300800 */
[----:B------:R-:W4:Y:S01]  /*a2d70*/  LDL.LU R7, [R1+0x2c84] ;  /* 0x002c840001077983 */ /* 0x000f220000300800 */
[----:B------:R-:W-:Y:S02]  /*a2d80*/  LOP3.LUT R22, R79, 0xffff, RZ, 0xc0, !PT ;  /* 0x0000ffff4f167812 */ /* 0x000fe400078ec0ff */
[----:B------:R-:W-:Y:S02]  /*a2d90*/  SHF.R.U32.HI R25, RZ, 0x8, R21 ;  /* 0x00000008ff197819 */ /* 0x000fe40000011615 */
[----:B------:R-:W-:Y:S02]  /*a2da0*/  SHF.R.U32.HI R26, RZ, 0x8, R22 ;  /* 0x00000008ff1a7819 */ /* 0x000fe40000011616 */
[----:B------:R-:W-:-:S02]  /*a2db0*/  PRMT R22, R22, 0x3340, R18 ;  /* 0x0000334016167816 */ /* 0x000fc40000000012 */
[--C-:B------:R-:W-:Y:S02]  /*a2dc0*/  PRMT R21, R21, 0x3340, R17.reuse ;  /* 0x0000334015157816 */ /* 0x100fe40000000011 */
[----:B-1----:R-:W-:Y:S02]  /*a2dd0*/  LOP3.LUT R16, R0, 0xffff, RZ, 0xc0, !PT ;  /* 0x0000ffff00107812 */ /* 0x002fe400078ec0ff */
[----:B------:R-:W4:Y:S01]  /*a2de0*/  LDL.LU R0, [R1+0x2c80] ;  /* 0x002c800001007983 */ /* 0x000f220000300800 */
[----:B------:R-:W-:Y:S02]  /*a2df0*/  LOP3.LUT R153, R153, 0xffff, RZ, 0xc0, !PT ;  /* 0x0000ffff99997812 */ /* 0x000fe400078ec0ff */
[----:B------:R-:W-:Y:S01]  /*a2e00*/  SHF.R.U32.HI R24, RZ, 0x8, R17 ;  /* 0x00000008ff187819 */ /* 0x000fe20000011611 */
[----:B------:R0:W-:Y:S01]  /*a2e10*/  STL [R1+0x414], R22 ;  /* 0x0004141601007387 */ /* 0x0001e20000100800 */
[----:B------:R-:W-:-:S03]  /*a2e20*/  PRMT R17, R20, 0x3340, R16 ;  /* 0x0000334014117816 */ /* 0x000fc60000000010 */
[----:B------:R1:W-:Y:S01]  /*a2e30*/  STL [R1+0x410], R21 ;  /* 0x0004101501007387 */ /* 0x0003e20000100800 */
[----:B------:R-:W-:Y:S02]  /*a2e40*/  SHF.R.U32.HI R23, RZ, 0x8, R19 ;  /* 0x00000008ff177819 */ /* 0x000fe40000011613 */
[----:B------:R-:W-:Y:S02]  /*a2e50*/  SHF.R.U32.HI R18, RZ, 0x8, R18 ;  /* 0x00000008ff127819 */ /* 0x000fe40000011612 */
[----:B0-----:R-:W-:Y:S02]  /*a2e60*/  SHF.R.U32.HI R22, RZ, 0x8, R20 ;  /* 0x00000008ff167819 */ /* 0x001fe40000011614 */
[--C-:B------:R-:W-:Y:S02]  /*a2e70*/  SHF.R.U32.HI R20, RZ, 0x8, R153.reuse ;  /* 0x00000008ff147819 */ /* 0x100fe40000011699 */
[----:B-1----:R-:W-:Y:S02]  /*a2e80*/  SHF.R.U32.HI R21, RZ, 0x8, R16 ;  /* 0x00000008ff157819 */ /* 0x002fe40000011610 */
[----:B------:R-:W-:Y:S01]  /*a2e90*/  PRMT R16, R19, 0x3340, R153 ;  /* 0x0000334013107816 */ /* 0x000fe20000000099 */
        /* <DEDUP_REMOVED lines=14> */
[----:B------:R3:W-:Y:S04]  /*a2f80*/  STL [R1+0x244], R21 ;  /* 0x0002441501007387 */ /* 0x0007e80000100800 */
[----:B------:R2:W-:Y:S04]  /*a2f90*/  STL [R1+0x240], R20 ;  /* 0x0002401401007387 */ /* 0x0005e80000100800 */
[----:B------:R0:W-:Y:S04]  /*a2fa0*/  STL [R1+0x23c], R18 ;  /* 0x00023c1201007387 */ /* 0x0001e80000100800 */
[----:B------:R1:W-:Y:S01]  /*a2fb0*/  STL [R1+0x238], R16 ;  /* 0x0002381001007387 */ /* 0x0003e20000100800 */
[----:B---3--:R-:W-:-:S02]  /*a2fc0*/  LOP3.LUT R21, R77, 0xffff, RZ, 0xc0, !PT ;  /* 0x0000ffff4d157812 */ /* 0x008fc400078ec0ff */
[----:B--2---:R-:W-:Y:S02]  /*a2fd0*/  LOP3.LUT R20, R75, 0xffff, RZ, 0xc0, !PT ;  /* 0x0000ffff4b147812 */ /* 0x004fe400078ec0ff */
[----:B----4-:R-:W-:Y:S02]  /*a2fe0*/  LOP3.LUT R19, R73, 0xffff, RZ, 0xc0, !PT ;  /* 0x0000ffff49137812 */ /* 0x010fe400078ec0ff */
[----:B------:R-:W-:Y:S02]  /*a2ff0*/  LOP3.LUT R17, R7, 0xffff, RZ, 0xc0, !PT ;  /* 0x0000ffff07117812 */ /* 0x000fe400078ec0ff */
[----:B------:R-:W2:Y:S01]  /*a3000*/  LDL.LU R7, [R1+0x2c7c] ;  /* 0x002c7c0001077983 */ /* 0x000ea20000300800 */
[----:B0-----:R-:W-:-:S03]  /*a3010*/  LOP3.LUT R18, R71, 0xffff, RZ, 0xc0, !PT ;  /* 0x0000ffff47127812 */ /* 0x001fc600078ec0ff */
[----:B------:R-:W3:Y:S04]  /*a3020*/  LDL.LU R77, [R1+0x2934] ;  /* 0x00293400014d7983 */ /* 0x000ee80000300800 */
[----:B------:R-:W4:Y:S04]  /*a3030*/  LDL.LU R75, [R1+0x2930] ;  /* 0x00293000014b7983 */ /* 0x000f280000300800 */
[----:B------:R-:W4:Y:S04]  /*a3040*/  LDL.LU R73, [R1+0x28bc] ;  /* 0x0028bc0001497983 */ /* 0x000f280000300800 */
[----:B------:R-:W4:Y:S01]  /*a3050*/  LDL.LU R71, [R1+0x28b8] ;  /* 0x0028b80001477983 */ /* 0x000f220000300800 */
[----:B-1----:R-:W-:-:S02]  /*a3060*/  LOP3.LUT R16, R11, 0xffff, RZ, 0xc0, !PT ;  /* 0x0000ffff0b107812 */ /* 0x002fc400078ec0ff */
[----:B------:R-:W-:Y:S01]  /*a3070*/  SHF.R.U32.HI R25, RZ, 0x8, R21 ;  /* 0x00000008ff197819 */ /* 0x000fe20000011615 */
[----:B------:R-:W4:Y:S01]  /*a3080*/  LDL.LU R11, [R1+0x2c78] ;  /* 0x002c7800010b7983 */ /* 0x000f220000300800 */
[----:B------:R-:W-:Y:S02]  /*a3090*/  PRMT R21, R21, 0x3340, R17 ;  /* 0x0000334015157816 */ /* 0x000fe40000000011 */
[----:B------:R-:W-:Y:S02]  /*a30a0*/  SHF.R.U32.HI R24, RZ, 0x8, R20 ;  /* 0x00000008ff187819 */ /* 0x000fe40000011614 */
[----:B------:R-:W-:Y:S02]  /*a30b0*/  LOP3.LUT R155, R155, 0xffff, RZ, 0xc0, !PT ;  /* 0x0000ffff9b9b7812 */ /* 0x000fe400078ec0ff */
[----:B------:R-:W-:Y:S02]  /*a30c0*/  PRMT R20, R20, 0x3340, R16 ;  /* 0x0000334014147816 */ /* 0x000fe40000000010 */
[----:B------:R-:W-:Y:S01]  /*a30d0*/  LOP3.LUT R154, R154, 0xffff, RZ, 0xc0, !PT ;  /* 0x0000ffff9a9a7812 */ /* 0x000fe200078ec0ff */
[----:B------:R0:W-:Y:S01]  /*a30e0*/  STL [R1+0x3f0], R21 ;  /* 0x0003f01501007387 */ /* 0x0001e20000100800 */
[----:B------:R-:W-:-:S02]  /*a30f0*/  SHF.R.U32.HI R23, RZ, 0x8, R19 ;  /* 0x00000008ff177819 */ /* 0x000fc40000011613 */
[--C-:B------:R-:W-:Y:S01]  /*a3100*/  PRMT R19, R19, 0x3340, R155.reuse ;  /* 0x0000334013137816 */ /* 0x100fe2000000009b */
[----:B------:R1:W-:Y:S01]  /*a3110*/  STL [R1+0x3ec], R20 ;  /* 0x0003ec1401007387 */ /* 0x0003e20000100800 */
[----:B------:R-:W-:Y:S02]  /*a3120*/  SHF.R.U32.HI R22, RZ, 0x8, R155 ;  /* 0x00000008ff167819 */ /* 0x000fe4000001169b */
[----:B------:R-:W-:Y:S02]  /*a3130*/  SHF.R.U32.HI R17, RZ, 0x8, R17 ;  /* 0x00000008ff117819 */ /* 0x000fe40000011611 */
[----:B0-----:R-:W-:Y:S02]  /*a3140*/  SHF.R.U32.HI R21, RZ, 0x8, R18 ;  /* 0x00000008ff157819 */ /* 0x001fe40000011612 */
[--C-:B------:R-:W-:Y:S02]  /*a3150*/  PRMT R18, R18, 0x3340, R154.reuse ;  /* 0x0000334012127816 */ /* 0x100fe4000000009a */
[----:B-1----:R-:W-:Y:S01]  /*a3160*/  SHF.R.U32.HI R20, RZ, 0x8, R154 ;  /* 0x00000008ff147819 */ /* 0x002fe2000001169a */
[----:B------:R0:W-:Y:S01]  /*a3170*/  STL [R1+0x404], R19 ;  /* 0x0004041301007387 */ /* 0x0001e20000100800 */
[----:B------:R-:W-:-:S02]  /*a3180*/  SHF.R.U32.HI R16, RZ, 0x8, R16 ;  /* 0x00000008ff107819 */ /* 0x000fc40000011610 */
[----:B------:R-:W-:Y:S01]  /*a3190*/  LOP3.LUT R23, R23, 0xffff, RZ, 0xc0, !PT ;  /* 0x0000ffff17177812 */ /* 0x000fe200078ec0ff */
[----:B------:R1:W-:Y:S01]  /*a31a0*/  STL [R1+0x400], R18 ;  /* 0x0004001201007387 */ /* 0x0003e20000100800 */
[----:B------:R-:W-:Y:S02]  /*a31b0*/  LOP3.LUT R22, R22, 0xffff, RZ, 0xc0, !PT ;  /* 0x0000ffff16167812 */ /* 0x000fe400078ec0ff */
[----:B------:R-:W-:Y:S02]  /*a31c0*/  LOP3.LUT R21, R21, 0xffff, RZ, 0xc0, !PT ;  /* 0x0000ffff15157812 */ /* 0x000fe400078ec0ff */
[----:B------:R-:W-:Y:S02]  /*a31d0*/  LOP3.LUT R20, R20, 0xffff, RZ, 0xc0, !PT ;  /* 0x0000ffff14147812 */ /* 0x000fe400078ec0ff */
[----:B0-----:R-:W-:Y:S02]  /*a31e0*/  LOP3.LUT R19, R25, 0xffff, RZ, 0xc0, !PT ;  /* 0x0000ffff19137812 */ /* 0x001fe400078ec0ff */
[----:B------:R-:W-:-:S02]  /*a31f0*/  LOP3.LUT R16, R16, 0xffff, RZ, 0xc0, !PT ;  /* 0x0000ffff10107812 */ /* 0x000fc400078ec0ff */
[----:B-1----:R-:W-:Y:S02]  /*a3200*/  LOP3.LUT R18, R17, 0xffff, RZ, 0xc0, !PT ;  /* 0x0000ffff11127812 */ /* 0x002fe400078ec0ff */
[----:B------:R-:W-:Y:S02]  /*a3210*/  LOP3.LUT R17, R24, 0xffff, RZ, 0xc0, !PT ;  /* 0x0000ffff18117812 */ /* 0x000fe400078ec0ff */
        /* <DEDUP_REMOVED lines=14> */
[----:B------:R-:W-:-:S03]  /*a3300*/  LOP3.LUT R19, R73, 0xffff, RZ, 0xc0, !PT ;  /* 0x0000ffff49137812 */ /* 0x000fc600078ec0ff */
[----:B------:R-:W4:Y:S01]  /*a3310*/  LDL.LU R73, [R1+0x28cc] ;  /* 0x0028cc0001497983 */ /* 0x000f220000300800 */
[----:B0-----:R-:W-:-:S03]  /*a3320*/  LOP3.LUT R18, R71, 0xffff, RZ, 0xc0, !PT ;  /* 0x0000ffff47127812 */ /* 0x001fc600078ec0ff */
[----:B------:R-:W4:Y:S01]  /*a3330*/  LDL.LU R71, [R1+0x28c8] ;  /* 0x0028c80001477983 */ /* 0x000f220000300800 */
[----:B-1----:R-:W-:Y:S02]  /*a3340*/  LOP3.LUT R16, R0, 0xffff, RZ, 0xc0, !PT ;  /* 0x0000ffff00107812 */ /* 0x002fe400078ec0ff */
[----:B------:R-:W-:Y:S01]  /*a3350*/  LOP3.LUT R156, R156, 0xffff, RZ, 0xc0, !PT ;  /* 0x0000ffff9c9c7812 */ /* 0x000fe200078ec0ff */
[----:B------:R-:W4:Y:S01]  /*a3360*/  LDL.LU R0, [R1+0x2c70] ;  /* 0x002c700001007983 */ /* 0x000f220000300800 */
[----:B------:R-:W-:Y:S02]  /*a3370*/  SHF.R.U32.HI R25, RZ, 0x8, R21 ;  /* 0x00000008ff197819 */ /* 0x000fe40000011615 */
[----:B------:R-:W-:Y:S02]  /*a3380*/  PRMT R21, R21, 0x3340, R17 ;  /* 0x0000334015157816 */ /* 0x000fe40000000011 */
[----:B------:R-:W-:Y:S02]  /*a3390*/  SHF.R.U32.HI R26, RZ, 0x8, R20 ;  /* 0x00000008ff1a7819 */ /* 0x000fe40000011614 */
[----:B------:R-:W-:-:S02]  /*a33a0*/  PRMT R20, R20, 0x3340, R16 ;  /* 0x0000334014147816 */ /* 0x000fc40000000010 */
[----:B------:R-:W-:Y:S02]  /*a33b0*/  SHF.R.U32.HI R23, RZ, 0x8, R18 ;  /* 0x00000008ff177819 */ /* 0x000fe40000011612 */
[----:B------:R-:W-:Y:S01]  /*a33c0*/  PRMT R18, R18, 0x3340, R156 ;  /* 0x0000334012127816 */ /* 0x000fe2000000009c */
[----:B------:R-:W-:Y:S01]  /*a33d0*/  STL [R1+0x3d8], R21 ;  /* 0x0003d81501007387 */ /* 0x000fe20000100800 */
[----:B------:R-:W-:-:S03]  /*a33e0*/  LOP3.LUT R158, R158, 0xffff, RZ, 0xc0, !PT ;  /* 0x0000ffff9e9e7812 */ /* 0x000fc600078ec0ff */
[----:B------:R-:W-:Y:S01]  /*a33f0*/  STL [R1+0x3d4], R20 ;  /* 0x0003d41401007387 */ /* 0x000fe20000100800 */
[----:B------:R-:W-:-:S03]  /*a3400*/  SHF.R.U32.HI R22, RZ, 0x8, R156 ;  /* 0x00000008ff167819 */ /* 0x000fc6000001169c */
[----:B------:R0:W-:Y:S01]  /*a3410*/  STL [R1+0x3cc], R18 ;  /* 0x0003cc1201007387 */ /* 0x0001e20000100800 */
[----:B------:R-:W-:Y:S02]  /*a3420*/  SHF.R.U32.HI R17, RZ, 0x8, R17 ;  /* 0x00000008ff117819 */ /* 0x000fe40000011611 */
[----:B------:R-:W-:Y:S02]  /*a3430*/  SHF.R.U32.HI R24, RZ, 0x8, R16 ;  /* 0x00000008ff187819 */ /* 0x000fe40000011610 */
[----:B------:R-:W-:Y:S02]  /*a3440*/  SHF.R.U32.HI R16, RZ, 0x8, R19 ;  /* 0x00000008ff107819 */ /* 0x000fe40000011613 */
[--C-:B0-----:R-:W-:Y:S02]  /*a3450*/  PRMT R18, R19, 0x3340, R158.reuse ;  /* 0x0000334013127816 */ /* 0x101fe4000000009e */
[----:B------:R-:W-:Y:S02]  /*a3460*/  SHF.R.U32.HI R158, RZ, 0x8, R158 ;  /* 0x00000008ff9e7819 */ /* 0x000fe4000001169e */
[----:B------:R-:W-:Y:S01]  /*a3470*/  LOP3.LUT R23, R23, 0xffff, RZ, 0xc0, !PT ;  /* 0x0000ffff17177812 */ /* 0x000fe200078ec0ff */
[----:B------:R0:W-:Y:S01]  /*a3480*/  STL [R1+0x3d0], R18 ;  /* 0x0003d01201007387 */ /* 0x0001e20000100800 */
[----:B------:R-:W-:-:S02]  /*a3490*/  LOP3.LUT R22, R22, 0xffff, RZ, 0xc0, !PT ;  /* 0x0000ffff16167812 */ /* 0x000fc400078ec0ff */
[----:B------:R-:W-:Y:S02]  /*a34a0*/  LOP3.LUT R21, R25, 0xffff, RZ, 0xc0, !PT ;  /* 0x0000ffff19157812 */ /* 0x000fe400078ec0ff */
[----:B------:R-:W-:Y:S02]  /*a34b0*/  LOP3.LUT R20, R17, 0xffff, RZ, 0xc0, !PT ;  /* 0x0000ffff11147812 */ /* 0x000fe400078ec0ff */
[----:B------:R-:W-:Y:S02]  /*a34c0*/  LOP3.LUT R19, R16, 0xffff, RZ, 0xc0, !PT ;  /* 0x0000ffff10137812 */ /* 0x000fe400078ec0ff */
[----:B------:R-:W-:Y:S02]  /*a34d0*/  LOP3.LUT R17, R24, 0xffff, RZ, 0xc0, !PT ;  /* 0x0000ffff18117812 */ /* 0x000fe400078ec0ff */
[----:B0-----:R-:W-:Y:S02]  /*a34e0*/  LOP3.LUT R18, R26, 0xffff, RZ, 0xc0, !PT ;  /* 0x0000ffff1a127812 */ /* 0x001fe400078ec0ff */
[----:B------:R-:W-:-:S02]  /*a34f0*/  LOP3.LUT R16, R158, 0xffff, RZ, 0xc0, !PT ;  /* 0x0000ffff9e107812 */ /* 0x000fc400078ec0ff */
        /* <DEDUP_REMOVED lines=16> */
[----:B------:R-:W-:-:S03]  /*a3600*/  LOP3.LUT R18, R71, 0xffff, RZ, 0xc0, !PT ;  /* 0x0000ffff47127812 */ /* 0x000fc600078ec0ff */
[----:B------:R-:W4:Y:S01]  /*a3610*/  LDL.LU R71, [R1+0x28d8] ;  /* 0x0028d80001477983 */ /* 0x000f220000300800 */
[----:B0-----:R-:W-:Y:S02]  /*a3620*/  LOP3.LUT R16, R11, 0xffff, RZ, 0xc0, !PT ;  /* 0x0000ffff0b107812 */ /* 0x001fe400078ec0ff */
        /* <DEDUP_REMOVED lines=8> */
[----:B------:R0:W-:Y:S01]  /*a36b0*/  STL [R1+0x3b4], R21 ;  /* 0x0003b41501007387 */ /* 0x0001e20000100800 */
[----:B------:R-:W-:-:S03]  /*a36c0*/  LOP3.LUT R159, R159, 0xffff, RZ, 0xc0, !PT ;  /* 0x0000ffff9f9f7812 */ /* 0x000fc600078ec0ff */
[----:B------:R-:W-:Y:S01]  /*a36d0*/  STL [R1+0x3b0], R20 ;  /* 0x0003b01401007387 */ /* 0x000fe20000100800 */
[----:B------:R-:W-:-:S03]  /*a36e0*/  SHF.R.U32.HI R17, RZ, 0x8, R17 ;  /* 0x00000008ff117819 */ /* 0x000fc60000011611 */
[----:B------:R1:W-:Y:S01]  /*a36f0*/  STL [R1+0x3b8], R18 ;  /* 0x0003b81201007387 */ /* 0x0003e20000100800 */
[----:B------:R-:W-:Y:S02]  /*a3700*/  SHF.R.U32.HI R24, RZ, 0x8, R16 ;  /* 0x00000008ff187819 */ /* 0x000fe40000011610 */
[----:B0-----:R-:W-:Y:S02]  /*a3710*/  SHF.R.U32.HI R21, RZ, 0x8, R157 ;  /* 0x00000008ff157819 */ /* 0x001fe4000001169d */
[----:B------:R-:W-:Y:S02]  /*a3720*/  SHF.R.U32.HI R16, RZ, 0x8, R19 ;  /* 0x00000008ff107819 */ /* 0x000fe40000011613 */
[--C-:B-1----:R-:W-:Y:S02]  /*a3730*/  PRMT R18, R19, 0x3340, R159.reuse ;  /* 0x0000334013127816 */ /* 0x102fe4000000009f */
        /* <DEDUP_REMOVED lines=16> */
[----:B------:R-:W-:Y:S04]  /*a3840*/  STL [R1+0x1ac], R17 ;  /* 0x0001ac1101007387 */ /* 0x000fe80000100800 */
[----:B------:R0:W-:Y:S02]  /*a3850*/  STL [R1+0x1a8], R16 ;  /* 0x0001a81001007387 */ /* 0x0001e40000100800 */
[----:B0-----:R-:W-:-:S02]  /*a3860*/  LOP3.LUT R16, R0, 0xffff, RZ, 0xc0, !PT ;  /* 0x0000ffff00107812 */ /* 0x001fc400078ec0ff */
        /* <DEDUP_REMOVED lines=12> */
[--C-:B------:R-:W-:Y:S02]  /*a3930*/  PRMT R24, R21, 0x3340, R17.reuse ;  /* 0x0000334015187816 */ /* 0x100fe40000000011 */
[----:B------:R-:W-:-:S02]  /*a3940*/  SHF.R.U32.HI R22, RZ, 0x8, R17 ;  /* 0x00000008ff167819 */ /* 0x000fc40000011611 */
[----:B------:R-:W-:Y:S02]  /*a3950*/  LOP3.LUT R161, R161, 0xffff, RZ, 0xc0, !PT ;  /* 0x0000ffffa1a17812 */ /* 0x000fe400078ec0ff */
[----:B------:R-:W-:Y:S02]  /*a3960*/  PRMT R17, R20, 0x3340, R16 ;  /* 0x0000334014117816 */ /* 0x000fe40000000010 */
[----:B------:R-:W-:Y:S02]  /*a3970*/  SHF.R.U32.HI R23, RZ, 0x8, R21 ;  /* 0x00000008ff177819 */ /* 0x000fe40000011615 */
[----:B------:R-:W-:Y:S01]  /*a3980*/  SHF.R.U32.HI R21, RZ, 0x8, R20 ;  /* 0x00000008ff157819 */ /* 0x000fe20000011614 */
[----:B------:R0:W-:Y:S01]  /*a3990*/  STL [R1+0x394], R24 ;  /* 0x0003941801007387 */ /* 0x0001e20000100800 */
[----:B------:R-:W-:Y:S02]  /*a39a0*/  LOP3.LUT R160, R160, 0xffff, RZ, 0xc0, !PT ;  /* 0x0000ffffa0a07812 */ /* 0x000fe400078ec0ff */
[----:B------:R-:W-:Y:S01]  /*a39b0*/  SHF.R.U32.HI R20, RZ, 0x8, R16 ;  /* 0x00000008ff147819 */ /* 0x000fe20000011610 */
[----:B------:R1:W-:Y:S01]  /*a39c0*/  STL [R1+0x390], R17 ;  /* 0x0003901101007387 */ /* 0x0003e20000100800 */
[----:B------:R-:W-:-:S02]  /*a39d0*/  PRMT R16, R19, 0x3340, R161 ;  /* 0x0000334013107816 */ /* 0x000fc400000000a1 */
[----:B------:R-:W-:Y:S02]  /*a39e0*/  SHF.R.U32.HI R161, RZ, 0x8, R161 ;  /* 0x00000008ffa17819 */ /* 0x000fe400000116a1 */
[----:B0-----:R-:W-:Y:S01]  /*a39f0*/  SHF.R.U32.HI R24, RZ, 0x8, R19 ;  /* 0x00000008ff187819 */ /* 0x001fe20000011613 */
[----:B------:R0:W-:Y:S01]  /*a3a00*/  STL [R1+0x38c], R16 ;  /* 0x00038c1001007387 */ /* 0x0001e20000100800 */
[----:B-1----:R-:W-:Y:S02]  /*a3a10*/  SHF.R.U32.HI R17, RZ, 0x8, R18 ;  /* 0x00000008ff117819 */ /* 0x002fe40000011612 */
[----:B------:R-:W-:Y:S02]  /*a3a20*/  PRMT R18, R18, 0x3340, R160 ;  /* 0x0000334012127816 */ /* 0x000fe400000000a0 */
[----:B------:R-:W-:Y:S02]  /*a3a30*/  LOP3.LUT R23, R23, 0xffff, RZ, 0xc0, !PT ;  /* 0x0000ffff17177812 */ /* 0x000fe400078ec0ff */
[----:B------:R-:W-:-:S02]  /*a3a40*/  LOP3.LUT R22, R22, 0xffff, RZ, 0xc0, !PT ;  /* 0x0000ffff16167812 */ /* 0x000fc400078ec0ff */
[----:B0-----:R-:W-:Y:S01]  /*a3a50*/  SHF.R.U32.HI R16, RZ, 0x8, R160 ;  /* 0x00000008ff107819 */ /* 0x001fe200000116a0 */
        /* <DEDUP_REMOVED lines=15> */
[----:B--2---:R-:W-:-:S03]  /*a3b50*/  LOP3.LUT R17, R7, 0xffff, RZ, 0xc0, !PT ;  /* 0x0000ffff07117812 */ /* 0x004fc600078ec0ff */
[----:B------:R-:W2:Y:S01]  /*a3b60*/  LDL.LU R7, [R1+0x2c5c] ;  /* 0x002c5c0001077983 */ /* 0x000ea20000300800 */
[----:B----4-:R-:W-:-:S03]  /*a3b70*/  LOP3.LUT R22, R79, 0xffff, RZ, 0xc0, !PT ;  /* 0x0000ffff4f167812 */ /* 0x010fc600078ec0ff */
[----:B------:R-:W4:Y:S01]  /*a3b80*/  LDL.LU R79, [R1+0x2974] ;  /* 0x00297400014f7983 */ /* 0x000f220000300800 */
[----:B---3--:R-:W-:-:S03]  /*a3b90*/  LOP3.LUT R21, R77, 0xffff, RZ, 0xc0, !PT ;  /* 0x0000ffff4d157812 */ /* 0x008fc600078ec0ff */
[----:B------:R-:W3:Y:S01]  /*a3ba0*/  LDL.LU R77, [R1+0x2968] ;  /* 0x00296800014d7983 */ /* 0x000ee20000300800 */
[----:B0-----:R-:W-:-:S03]  /*a3bb0*/  LOP3.LUT R20, R75, 0xffff, RZ, 0xc0, !PT ;  /* 0x0000ffff4b147812 */ /* 0x001fc600078ec0ff */
[----:B------:R-:W2:Y:S01]  /*a3bc0*/  LDL.LU R75, [R1+0x28fc] ;  /* 0x0028fc00014b7983 */ /* 0x000ea20000300800 */
[----:B------:R-:W-:-:S03]  /*a3bd0*/  LOP3.LUT R19, R73, 0xffff, RZ, 0xc0, !PT ;  /* 0x0000ffff49137812 */ /* 0x000fc600078ec0ff */
[----:B------:R-:W2:Y:S01]  /*a3be0*/  LDL.LU R73, [R1+0x28f8] ;  /* 0x0028f80001497983 */ /* 0x000ea20000300800 */
[----:B-1----:R-:W-:-:S03]  /*a3bf0*/  LOP3.LUT R18, R71, 0xffff, RZ, 0xc0, !PT ;  /* 0x0000ffff47127812 */ /* 0x002fc600078ec0ff */
[----:B------:R-:W2:Y:S01]  /*a3c00*/  LDL.LU R71, [R1+0x480] ;  /* 0x0004800001477983 */ /* 0x000ea20000300800 */
[----:B------:R-:W-:Y:S02]  /*a3c10*/  SHF.R.U32.HI R25, RZ, 0x8, R22 ;  /* 0x00000008ff197819 */ /* 0x000fe40000011616 */
[--C-:B------:R-:W-:Y:S02]  /*a3c20*/  PRMT R22, R22, 0x3340, R18.reuse ;  /* 0x0000334016167816 */ /* 0x100fe40000000012 */
[----:B------:R-:W-:Y:S02]  /*a3c30*/  LOP3.LUT R16, R11, 0xffff, RZ, 0xc0, !PT ;  /* 0x0000ffff0b107812 */ /* 0x000fe400078ec0ff */
[----:B------:R-:W2:Y:S01]  /*a3c40*/  LDL.LU R11, [R1+0x2c58] ;  /* 0x002c5800010b7983 */ /* 0x000ea20000300800 */
[----:B------:R-:W-:Y:S02]  /*a3c50*/  SHF.R.U32.HI R24, RZ, 0x8, R18 ;  /* 0x00000008ff187819 */ /* 0x000fe40000011612 */
[----:B------:R-:W-:Y:S01]  /*a3c60*/  PRMT R18, R21, 0x3340, R17 ;  /* 0x0000334015127816 */ /* 0x000fe20000000011 */
[----:B------:R0:W-:Y:S01]  /*a3c70*/  STL [R1+0x36c], R22 ;  /* 0x00036c1601007387 */ /* 0x0001e20000100800 */
[----:B------:R-:W-:-:S02]  /*a3c80*/  LOP3.LUT R162, R162, 0xffff, RZ, 0xc0, !PT ;  /* 0x0000ffffa2a27812 */ /* 0x000fc400078ec0ff */
[----:B------:R-:W-:Y:S01]  /*a3c90*/  SHF.R.U32.HI R23, RZ, 0x8, R21 ;  /* 0x00000008ff177819 */ /* 0x000fe20000011615 */
[----:B------:R1:W-:Y:S01]  /*a3ca0*/  STL [R1+0x360], R18 ;  /* 0x0003601201007387 */ /* 0x0003e20000100800 */
[----:B0-----:R-:W-:Y:S02]  /*a3cb0*/  SHF.R.U32.HI R22, RZ, 0x8, R17 ;  /* 0x00000008ff167819 */ /* 0x001fe40000011611 */
[----:B------:R-:W-:Y:S02]  /*a3cc0*/  PRMT R17, R20, 0x3340, R16 ;  /* 0x0000334014117816 */ /* 0x000fe40000000010 */
[----:B------:R-:W-:Y:S02]  /*a3cd0*/  SHF.R.U32.HI R21, RZ, 0x8, R20 ;  /* 0x00000008ff157819 */ /* 0x000fe40000011614 */
[----:B------:R-:W-:Y:S01]  /*a3ce0*/  SHF.R.U32.HI R20, RZ, 0x8, R16 ;  /* 0x00000008ff147819 */ /* 0x000fe20000011610 */
[----:B------:R0:W-:Y:S01]  /*a3cf0*/  STL [R1+0x35c], R17 ;  /* 0x00035c1101007387 */ /* 0x0001e20000100800 */
[----:B------:R-:W-:-:S02]  /*a3d00*/  SHF.R.U32.HI R16, RZ, 0x8, R19 ;  /* 0x00000008ff107819 */ /* 0x000fc40000011613 */
[--C-:B-1----:R-:W-:Y:S02]  /*a3d10*/  SHF.R.U32.HI R18, RZ, 0x8, R162.reuse ;  /* 0x00000008ff127819 */ /* 0x102fe400000116a2 */
[----:B------:R-:W-:Y:S02]  /*a3d20*/  LOP3.LUT R23, R23, 0xffff, RZ, 0xc0, !PT ;  /* 0x0000ffff17177812 */ /* 0x000fe400078ec0ff */
[----:B------:R-:W-:Y:S02]  /*a3d30*/  LOP3.LUT R22, R22, 0xffff, RZ, 0xc0, !PT ;  /* 0x0000ffff16167812 */ /* 0x000fe400078ec0ff */
[----:B0-----:R-:W-:Y:S02]  /*a3d40*/  PRMT R17, R19, 0x3340, R162 ;  /* 0x0000334013117816 */ /* 0x001fe400000000a2 */
[----:B------:R-:W-:Y:S02]  /*a3d50*/  LOP3.LUT R21, R21, 0xffff, RZ, 0xc0, !PT ;  /* 0x0000ffff15157812 */ /* 0x000fe400078ec0ff */
[----:B------:R-:W-:Y:S01]  /*a3d60*/  LOP3.LUT R20, R20, 0xffff, RZ, 0xc0, !PT ;  /* 0x0000ffff14147812 */ /* 0x000fe200078ec0ff */
[----:B------:R0:W-:Y:S01]  /*a3d70*/  STL [R1+0x358], R17 ;  /* 0x0003581101007387 */ /* 0x0001e20000100800 */
[----:B------:R-:W-:-:S02]  /*a3d80*/  LOP3.LUT R19, R16, 0xffff, RZ, 0xc0, !PT ;  /* 0x0000ffff10137812 */ /* 0x000fc400078ec0ff */
[----:B------:R-:W-:Y:S02]  /*a3d90*/  LOP3.LUT R18, R18, 0xffff, RZ, 0xc0, !PT ;  /* 0x0000ffff12127812 */ /* 0x000fe400078ec0ff */
[----:B------:R-:W-:Y:S02]  /*a3da0*/  LOP3.LUT R16, R24, 0xffff, RZ, 0xc0, !PT ;  /* 0x0000ffff18107812 */ /* 0x000fe400078ec0ff */
[----:B------:R-:W-:Y:S02]  /*a3db0*/  PRMT R22, R23, 0x3340, R22 ;  /* 0x0000334017167816 */ /* 0x000fe40000000016 */
[----:B0-----:R-:W-:Y:S02]  /*a3dc0*/  LOP3.LUT R17, R25, 0xffff, RZ, 0xc0, !PT ;  /* 0x0000ffff19117812 */ /* 0x001fe400078ec0ff */
[----:B------:R-:W-:Y:S02]  /*a3dd0*/  PRMT R20, R21, 0x3340, R20 ;  /* 0x0000334015147816 */ /* 0x000fe40000000014 */
[----:B------:R-:W-:-:S02]  /*a3de0*/  PRMT R18, R19, 0x3340, R18 ;  /* 0x0000334013127816 */ /* 0x000fc40000000012 */
[----:B------:R-:W-:Y:S01]  /*a3df0*/  PRMT R16, R17, 0x3340, R16 ;  /* 0x0000334011107816 */ /* 0x000fe20000000010 */
[----:B------:R-:W-:Y:S04]  /*a3e00*/  STL [R1+0x164], R22 ;  /* 0x0001641601007387 */ /* 0x000fe80000100800 */
[----:B------:R-:W-:Y:S04]  /*a3e10*/  STL [R1+0x160], R20 ;  /* 0x0001601401007387 */ /* 0x000fe80000100800 */
[----:B------:R-:W-:Y:S04]  /*a3e20*/  STL [R1+0x15c], R18 ;  /* 0x00015c1201007387 */ /* 0x000fe80000100800 */
[----:B------:R0:W-:Y:S02]  /*a3e30*/  STL [R1+0x158], R16 ;  /* 0x0001581001007387 */ /* 0x0001e40000100800 */
[----:B0-----:R-:W-:-:S02]  /*a3e40*/  LOP3.LUT R16, R0, 0xffff, RZ, 0xc0, !PT ;  /* 0x0000ffff00107812 */ /* 0x001fc400078ec0ff */
        /* <DEDUP_REMOVED lines=16> */
[----:B------:R0:W-:Y:S01]  /*a3f50*/  STL [R1+0x338], R21 ;  /* 0x0003381501007387 */ /* 0x0001e20000100800 */
[----:B------:R-:W-:-:S03]  /*a3f60*/  LOP3.LUT R163, R163, 0xffff, RZ, 0xc0, !PT ;  /* 0x0000ffffa3a37812 */ /* 0x000fc600078ec0ff */
[----:B------:R1:W-:Y:S01]  /*a3f70*/  STL [R1+0x34c], R17 ;  /* 0x00034c1101007387 */ /* 0x0003e20000100800 */
[----:B------:R-:W-:Y:S02]  /*a3f80*/  SHF.R.U32.HI R22, RZ, 0x8, R20 ;  /* 0x00000008ff167819 */ /* 0x000fe40000011614 */
[----:B------:R-:W-:Y:S02]  /*a3f90*/  SHF.R.U32.HI R23, RZ, 0x8, R19 ;  /* 0x00000008ff177819 */ /* 0x000fe40000011613 */
[----:B0-----:R-:W-:Y:S02]  /*a3fa0*/  SHF.R.U32.HI R21, RZ, 0x8, R16 ;  /* 0x00000008ff157819 */ /* 0x001fe40000011610 */
[----:B-1----:R-:W-:Y:S02]  /*a3fb0*/  PRMT R17, R19, 0x3340, R164 ;  /* 0x0000334013117816 */ /* 0x002fe400000000a4 */
[----:B------:R-:W-:Y:S02]  /*a3fc0*/  SHF.R.U32.HI R16, RZ, 0x8, R18 ;  /* 0x00000008ff107819 */ /* 0x000fe40000011612 */
[----:B------:R-:W-:Y:S01]  /*a3fd0*/  PRMT R18, R18, 0x3340, R163 ;  /* 0x0000334012127816 */ /* 0x000fe200000000a3 */
        /* <DEDUP_REMOVED lines=125> */
[--C-:B------:R-:W-:Y:S02]  /*a47b0*/  PRMT R22, R21, 0x3340, R17.reuse ;  /* 0x0000334015167816 */ /* 0x100fe40000000011 */
[----:B------:R-:W-:Y:S02]  /*a47c0*/  SHF.R.U32.HI R25, RZ, 0x8, R17 ;  /* 0x00000008ff197819 */ /* 0x000fe40000011611 */
[----:B------:R-:W-:Y:S02]  /*a47d0*/  LOP3.LUT R170, R170, 0xffff, RZ, 0xc0, !PT ;  /* 0x0000ffffaaaa7812 */ /* 0x000fe400078ec0ff */
[----:B------:R-:W-:-:S02]  /*a47e0*/  PRMT R17, R20, 0x3340, R16 ;  /* 0x0000334014117816 */ /* 0x000fc40000000010 */
[----:B------:R-:W-:Y:S02]  /*a47f0*/  SHF.R.U32.HI R24, RZ, 0x8, R16 ;  /* 0x00000008ff187819 */ /* 0x000fe40000011610 */
[----:B------:R-:W-:Y:S01]  /*a4800*/  PRMT R16, R18, 0x3340, R168 ;  /* 0x0000334012107816 */ /* 0x000fe200000000a8 */
[----:B------:R0:W-:Y:S01]  /*a4810*/  STL [R1+0x2f0], R22 ;  /* 0x0002f01601007387 */ /* 0x0001e20000100800 */
[----:B------:R-:W-:Y:S02]  /*a4820*/  SHF.R.U32.HI R23, RZ, 0x8, R18 ;  /* 0x00000008ff177819 */ /* 0x000fe40000011612 */
[----:B------:R-:W-:Y:S01]  /*a4830*/  PRMT R18, R19, 0x3340, R170 ;  /* 0x0000334013127816 */ /* 0x000fe200000000aa */
[----:B------:R1:W-:Y:S01]  /*a4840*/  STL [R1+0x2ec], R17 ;  /* 0x0002ec1101007387 */ /* 0x0003e20000100800 */
[----:B------:R-:W-:Y:S02]  /*a4850*/  SHF.R.U32.HI R26, RZ, 0x8, R21 ;  /* 0x00000008ff1a7819 */ /* 0x000fe40000011615 */
[----:B------:R-:W-:Y:S01]  /*a4860*/  SHF.R.U32.HI R21, RZ, 0x8, R20 ;  /* 0x00000008ff157819 */ /* 0x000fe20000011614 */
[----:B------:R1:W-:Y:S01]  /*a4870*/  STL [R1+0x2e4], R16 ;  /* 0x0002e41001007387 */ /* 0x0003e20000100800 */
[----:B0-----:R-:W-:-:S02]  /*a4880*/  SHF.R.U32.HI R22, RZ, 0x8, R168 ;  /* 0x00000008ff167819 */ /* 0x001fc400000116a8 */
[----:B------:R-:W-:Y:S02]  /*a4890*/  LOP3.LUT R23, R23, 0xffff, RZ, 0xc0, !PT ;  /* 0x0000ffff17177812 */ /* 0x000fe400078ec0ff */
[----:B-1----:R-:W-:Y:S01]  /*a48a0*/  SHF.R.U32.HI R17, RZ, 0x8, R19 ;  /* 0x00000008ff117819 */ /* 0x002fe20000011613 */
[----:B------:R0:W-:Y:S01]  /*a48b0*/  STL [R1+0x2e8], R18 ;  /* 0x0002e81201007387 */ /* 0x0001e20000100800 */
[----:B------:R-:W-:Y:S02]  /*a48c0*/  LOP3.LUT R22, R22, 0xffff, RZ, 0xc0, !PT ;  /* 0x0000ffff16167812 */ /* 0x000fe400078ec0ff */
[----:B------:R-:W-:Y:S02]  /*a48d0*/  SHF.R.U32.HI R16, RZ, 0x8, R170 ;  /* 0x00000008ff107819 */ /* 0x000fe400000116aa */
[----:B------:R-:W-:Y:S02]  /*a48e0*/  LOP3.LUT R20, R26, 0xffff, RZ, 0xc0, !PT ;  /* 0x0000ffff1a147812 */ /* 0x000fe400078ec0ff */
[----:B------:R-:W-:-:S02]  /*a48f0*/  LOP3.LUT R19, R25, 0xffff, RZ, 0xc0, !PT ;  /* 0x0000ffff19137812 */ /* 0x000fc400078ec0ff */
[----:B------:R-:W-:Y:S02]  /*a4900*/  LOP3.LUT R21, R21, 0xffff, RZ, 0xc0, !PT ;  /* 0x0000ffff15157812 */ /* 0x000fe400078ec0ff */
[----:B0-----:R-:W-:Y:S02]  /*a4910*/  LOP3.LUT R18, R24, 0xffff, RZ, 0xc0, !PT ;  /* 0x0000ffff18127812 */ /* 0x001fe400078ec0ff */
[----:B------:R-:W-:Y:S02]  /*a4920*/  LOP3.LUT R17, R17, 0xffff, RZ, 0xc0, !PT ;  /* 0x0000ffff11117812 */ /* 0x000fe400078ec0ff */
[----:B------:R-:W-:Y:S02]  /*a4930*/  LOP3.LUT R16, R16, 0xffff, RZ, 0xc0, !PT ;  /* 0x0000ffff10107812 */ /* 0x000fe400078ec0ff */
[----:B------:R-:W-:Y:S02]  /*a4940*/  PRMT R22, R23, 0x3340, R22 ;  /* 0x0000334017167816 */ /* 0x000fe40000000016 */
[----:B------:R-:W-:-:S02]  /*a4950*/  PRMT R19, R20, 0x3340, R19 ;  /* 0x0000334014137816 */ /* 0x000fc40000000013 */
        /* <DEDUP_REMOVED lines=12> */
[----:B0-----:R-:W-:-:S03]  /*a4a20*/  LOP3.LUT R19, R73, 0xffff, RZ, 0xc0, !PT ;  /* 0x0000ffff49137812 */ /* 0x001fc600078ec0ff */
[----:B------:R-:W4:Y:S01]  /*a4a30*/  LDL.LU R73, [R1+0x2954] ;  /* 0x0029540001497983 */ /* 0x000f220000300800 */
[----:B-1----:R-:W-:-:S03]  /*a4a40*/  LOP3.LUT R18, R71, 0xffff, RZ, 0xc0, !PT ;  /* 0x0000ffff47127812 */ /* 0x002fc600078ec0ff */
[----:B------:R-:W4:Y:S01]  /*a4a50*/  LDL.LU R71, [R1+0x2950] ;  /* 0x0029500001477983 */ /* 0x000f220000300800 */
[----:B------:R-:W-:Y:S02]  /*a4a60*/  LOP3.LUT R16, R0, 0xffff, RZ, 0xc0, !PT ;  /* 0x0000ffff00107812 */ /* 0x000fe400078ec0ff */
        /* <DEDUP_REMOVED lines=48> */
[----:B------:R-:W-:Y:S02]  /*a4d70*/  SHF.R.U32.HI R22, RZ, 0x8, R21 ;  /* 0x00000008ff167819 */ /* 0x000fe40000011615 */
[----:B------:R-:W-:-:S02]  /*a4d80*/  PRMT R24, R21, 0x3340, R17 ;  /* 0x0000334015187816 */ /* 0x000fc40000000011 */
[----:B------:R-:W-:Y:S02]  /*a4d90*/  SHF.R.U32.HI R21, RZ, 0x8, R17 ;  /* 0x00000008ff157819 */ /* 0x000fe40000011611 */
[----:B------:R-:W-:Y:S02]  /*a4da0*/  LOP3.LUT R173, R173, 0xffff, RZ, 0xc0, !PT ;  /* 0x0000ffffadad7812 */ /* 0x000fe400078ec0ff */
[----:B------:R-:W-:Y:S02]  /*a4db0*/  PRMT R17, R20, 0x3340, R16 ;  /* 0x0000334014117816 */ /* 0x000fe40000000010 */
        /* <DEDUP_REMOVED lines=43> */
[----:B------:R-:W-:Y:S02]  /*a5070*/  SHF.R.U32.HI R24, RZ, 0x8, R18 ;  /* 0x00000008ff187819 */ /* 0x000fe40000011612 */
[----:B------:R-:W-:Y:S02]  /*a5080*/  PRMT R18, R21, 0x3340, R17 ;  /* 0x0000334015127816 */ /* 0x000fe40000000011 */
[----:B------:R-:W-:Y:S02]  /*a5090*/  LOP3.LUT R16, R0, 0xffff, RZ, 0xc0, !PT ;  /* 0x0000ffff00107812 */ /* 0x000fe400078ec0ff */
[----:B------:R-:W2:Y:S01]  /*a50a0*/  LDL.LU R0, [R1+0x2c24] ;  /* 0x002c240001007983 */ /* 0x000ea20000300800 */
[----:B------:R-:W-:-:S03]  /*a50b0*/  LOP3.LUT R174, R174, 0xffff, RZ, 0xc0, !PT ;  /* 0x0000ffffaeae7812 */ /* 0x000fc600078ec0ff */
[----:B------:R0:W-:Y:S01]  /*a50c0*/  STL [R1+0x2c0], R22 ;  /* 0x0002c01601007387 */ /* 0x0001e20000100800 */
[----:B------:R-:W-:-:S03]  /*a50d0*/  SHF.R.U32.HI R23, RZ, 0x8, R21 ;  /* 0x00000008ff177819 */ /* 0x000fc60000011615 */
[----:B------:R1:W-:Y:S01]  /*a50e0*/  STL [R1+0x2bc], R18 ;  /* 0x0002bc1201007387 */ /* 0x0003e20000100800 */
[----:B------:R-:W-:Y:S02]  /*a50f0*/  SHF.R.U32.HI R21, RZ, 0x8, R19 ;  /* 0x00000008ff157819 */ /* 0x000fe40000011613 */
[----:B------:R-:W-:Y:S02]  /*a5100*/  PRMT R19, R19, 0x3340, R174 ;  /* 0x0000334013137816 */ /* 0x000fe400000000ae */
[----:B0-----:R-:W-:Y:S02]  /*a5110*/  SHF.R.U32.HI R22, RZ, 0x8, R17 ;  /* 0x00000008ff167819 */ /* 0x001fe40000011611 */
[----:B-1----:R-:W-:Y:S02]  /*a5120*/  PRMT R18, R20, 0x3340, R16 ;  /* 0x0000334014127816 */ /* 0x002fe40000000010 */
[----:B------:R-:W-:Y:S02]  /*a5130*/  SHF.R.U32.HI R17, RZ, 0x8, R20 ;  /* 0x00000008ff117819 */ /* 0x000fe40000011614 */
[----:B------:R-:W-:Y:S01]  /*a5140*/  SHF.R.U32.HI R16, RZ, 0x8, R16 ;  /* 0x00000008ff107819 */ /* 0x000fe20000011610 */
[----:B------:R0:W-:Y:S01]  /*a5150*/  STL [R1+0x2b8], R18 ;  /* 0x0002b81201007387 */ /* 0x0001e20000100800 */
[----:B------:R-:W-:-:S02]  /*a5160*/  LOP3.LUT R23, R23, 0xffff, RZ, 0xc0, !PT ;  /* 0x0000ffff17177812 */ /* 0x000fc400078ec0ff */
[----:B------:R-:W-:Y:S01]  /*a5170*/  LOP3.LUT R22, R22, 0xffff, RZ, 0xc0, !PT ;  /* 0x0000ffff16167812 */ /* 0x000fe200078ec0ff */
[----:B------:R1:W-:Y:S01]  /*a5180*/  STL [R1+0x2b4], R19 ;  /* 0x0002b41301007387 */ /* 0x0003e20000100800 */
[----:B------:R-:W-:Y:S02]  /*a5190*/  LOP3.LUT R20, R17, 0xffff, RZ, 0xc0, !PT ;  /* 0x0000ffff11147812 */ /* 0x000fe400078ec0ff */
[----:B0-----:R-:W-:Y:S02]  /*a51a0*/  SHF.R.U32.HI R18, RZ, 0x8, R174 ;  /* 0x00000008ff127819 */ /* 0x001fe400000116ae */
[----:B------:R-:W-:Y:S02]  /*a51b0*/  LOP3.LUT R21, R21, 0xffff, RZ, 0xc0, !PT ;  /* 0x0000ffff15157812 */ /* 0x000fe400078ec0ff */
[----:B-1----:R-:W-:Y:S02]  /*a51c0*/  LOP3.LUT R19, R16, 0xffff, RZ, 0xc0, !PT ;  /* 0x0000ffff10137812 */ /* 0x002fe400078ec0ff */
[----:B------:R-:W-:-:S02]  /*a51d0*/  LOP3.LUT R18, R18, 0xffff, RZ, 0xc0, !PT ;  /* 0x0000ffff12127812 */ /* 0x000fc400078ec0ff */
[----:B------:R-:W-:Y:S02]  /*a51e0*/  LOP3.LUT R17, R25, 0xffff, RZ, 0xc0, !PT ;  /* 0x0000ffff19117812 */ /* 0x000fe400078ec0ff */
[----:B------:R-:W-:Y:S02]  /*a51f0*/  LOP3.LUT R16, R24, 0xffff, RZ, 0xc0, !PT ;  /* 0x0000ffff18107812 */ /* 0x000fe400078ec0ff */
        /* <DEDUP_REMOVED lines=20> */
[----:B------:R-:W-:Y:S02]  /*a5340*/  LOP3.LUT R176, R176, 0xffff, RZ, 0xc0, !PT ;  /* 0x0000ffffb0b07812 */ /* 0x000fe400078ec0ff */
[----:B------:R-:W-:Y:S02]  /*a5350*/  SHF.R.U32.HI R25, RZ, 0x8, R21 ;  /* 0x00000008ff197819 */ /* 0x000fe40000011615 */
[--C-:B------:R-:W-:Y:S02]  /*a5360*/  PRMT R21, R21, 0x3340, R17.reuse ;  /* 0x0000334015157816 */ /* 0x100fe40000000011 */
[----:B------:R-:W-:Y:S02]  /*a5370*/  SHF.R.U32.HI R24, RZ, 0x8, R17 ;  /* 0x00000008ff187819 */ /* 0x000fe40000011611 */
[--C-:B------:R-:W-:Y:S02]  /*a5380*/  PRMT R17, R20, 0x3340, R16.reuse ;  /* 0x0000334014117816 */ /* 0x100fe40000000010 */
[----:B------:R-:W-:-:S02]  /*a5390*/  SHF.R.U32.HI R22, RZ, 0x8, R16 ;  /* 0x00000008ff167819 */ /* 0x000fc40000011610 */
[----:B------:R-:W-:Y:S01]  /*a53a0*/  PRMT R16, R19, 0x3340, R176 ;  /* 0x0000334013107816 */ /* 0x000fe200000000b0 */
[----:B------:R0:W-:Y:S01]  /*a53b0*/  STL [R1+0x2a4], R21 ;  /* 0x0002a41501007387 */ /* 0x0001e20000100800 */
[----:B------:R-:W-:Y:S02]  /*a53c0*/  LOP3.LUT R175, R175, 0xffff, RZ, 0xc0, !PT ;  /* 0x0000ffffafaf7812 */ /* 0x000fe400078ec0ff */
[----:B------:R-:W-:Y:S01]  /*a53d0*/  SHF.R.U32.HI R23, RZ, 0x8, R20 ;  /* 0x00000008ff177819 */ /* 0x000fe20000011614 */
[----:B------:R-:W-:Y:S01]  /*a53e0*/  STL [R1+0x2b0], R17 ;  /* 0x0002b01101007387 */ /* 0x000fe20000100800 */
[----:B------:R-:W-:-:S03]  /*a53f0*/  SHF.R.U32.HI R20, RZ, 0x8, R176 ;  /* 0x00000008ff147819 */ /* 0x000fc600000116b0 */
[----:B------:R1:W-:Y:S01]  /*a5400*/  STL [R1+0x2ac], R16 ;  /* 0x0002ac1001007387 */ /* 0x0003e20000100800 */
[----:B0-----:R-:W-:Y:S02]  /*a5410*/  SHF.R.U32.HI R21, RZ, 0x8, R19 ;  /* 0x00000008ff157819 */ /* 0x001fe40000011613 */
[----:B------:R-:W-:Y:S02]  /*a5420*/  SHF.R.U32.HI R19, RZ, 0x8, R18 ;  /* 0x00000008ff137819 */ /* 0x000fe40000011612 */
[----:B------:R-:W-:Y:S02]  /*a5430*/  LOP3.LUT R23, R23, 0xffff, RZ, 0xc0, !PT ;  /* 0x0000ffff17177812 */ /* 0x000fe400078ec0ff */
        /* <DEDUP_REMOVED lines=10> */
[----:B------:R-:W-:-:S02]  /*a54e0*/  PRMT R22, R23, 0x3340, R22 ;  /* 0x0000334017167816 */ /* 0x000fc40000000016 */
[----:B------:R-:W-:Y:S02]  /*a54f0*/  PRMT R20, R21, 0x3340, R20 ;  /* 0x0000334015147816 */ /* 0x000fe40000000014 */
[----:B------:R-:W-:Y:S02]  /*a5500*/  PRMT R18, R19, 0x3340, R18 ;  /* 0x0000334013127816 */ /* 0x000fe40000000012 */
[----:B------:R-:W-:Y:S01]  /*a5510*/  PRMT R16, R17, 0x3340, R16 ;  /* 0x0000334011107816 */ /* 0x000fe20000000010 */
[----:B------:R-:W-:Y:S04]  /*a5520*/  STL [R1+0xc4], R22 ;  /* 0x0000c41601007387 */ /* 0x000fe80000100800 */
[----:B------:R2:W-:Y:S04]  /*a5530*/  STL [R1+0xc0], R20 ;  /* 0x0000c01401007387 */ /* 0x0005e80000100800 */
[----:B------:R0:W-:Y:S04]  /*a5540*/  STL [R1+0xbc], R18 ;  /* 0x0000bc1201007387 */ /* 0x0001e80000100800 */
[----:B------:R1:W-:Y:S01]  /*a5550*/  STL [R1+0xb8], R16 ;  /* 0x0000b81001007387 */ /* 0x0003e20000100800 */
[----:B------:R-:W-:-:S02]  /*a5560*/  LOP3.LUT R17, R0, 0xffff, RZ, 0xc0, !PT ;  /* 0x0000ffff00117812 */ /* 0x000fc400078ec0ff */
[----:B---3--:R-:W-:Y:S02]  /*a5570*/  LOP3.LUT R21, R77, 0xffff, RZ, 0xc0, !PT ;  /* 0x0000ffff4d157812 */ /* 0x008fe400078ec0ff */
[----:B------:R-:W3:Y:S01]  /*a5580*/  LDL.LU R77, [R1+0x2a5c] ;  /* 0x002a5c00014d7983 */ /* 0x000ee20000300800 */
[----:B--2---:R-:W-:-:S03]  /*a5590*/  LOP3.LUT R20, R75, 0xffff, RZ, 0xc0, !PT ;  /* 0x0000ffff4b147812 */ /* 0x004fc600078ec0ff */
[----:B------:R-:W2:Y:S01]  /*a55a0*/  LDL.LU R75, [R1+0x2a58] ;  /* 0x002a5800014b7983 */ /* 0x000ea20000300800 */
[----:B----4-:R-:W-:-:S03]  /*a55b0*/  LOP3.LUT R19, R73, 0xffff, RZ, 0xc0, !PT ;  /* 0x0000ffff49137812 */ /* 0x010fc600078ec0ff */
[----:B------:R-:W4:Y:S01]  /*a55c0*/  LDL.LU R73, [R1+0x298c] ;  /* 0x00298c0001497983 */ /* 0x000f220000300800 */
[----:B0-----:R-:W-:-:S03]  /*a55d0*/  LOP3.LUT R18, R71, 0xffff, RZ, 0xc0, !PT ;  /* 0x0000ffff47127812 */ /* 0x001fc600078ec0ff */
[----:B------:R-:W4:Y:S04]  /*a55e0*/  LDL.LU R71, [R1+0x2988] ;  /* 0x0029880001477983 */ /* 0x000f280000300800 */
[----:B------:R-:W4:Y:S01]  /*a55f0*/  LDL.LU R0, [R1+0x2c1c] ;  /* 0x002c1c0001007983 */ /* 0x000f220000300800 */
[----:B------:R-:W-:Y:S02]  /*a5600*/  LOP3.LUT R22, R79, 0xffff, RZ, 0xc0, !PT ;  /* 0x0000ffff4f167812 */ /* 0x000fe400078ec0ff */
[----:B------:R-:W-:Y:S02]  /*a5610*/  SHF.R.U32.HI R25, RZ, 0x8, R18 ;  /* 0x00000008ff197819 */ /* 0x000fe40000011612 */
[----:B------:R-:W-:Y:S02]  /*a5620*/  SHF.R.U32.HI R26, RZ, 0x8, R22 ;  /* 0x00000008ff1a7819 */ /* 0x000fe40000011616 */
[----:B------:R-:W-:-:S02]  /*a5630*/  PRMT R22, R22, 0x3340, R18 ;  /* 0x0000334016167816 */ /* 0x000fc40000000012 */
[----:B------:R-:W-:Y:S02]  /*a5640*/  SHF.R.U32.HI R18, RZ, 0x8, R21 ;  /* 0x00000008ff127819 */ /* 0x000fe40000011615 */
        /* <DEDUP_REMOVED lines=34> */
[----:B0-----:R-:W-:Y:S02]  /*a5870*/  LOP3.LUT R17, R0, 0xffff, RZ, 0xc0, !PT ;  /* 0x0000ffff00117812 */ /* 0x001fe400078ec0ff */
[----:B------:R-:W2:Y:S01]  /*a5880*/  LDL.LU R0, [R1+0x2c14] ;  /* 0x002c140001007983 */ /* 0x000ea20000300800 */
[----:B------:R-:W-:-:S03]  /*a5890*/  LOP3.LUT R18, R71, 0xffff, RZ, 0xc0, !PT ;  /* 0x0000ffff47127812 */ /* 0x000fc600078ec0ff */
        /* <DEDUP_REMOVED lines=97> */
[--C-:B------:R-:W-:Y:S01]  /*a5eb0*/  PRMT R23, R21, 0x3340, R17.reuse ;  /* 0x0000334015177816 */ /* 0x100fe20000000011 */
[----:B------:R-:W4:Y:S01]  /*a5ec0*/  LDL.LU R7, [R1+0x2c00] ;  /* 0x002c000001077983 */ /* 0x000f220000300800 */
[----:B------:R-:W-:Y:S02]  /*a5ed0*/  SHF.R.U32.HI R233, RZ, 0x8, R17 ;  /* 0x00000008ffe97819 */ /* 0x000fe40000011611 */
[----:B------:R-:W-:Y:S02]  /*a5ee0*/  LOP3.LUT R181, R181, 0xffff, RZ, 0xc0, !PT ;  /* 0x0000ffffb5b57812 */ /* 0x000fe400078ec0ff */
[--C-:B------:R-:W-:Y:S02]  /*a5ef0*/  PRMT R17, R20, 0x3340, R16.reuse ;  /* 0x0000334014117816 */ /* 0x100fe40000000010 */
[----:B------:R-:W-:Y:S01]  /*a5f00*/  SHF.R.U32.HI R235, RZ, 0x8, R16 ;  /* 0x00000008ffeb7819 */ /* 0x000fe20000011610 */
[----:B------:R-:W-:Y:S01]  /*a5f10*/  STL [R1+0x234], R23 ;  /* 0x0002341701007387 */ /* 0x000fe20000100800 */
[----:B------:R-:W-:-:S02]  /*a5f20*/  SHF.R.U32.HI R16, RZ, 0x8, R18 ;  /* 0x00000008ff107819 */ /* 0x000fc40000011612 */
[----:B------:R-:W-:Y:S01]  /*a5f30*/  PRMT R18, R18, 0x3340, R181 ;  /* 0x0000334012127816 */ /* 0x000fe200000000b5 */
[----:B------:R0:W-:Y:S01]  /*a5f40*/  STL [R1+0x230], R17 ;  /* 0x0002301101007387 */ /* 0x0001e20000100800 */
[----:B------:R-:W-:Y:S02]  /*a5f50*/  LOP3.LUT R183, R183, 0xffff, RZ, 0xc0, !PT ;  /* 0x0000ffffb7b77812 */ /* 0x000fe400078ec0ff */
[----:B------:R-:W-:Y:S01]  /*a5f60*/  SHF.R.U32.HI R22, RZ, 0x8, R21 ;  /* 0x00000008ff167819 */ /* 0x000fe20000011615 */
[----:B------:R1:W-:Y:S01]  /*a5f70*/  STL [R1+0x24c], R18 ;  /* 0x00024c1201007387 */ /* 0x0003e20000100800 */
[----:B------:R-:W-:Y:S02]  /*a5f80*/  SHF.R.U32.HI R21, RZ, 0x8, R20 ;  /* 0x00000008ff157819 */ /* 0x000fe40000011614 */
[----:B0-----:R-:W-:Y:S02]  /*a5f90*/  SHF.R.U32.HI R17, RZ, 0x8, R181 ;  /* 0x00000008ff117819 */ /* 0x001fe400000116b5 */
[----:B------:R-:W-:-:S02]  /*a5fa0*/  SHF.R.U32.HI R20, RZ, 0x8, R19 ;  /* 0x00000008ff147819 */ /* 0x000fc40000011613 */
[----:B-1----:R-:W-:Y:S02]  /*a5fb0*/  LOP3.LUT R18, R16, 0xffff, RZ, 0xc0, !PT ;  /* 0x0000ffff10127812 */ /* 0x002fe400078ec0ff */
[----:B------:R-:W-:Y:S02]  /*a5fc0*/  LOP3.LUT R17, R17, 0xffff, RZ, 0xc0, !PT ;  /* 0x0000ffff11117812 */ /* 0x000fe400078ec0ff */
[----:B------:R-:W-:Y:S02]  /*a5fd0*/  PRMT R19, R19, 0x3340, R183 ;  /* 0x0000334013137816 */ /* 0x000fe400000000b7 */
[----:B------:R-:W-:Y:S02]  /*a5fe0*/  PRMT R17, R18, 0x3340, R17 ;  /* 0x0000334012117816 */ /* 0x000fe40000000011 */
[----:B------:R-:W-:Y:S02]  /*a5ff0*/  SHF.R.U32.HI R247, RZ, 0x8, R183 ;  /* 0x00000008fff77819 */ /* 0x000fe400000116b7 */
[----:B------:R-:W-:-:S02]  /*a6000*/  LOP3.LUT R16, R22, 0xffff, RZ, 0xc0, !PT ;  /* 0x0000ffff16107812 */ /* 0x000fc400078ec0ff */
[----:B------:R-:W-:Y:S01]  /*a6010*/  LOP3.LUT R233, R233, 0xffff, RZ, 0xc0, !PT ;  /* 0x0000ffffe9e97812 */ /* 0x000fe200078ec0ff */
[----:B------:R0:W-:Y:S01]  /*a6020*/  STL [R1+0x22c], R19 ;  /* 0x00022c1301007387 */ /* 0x0001e20000100800 */
[----:B------:R-:W-:Y:S02]  /*a6030*/  LOP3.LUT R20, R20, 0xffff, RZ, 0xc0, !PT ;  /* 0x0000ffff14147812 */ /* 0x000fe400078ec0ff */
[----:B------:R-:W-:Y:S01]  /*a6040*/  LOP3.LUT R247, R247, 0xffff, RZ, 0xc0, !PT ;  /* 0x0000fffff7f77812 */ /* 0x000fe200078ec0ff */
[----:B------:R2:W-:Y:S01]  /*a6050*/  STL [R1+0x2c], R17 ;  /* 0x00002c1101007387 */ /* 0x0005e20000100800 */
[----:B------:R-:W-:Y:S02]  /*a6060*/  LOP3.LUT R235, R235, 0xffff, RZ, 0xc0, !PT ;  /* 0x0000ffffebeb7812 */ /* 0x000fe400078ec0ff */
[----:B------:R-:W-:Y:S02]  /*a6070*/  PRMT R233, R16, 0x3340, R233 ;  /* 0x0000334010e97816 */ /* 0x000fe400000000e9 */
[----:B------:R-:W-:-:S02]  /*a6080*/  LOP3.LUT R16, R11, 0xffff, RZ, 0xc0, !PT ;  /* 0x0000ffff0b107812 */ /* 0x000fc400078ec0ff */
[----:B0-----:R-:W-:Y:S02]  /*a6090*/  LOP3.LUT R19, R21, 0xffff, RZ, 0xc0, !PT ;  /* 0x0000ffff15137812 */ /* 0x001fe400078ec0ff */
        /* <DEDUP_REMOVED lines=11> */
[----:B------:R-:W4:Y:S04]  /*a6150*/  LDL.LU R75, [R1+0x2a94] ;  /* 0x002a9400014b7983 */ /* 0x000f280000300800 */
[----:B------:R-:W4:Y:S04]  /*a6160*/  LDL.LU R73, [R1+0x29d4] ;  /* 0x0029d40001497983 */ /* 0x000f280000300800 */
[----:B------:R-:W4:Y:S01]  /*a6170*/  LDL.LU R71, [R1+0x7f0] ;  /* 0x0007f00001477983 */ /* 0x000f220000300800 */
[----:B------:R-:W-:Y:S02]  /*a6180*/  SHF.R.U32.HI R22, RZ, 0x8, R21 ;  /* 0x00000008ff167819 */ /* 0x000fe40000011615 */
[----:B------:R-:W-:-:S02]  /*a6190*/  PRMT R21, R21, 0x3340, R17 ;  /* 0x0000334015157816 */ /* 0x000fc40000000011 */
[----:B------:R-:W-:Y:S02]  /*a61a0*/  SHF.R.U32.HI R234, RZ, 0x8, R17 ;  /* 0x00000008ffea7819 */ /* 0x000fe40000011611 */
[----:B------:R-:W-:Y:S02]  /*a61b0*/  LOP3.LUT R185, R185, 0xffff, RZ, 0xc0, !PT ;  /* 0x0000ffffb9b97812 */ /* 0x000fe400078ec0ff */
[----:B------:R-:W-:Y:S02]  /*a61c0*/  SHF.R.U32.HI R17, RZ, 0x8, R20 ;  /* 0x00000008ff117819 */ /* 0x000fe40000011614 */
[--C-:B------:R-:W-:Y:S02]  /*a61d0*/  PRMT R20, R20, 0x3340, R16.reuse ;  /* 0x0000334014147816 */ /* 0x100fe40000000010 */
[----:B------:R-:W-:Y:S02]  /*a61e0*/  LOP3.LUT R184, R184, 0xffff, RZ, 0xc0, !PT ;  /* 0x0000ffffb8b87812 */ /* 0x000fe400078ec0ff */
[----:B------:R-:W-:Y:S01]  /*a61f0*/  SHF.R.U32.HI R246, RZ, 0x8, R16 ;  /* 0x00000008fff67819 */ /* 0x000fe20000011610 */
[----:B------:R0:W-:Y:S01]  /*a6200*/  STL [R1+0x210], R21 ;  /* 0x0002101501007387 */ /* 0x0001e20000100800 */
[----:B------:R-:W-:-:S03]  /*a6210*/  PRMT R16, R19, 0x3340, R185 ;  /* 0x0000334013107816 */ /* 0x000fc600000000b9 */
[----:B------:R1:W-:Y:S01]  /*a6220*/  STL [R1+0x20c], R20 ;  /* 0x00020c1401007387 */ /* 0x0003e20000100800 */
[----:B------:R-:W-:Y:S02]  /*a6230*/  LOP3.LUT R234, R234, 0xffff, RZ, 0xc0, !PT ;  /* 0x0000ffffeaea7812 */ /* 0x000fe400078ec0ff */
[----:B0-----:R-:W-:Y:S02]  /*a6240*/  SHF.R.U32.HI R21, RZ, 0x8, R19 ;  /* 0x00000008ff157819 */ /* 0x001fe40000011613 */
[----:B------:R-:W-:Y:S02]  /*a6250*/  SHF.R.U32.HI R19, RZ, 0x8, R184 ;  /* 0x00000008ff137819 */ /* 0x000fe400000116b8 */
[----:B-1----:R-:W-:Y:S01]  /*a6260*/  SHF.R.U32.HI R20, RZ, 0x8, R18 ;  /* 0x00000008ff147819 */ /* 0x002fe20000011612 */
[----:B------:R0:W-:Y:S01]  /*a6270*/  STL [R1+0x200], R16 ;  /* 0x0002001001007387 */ /* 0x0001e20000100800 */
[----:B------:R-:W-:Y:S02]  /*a6280*/  LOP3.LUT R19, R19, 0xffff, RZ, 0xc0, !PT ;  /* 0x0000ffff13137812 */ /* 0x000fe400078ec0ff */
[----:B------:R-:W-:-:S02]  /*a6290*/  LOP3.LUT R20, R20, 0xffff, RZ, 0xc0, !PT ;  /* 0x0000ffff14147812 */ /* 0x000fc400078ec0ff */
[----:B------:R-:W-:Y:S02]  /*a62a0*/  PRMT R18, R18, 0x3340, R184 ;  /* 0x0000334012127816 */ /* 0x000fe400000000b8 */
[----:B0-----:R-:W-:Y:S02]  /*a62b0*/  LOP3.LUT R16, R22, 0xffff, RZ, 0xc0, !PT ;  /* 0x0000ffff16107812 */ /* 0x001fe400078ec0ff */
[----:B------:R-:W-:Y:S02]  /*a62c0*/  SHF.R.U32.HI R252, RZ, 0x8, R185 ;  /* 0x00000008fffc7819 */ /* 0x000fe400000116b9 */
[----:B------:R-:W-:Y:S02]  /*a62d0*/  PRMT R234, R16, 0x3340, R234 ;  /* 0x0000334010ea7816 */ /* 0x000fe400000000ea */
[----:B------:R-:W-:Y:S01]  /*a62e0*/  PRMT R16, R20, 0x3340, R19 ;  /* 0x0000334014107816 */ /* 0x000fe20000000013 */
[----:B------:R0:W-:Y:S01]  /*a62f0*/  STL [R1+0x1fc], R18 ;  /* 0x0001fc1201007387 */ /* 0x0001e20000100800 */
[----:B------:R-:W-:-:S02]  /*a6300*/  LOP3.LUT R252, R252, 0xffff, RZ, 0xc0, !PT ;  /* 0x0000fffffcfc7812 */ /* 0x000fc400078ec0ff */
[----:B------:R-:W-:Y:S01]  /*a6310*/  LOP3.LUT R17, R17, 0xffff, RZ, 0xc0, !PT ;  /* 0x0000ffff11117812 */ /* 0x000fe200078ec0ff */
[----:B------:R1:W-:Y:S01]  /*a6320*/  STL [R1], R16 ;  /* 0x0000001001007387 */ /* 0x0003e20000100800 */
[----:B------:R-:W-:Y:S02]  /*a6330*/  LOP3.LUT R246, R246, 0xffff, RZ, 0xc0, !PT ;  /* 0x0000fffff6f67812 */ /* 0x000fe400078ec0ff */
[----:B0-----:R-:W-:Y:S02]  /*a6340*/  LOP3.LUT R18, R21, 0xffff, RZ, 0xc0, !PT ;  /* 0x0000ffff15127812 */ /* 0x001fe400078ec0ff */
[----:B------:R-:W-:Y:S02]  /*a6350*/  PRMT R246, R17, 0x3340, R246 ;  /* 0x0000334011f67816 */ /* 0x000fe400000000f6 */
[----:B------:R-:W-:Y:S02]  /*a6360*/  PRMT R252, R18, 0x3340, R252 ;  /* 0x0000334012fc7816 */ /* 0x000fe400000000fc */
[----:B------:R-:W-:-:S02]  /*a6370*/  LOP3.LUT R17, R7, 0xffff, RZ, 0xc0, !PT ;  /* 0x0000ffff07117812 */ /* 0x000fc400078ec0ff */
[----:B--2---:R-:W-:Y:S02]  /*a6380*/  LOP3.LUT R18, R0, 0xffff, RZ, 0xc0, !PT ;  /* 0x0000ffff00127812 */ /* 0x004fe400078ec0ff */
[----:B---3--:R-:W-:Y:S02]  /*a6390*/  LOP3.LUT R22, R77, 0xffff, RZ, 0xc0, !PT ;  /* 0x0000ffff4d167812 */ /* 0x008fe400078ec0ff */
[----:B------:R-:W2:Y:S01]  /*a63a0*/  LDL.LU R77, [R1+0x2aa4] ;  /* 0x002aa400014d7983 */ /* 0x000ea20000300800 */
[----:B----4-:R-:W-:-:S03]  /*a63b0*/  LOP3.LUT R21, R75, 0xffff, RZ, 0xc0, !PT ;  /* 0x0000ffff4b157812 */ /* 0x010fc600078ec0ff */
[----:B------:R-:W3:Y:S01]  /*a63c0*/  LDL.LU R75, [R1+0x2aa0] ;  /* 0x002aa000014b7983 */ /* 0x000ee20000300800 */
[----:B------:R-:W-:-:S03]  /*a63d0*/  LOP3.LUT R20, R73, 0xffff, RZ, 0xc0, !PT ;  /* 0x0000ffff49147812 */ /* 0x000fc600078ec0ff */
[----:B------:R-:W4:Y:S01]  /*a63e0*/  LDL.LU R73, [R1+0x29e4] ;  /* 0x0029e40001497983 */ /* 0x000f220000300800 */
[----:B------:R-:W-:-:S03]  /*a63f0*/  LOP3.LUT R19, R71, 0xffff, RZ, 0xc0, !PT ;  /* 0x0000ffff47137812 */ /* 0x000fc600078ec0ff */
[----:B------:R-:W4:Y:S04]  /*a6400*/  LDL.LU R71, [R1+0x29e0] ;  /* 0x0029e00001477983 */ /* 0x000f280000300800 */
[----:B------:R-:W4:Y:S04]  /*a6410*/  LDL.LU R0, [R1+0x2bf4] ;  /* 0x002bf40001007983 */ /* 0x000f280000300800 */
[----:B------:R-:W4:Y:S01]  /*a6420*/  LDL.LU R7, [R1+0x2bf0] ;  /* 0x002bf00001077983 */ /* 0x000f220000300800 */
[----:B------:R-:W-:Y:S02]  /*a6430*/  LOP3.LUT R23, R79, 0xffff, RZ, 0xc0, !PT ;  /* 0x0000ffff4f177812 */ /* 0x000fe400078ec0ff */
[----:B-1----:R-:W-:-:S02]  /*a6440*/  LOP3.LUT R16, R8, 0xffff, RZ, 0xc0, !PT ;  /* 0x0000ffff08107812 */ /* 0x002fc400078ec0ff */
[----:B------:R-:W-:Y:S01]  /*a6450*/  SHF.R.U32.HI R24, RZ, 0x8, R23 ;  /* 0x00000008ff187819 */ /* 0x000fe20000011617 */
[----:B------:R-:W4:Y:S01]  /*a6460*/  LDL.LU R8, [R1+0x2bec] ;  /* 0x002bec0001087983 */ /* 0x000f220000300800 */
[--C-:B------:R-:W-:Y:S02]  /*a6470*/  PRMT R25, R23, 0x3340, R19.reuse ;  /* 0x0000334017197816 */ /* 0x100fe40000000013 */
[----:B------:R-:W-:Y:S02]  /*a6480*/  SHF.R.U32.HI R228, RZ, 0x8, R19 ;  /* 0x00000008ffe47819 */ /* 0x000fe40000011613 */
[----:B------:R-:W-:Y:S02]  /*a6490*/  SHF.R.U32.HI R23, RZ, 0x8, R22 ;  /* 0x00000008ff177819 */ /* 0x000fe40000011616 */
[----:B------:R-:W-:Y:S02]  /*a64a0*/  PRMT R22, R22, 0x3340, R18 ;  /* 0x0000334016167816 */ /* 0x000fe40000000012 */
[----:B------:R-:W-:-:S02]  /*a64b0*/  SHF.R.U32.HI R19, RZ, 0x8, R21 ;  /* 0x00000008ff137819 */ /* 0x000fc40000011615 */
[--C-:B------:R-:W-:Y:S02]  /*a64c0*/  PRMT R21, R21, 0x3340, R17.reuse ;  /* 0x0000334015157816 */ /* 0x100fe40000000011 */
[----:B------:R-:W-:Y:S02]  /*a64d0*/  SHF.R.U32.HI R222, RZ, 0x8, R17 ;  /* 0x00000008ffde7819 */ /* 0x000fe40000011611 */
[----:B------:R-:W-:Y:S01]  /*a64e0*/  PRMT R17, R20, 0x3340, R16 ;  /* 0x0000334014117816 */ /* 0x000fe20000000010 */
[----:B------:R-:W-:Y:S04]  /*a64f0*/  STL [R1+0x1c4], R25 ;  /* 0x0001c41901007387 */ /* 0x000fe80000100800 */
[----:B------:R-:W-:Y:S01]  /*a6500*/  STL [R1+0x1c0], R22 ;  /* 0x0001c01601007387 */ /* 0x000fe20000100800 */
[----:B------:R-:W-:-:S03]  /*a6510*/  LOP3.LUT R228, R228, 0xffff, RZ, 0xc0, !PT ;  /* 0x0000ffffe4e47812 */ /* 0x000fc600078ec0ff */
[----:B------:R-:W-:Y:S04]  /*a6520*/  STL [R1+0x1b8], R21 ;  /* 0x0001b81501007387 */ /* 0x000fe80000100800 */
[----:B------:R0:W-:Y:S01]  /*a6530*/  STL [R1+0x1b4], R17 ;  /* 0x0001b41101007387 */ /* 0x0001e20000100800 */
[----:B------:R-:W-:Y:S02]  /*a6540*/  SHF.R.U32.HI R223, RZ, 0x8, R16 ;  /* 0x00000008ffdf7819 */ /* 0x000fe40000011610 */
[----:B------:R-:W-:Y:S02]  /*a6550*/  LOP3.LUT R16, R23, 0xffff, RZ, 0xc0, !PT ;  /* 0x0000ffff17107812 */ /* 0x000fe400078ec0ff */
[----:B0-----:R-:W-:Y:S02]  /*a6560*/  LOP3.LUT R17, R19, 0xffff, RZ, 0xc0, !PT ;  /* 0x0000ffff13117812 */ /* 0x001fe400078ec0ff */
[----:B------:R-:W-:-:S04]  /*a6570*/  LOP3.LUT R19, R24, 0xffff, RZ, 0xc0, !PT ;  /* 0x0000ffff18137812 */ /* 0x000fc800078ec0ff */
[----:B------:R-:W-:Y:S02]  /*a6580*/  PRMT R228, R19, 0x3340, R228 ;  /* 0x0000334013e47816 */ /* 0x000fe400000000e4 */
[----:B------:R-:W-:Y:S02]  /*a6590*/  SHF.R.U32.HI R221, RZ, 0x8, R18 ;  /* 0x00000008ffdd7819 */ /* 0x000fe40000011612 */
[----:B------:R-:W-:Y:S02]  /*a65a0*/  SHF.R.U32.HI R18, RZ, 0x8, R20 ;  /* 0x00000008ff127819 */ /* 0x000fe40000011614 */
[----:B--2---:R-:W-:Y:S02]  /*a65b0*/  LOP3.LUT R23, R77, 0xffff, RZ, 0xc0, !PT ;  /* 0x0000ffff4d177812 */ /* 0x004fe400078ec0ff */
[----:B---3--:R-:W-:Y:S02]  /*a65c0*/  LOP3.LUT R22, R75, 0xffff, RZ, 0xc0, !PT ;  /* 0x0000ffff4b167812 */ /* 0x008fe400078ec0ff */
[----:B----4-:R-:W-:-:S02]  /*a65d0*/  LOP3.LUT R21, R73, 0xffff, RZ, 0xc0, !PT ;  /* 0x0000ffff49157812 */ /* 0x010fc400078ec0ff */
[----:B------:R-:W-:Y:S02]  /*a65e0*/  LOP3.LUT R20, R71, 0xffff, RZ, 0xc0, !PT ;  /* 0x0000ffff47147812 */ /* 0x000fe400078ec0ff */
[----:B------:R-:W-:Y:S02]  /*a65f0*/  LOP3.LUT R19, R7, 0xffff, RZ, 0xc0, !PT ;  /* 0x0000ffff07137812 */ /* 0x000fe400078ec0ff */
[----:B------:R-:W2:Y:S04]  /*a6600*/  LDL.LU R7, [R1+0x2be8] ;  /* 0x002be80001077983 */ /* 0x000ea80000300800 */
[----:B------:R-:W3:Y:S04]  /*a6610*/  LDL.LU R77, [R1+0x2aac] ;  /* 0x002aac00014d7983 */ /* 0x000ee80000300800 */
[----:B------:R-:W4:Y:S04]  /*a6620*/  LDL.LU R75, [R1+0x2aa8] ;  /* 0x002aa800014b7983 */ /* 0x000f280000300800 */
[----:B------:R-:W4:Y:S04]  /*a6630*/  LDL.LU R73, [R1+0x29f4] ;  /* 0x0029f40001497983 */ /* 0x000f280000300800 */
[----:B------:R-:W4:Y:S01]  /*a6640*/  LDL.LU R71, [R1+0x29f0] ;  /* 0x0029f00001477983 */ /* 0x000f220000300800 */
[----:B------:R-:W-:-:S02]  /*a6650*/  LOP3.LUT R18, R18, 0xffff, RZ, 0xc0, !PT ;  /* 0x0000ffff12127812 */ /* 0x000fc400078ec0ff */
[----:B------:R-:W-:Y:S02]  /*a6660*/  LOP3.LUT R223, R223, 0xffff, RZ, 0xc0, !PT ;  /* 0x0000ffffdfdf7812 */ /* 0x000fe400078ec0ff */
[----:B------:R-:W-:Y:S02]  /*a6670*/  LOP3.LUT R222, R222, 0xffff, RZ, 0xc0, !PT ;  /* 0x0000ffffdede7812 */ /* 0x000fe400078ec0ff */
[----:B------:R-:W-:Y:S02]  /*a6680*/  LOP3.LUT R221, R221, 0xffff, RZ, 0xc0, !PT ;  /* 0x0000ffffdddd7812 */ /* 0x000fe400078ec0ff */
[----:B------:R-:W-:Y:S02]  /*a6690*/  PRMT R223, R18, 0x3340, R223 ;  /* 0x0000334012df7816 */ /* 0x000fe400000000df */
[----:B------:R-:W-:Y:S02]  /*a66a0*/  PRMT R222, R17, 0x3340, R222 ;  /* 0x0000334011de7816 */ /* 0x000fe400000000de */
[----:B------:R-:W-:-:S02]  /*a66b0*/  LOP3.LUT R18, R11, 0xffff, RZ, 0xc0, !PT ;  /* 0x0000ffff0b127812 */ /* 0x000fc400078ec0ff */
[----:B------:R-:W-:Y:S01]  /*a66c0*/  PRMT R221, R16, 0x3340, R221 ;  /* 0x0000334010dd7816 */ /* 0x000fe200000000dd */
[----:B------:R-:W4:Y:S01]  /*a66d0*/  LDL.LU R11, [R1+0x2be4] ;  /* 0x002be400010b7983 */ /* 0x000f220000300800 */
[----:B------:R-:W-:Y:S02]  /*a66e0*/  LOP3.LUT R17, R3, 0xffff, RZ, 0xc0, !PT ;  /* 0x0000ffff03117812 */ /* 0x000fe400078ec0ff */
[----:B------:R-:W-:Y:S01]  /*a66f0*/  LOP3.LUT R16, R6, 0xffff, RZ, 0xc0, !PT ;  /* 0x0000ffff06107812 */ /* 0x000fe200078ec0ff */
[----:B------:R-:W4:Y:S01]  /*a6700*/  LDL.LU R3, [R1+0x2be0] ;  /* 0x002be00001037983 */ /* 0x000f220000300800 */
[----:B------:R-:W-:Y:S02]  /*a6710*/  SHF.R.U32.HI R24, RZ, 0x8, R23 ;  /* 0x00000008ff187819 */ /* 0x000fe40000011617 */
[--C-:B------:R-:W-:Y:S01]  /*a6720*/  PRMT R25, R23, 0x3340, R19.reuse ;  /* 0x0000334017197816 */ /* 0x100fe20000000013 */
[----:B------:R-:W4:Y:S01]  /*a6730*/  LDL.LU R6, [R1+0x2bdc] ;  /* 0x002bdc0001067983 */ /* 0x000f220000300800 */
[----:B------:R-:W-:-:S02]  /*a6740*/  SHF.R.U32.HI R213, RZ, 0x8, R19 ;  /* 0x00000008ffd57819 */ /* 0x000fc40000011613 */
[----:B------:R-:W-:Y:S02]  /*a6750*/  SHF.R.U32.HI R23, RZ, 0x8, R22 ;  /* 0x00000008ff177819 */ /* 0x000fe40000011616 */
[----:B------:R-:W-:Y:S02]  /*a6760*/  PRMT R22, R22, 0x3340, R18 ;  /* 0x0000334016167816 */ /* 0x000fe40000000012 */
[----:B------:R-:W-:Y:S02]  /*a6770*/  SHF.R.U32.HI R19, RZ, 0x8, R21 ;  /* 0x00000008ff137819 */ /* 0x000fe40000011615 */
        /* <DEDUP_REMOVED lines=16> */
[----:B------:R-:W2:Y:S01]  /*a6880*/  LDL.LU R7, [R1+0x2bd8] ;  /* 0x002bd80001077983 */ /* 0x000ea20000300800 */
[----:B---3--:R-:W-:-:S03]  /*a6890*/  LOP3.LUT R23, R77, 0xffff, RZ, 0xc0, !PT ;  /* 0x0000ffff4d177812 */ /* 0x008fc600078ec0ff */
[----:B------:R-:W3:Y:S01]  /*a68a0*/  LDL.LU R77, [R1+0x2abc] ;  /* 0x002abc00014d7983 */ /* 0x000ee20000300800 */
[----:B----4-:R-:W-:-:S03]  /*a68b0*/  LOP3.LUT R22, R75, 0xffff, RZ, 0xc0, !PT ;  /* 0x0000ffff4b167812 */ /* 0x010fc600078ec0ff */
[----:B------:R-:W4:Y:S01]  /*a68c0*/  LDL.LU R75, [R1+0x2a38] ;  /* 0x002a3800014b7983 */ /* 0x000f220000300800 */
[----:B------:R-:W-:-:S03]  /*a68d0*/  LOP3.LUT R21, R73, 0xffff, RZ, 0xc0, !PT ;  /* 0x0000ffff49157812 */ /* 0x000fc600078ec0ff */
[----:B------:R-:W2:Y:S01]  /*a68e0*/  LDL.LU R73, [R1+0x2a34] ;  /* 0x002a340001497983 */ /* 0x000ea20000300800 */
[----:B------:R-:W-:-:S03]  /*a68f0*/  LOP3.LUT R20, R71, 0xffff, RZ, 0xc0, !PT ;  /* 0x0000ffff47147812 */ /* 0x000fc600078ec0ff */
[----:B------:R-:W2:Y:S01]  /*a6900*/  LDL.LU R71, [R1+0x2a18] ;  /* 0x002a180001477983 */ /* 0x000ea20000300800 */
[----:B------:R-:W-:Y:S02]  /*a6910*/  LOP3.LUT R230, R230, 0xffff, RZ, 0xc0, !PT ;  /* 0x0000ffffe6e67812 */ /* 0x000fe400078ec0ff */
[----:B------:R-:W-:Y:S02]  /*a6920*/  LOP3.LUT R229, R229, 0xffff, RZ, 0xc0, !PT ;  /* 0x0000ffffe5e57812 */ /* 0x000fe400078ec0ff */
[----:B------:R-:W-:Y:S02]  /*a6930*/  LOP3.LUT R18, R18, 0xffff, RZ, 0xc0, !PT ;  /* 0x0000ffff12127812 */ /* 0x000fe400078ec0ff */
[----:B------:R-:W-:Y:S02]  /*a6940*/  LOP3.LUT R231, R231, 0xffff, RZ, 0xc0, !PT ;  /* 0x0000ffffe7e77812 */ /* 0x000fe400078ec0ff */
[----:B------:R-:W-:Y:S02]  /*a6950*/  PRMT R230, R17, 0x3340, R230 ;  /* 0x0000334011e67816 */ /* 0x000fe400000000e6 */
[----:B------:R-:W-:-:S02]  /*a6960*/  PRMT R229, R16, 0x3340, R229 ;  /* 0x0000334010e57816 */ /* 0x000fc400000000e5 */
[----:B------:R-:W-:Y:S02]  /*a6970*/  LOP3.LUT R17, R4, 0xffff, RZ, 0xc0, !PT ;  /* 0x0000ffff04117812 */ /* 0x000fe400078ec0ff */
[----:B------:R-:W-:Y:S02]  /*a6980*/  LOP3.LUT R16, R5, 0xffff, RZ, 0xc0, !PT ;  /* 0x0000ffff05107812 */ /* 0x000fe400078ec0ff */
[--C-:B------:R-:W-:Y:S02]  /*a6990*/  PRMT R25, R23, 0x3340, R19.reuse ;  /* 0x0000334017197816 */ /* 0x100fe40000000013 */
[----:B------:R-:W-:Y:S02]  /*a69a0*/  SHF.R.U32.HI R215, RZ, 0x8, R19 ;  /* 0x00000008ffd77819 */ /* 0x000fe40000011613 */
[----:B------:R-:W-:Y:S02]  /*a69b0*/  PRMT R231, R18, 0x3340, R231 ;  /* 0x0000334012e77816 */ /* 0x000fe400000000e7 */
[----:B------:R-:W-:-:S02]  /*a69c0*/  SHF.R.U32.HI R19, RZ, 0x8, R21 ;  /* 0x00000008ff137819 */ /* 0x000fc40000011615 */
[----:B------:R-:W-:Y:S02]  /*a69d0*/  LOP3.LUT R18, R0, 0xffff, RZ, 0xc0, !PT ;  /* 0x0000ffff00127812 */ /* 0x000fe400078ec0ff */
[--C-:B------:R-:W-:Y:S01]  /*a69e0*/  PRMT R21, R21, 0x3340, R17.reuse ;  /* 0x0000334015157816 */ /* 0x100fe20000000011 */
[----:B------:R-:W2:Y:S01]  /*a69f0*/  LDL.LU R0, [R1+0x2bd4] ;  /* 0x002bd40001007983 */ /* 0x000ea20000300800 */
[----:B------:R-:W-:Y:S02]  /*a6a00*/  SHF.R.U32.HI R219, RZ, 0x8, R17 ;  /* 0x00000008ffdb7819 */ /* 0x000fe40000011611 */
[----:B------:R-:W-:Y:S01]  /*a6a10*/  PRMT R17, R20, 0x3340, R16 ;  /* 0x0000334014117816 */ /* 0x000fe20000000010 */
[----:B------:R-:W2:Y:S01]  /*a6a20*/  LDL.LU R4, [R1+0x2bd0] ;  /* 0x002bd00001047983 */ /* 0x000ea20000300800 */
[----:B------:R-:W-:-:S03]  /*a6a30*/  SHF.R.U32.HI R24, RZ, 0x8, R23 ;  /* 0x00000008ff187819 */ /* 0x000fc60000011617 */
[----:B------:R-:W2:Y:S04]  /*a6a40*/  LDL.LU R5, [R1+0x2bcc] ;  /* 0x002bcc0001057983 */ /* 0x000ea80000300800 */
[----:B------:R-:W-:Y:S01]  /*a6a50*/  STL [R1+0x90], R25 ;  /* 0x0000901901007387 */ /* 0x000fe20000100800 */
[----:B------:R-:W-:-:S03]  /*a6a60*/  LOP3.LUT R215, R215, 0xffff, RZ, 0xc0, !PT ;  /* 0x0000ffffd7d77812 */ /* 0x000fc600078ec0ff */
[----:B------:R-:W-:Y:S01]  /*a6a70*/  STL [R1+0x154], R21 ;  /* 0x0001541501007387 */ /* 0x000fe20000100800 */
[----:B------:R-:W-:-:S03]  /*a6a80*/  SHF.R.U32.HI R23, RZ, 0x8, R22 ;  /* 0x00000008ff177819 */ /* 0x000fc60000011616 */
[----:B------:R0:W-:Y:S01]  /*a6a90*/  STL [R1+0x150], R17 ;  /* 0x0001501101007387 */ /* 0x0001e20000100800 */
[----:B------:R-:W-:Y:S02]  /*a6aa0*/  SHF.R.U32.HI R220, RZ, 0x8, R16 ;  /* 0x00000008ffdc7819 */ /* 0x000fe40000011610 */
[----:B------:R-:W-:Y:S02]  /*a6ab0*/  LOP3.LUT R16, R23, 0xffff, RZ, 0xc0, !PT ;  /* 0x0000ffff17107812 */ /* 0x000fe400078ec0ff */
[----:B0-----:R-:W-:Y:S02]  /*a6ac0*/  LOP3.LUT R17, R19, 0xffff, RZ, 0xc0, !PT ;  /* 0x0000ffff13117812 */ /* 0x001fe400078ec0ff */
[----:B------:R-:W-:Y:S02]  /*a6ad0*/  LOP3.LUT R19, R24, 0xffff, RZ, 0xc0, !PT ;  /* 0x0000ffff18137812 */ /* 0x000fe400078ec0ff */
[----:B------:R-:W-:Y:S02]  /*a6ae0*/  PRMT R227, R22, 0x3340, R18 ;  /* 0x0000334016e37816 */ /* 0x000fe40000000012 */
[----:B------:R-:W-:-:S02]  /*a6af0*/  PRMT R215, R19, 0x3340, R215 ;  /* 0x0000334013d77816 */ /* 0x000fc400000000d7 */
[----:B------:R-:W-:Y:S02]  /*a6b00*/  LOP3.LUT R19, R8, 0xffff, RZ, 0xc0, !PT ;  /* 0x0000ffff08137812 */ /* 0x000fe400078ec0ff */
[----:B------:R-:W2:Y:S01]  /*a6b10*/  LDL.LU R8, [R1+0x2bc8] ;  /* 0x002bc80001087983 */ /* 0x000ea20000300800 */
[----:B------:R-:W-:Y:S02]  /*a6b20*/  SHF.R.U32.HI R214, RZ, 0x8, R18 ;  /* 0x00000008ffd67819 */ /* 0x000fe40000011612 */
[----:B------:R-:W-:Y:S02]  /*a6b30*/  SHF.R.U32.HI R18, RZ, 0x8, R20 ;  /* 0x00000008ff127819 */ /* 0x000fe40000011614 */
[----:B---3--:R-:W-:Y:S02]  /*a6b40*/  LOP3.LUT R23, R77, 0xffff, RZ, 0xc0, !PT ;  /* 0x0000ffff4d177812 */ /* 0x008fe400078ec0ff */
[----:B------:R-:W3:Y:S01]  /*a6b50*/  LDL.LU R77, [R1+0x2a78] ;  /* 0x002a7800014d7983 */ /* 0x000ee20000300800 */
[----:B----4-:R-:W-:-:S03]  /*a6b60*/  LOP3.LUT R22, R75, 0xffff, RZ, 0xc0, !PT ;  /* 0x0000ffff4b167812 */ /* 0x010fc600078ec0ff */
[----:B------:R-:W4:Y:S01]  /*a6b70*/  LDL.LU R75, [R1+0x2a54] ;  /* 0x002a5400014b7983 */ /* 0x000f220000300800 */
[----:B--2---:R-:W-:-:S03]  /*a6b80*/  LOP3.LUT R21, R73, 0xffff, RZ, 0xc0, !PT ;  /* 0x0000ffff49157812 */ /* 0x004fc600078ec0ff */
[----:B------:R-:W2:Y:S01]  /*a6b90*/  LDL.LU R73, [R1+0x2a30] ;  /* 0x002a300001497983 */ /* 0x000ea20000300800 */
[----:B------:R-:W-:-:S03]  /*a6ba0*/  LOP3.LUT R20, R71, 0xffff, RZ, 0xc0, !PT ;  /* 0x0000ffff47147812 */ /* 0x000fc600078ec0ff */
[----:B------:R-:W2:Y:S01]  /*a6bb0*/  LDL.LU R71, [R1+0x2a14] ;  /* 0x002a140001477983 */ /* 0x000ea20000300800 */
[----:B------:R-:W-:Y:S02]  /*a6bc0*/  LOP3.LUT R214, R214, 0xffff, RZ, 0xc0, !PT ;  /* 0x0000ffffd6d67812 */ /* 0x000fe400078ec0ff */
[----:B------:R-:W-:Y:S02]  /*a6bd0*/  LOP3.LUT R219, R219, 0xffff, RZ, 0xc0, !PT ;  /* 0x0000ffffdbdb7812 */ /* 0x000fe400078ec0ff */
[----:B------:R-:W-:Y:S02]  /*a6be0*/  PRMT R214, R16, 0x3340, R214 ;  /* 0x0000334010d67816 */ /* 0x000fe400000000d6 */
[----:B------:R-:W-:Y:S02]  /*a6bf0*/  LOP3.LUT R16, R14, 0xffff, RZ, 0xc0, !PT ;  /* 0x0000ffff0e107812 */ /* 0x000fe400078ec0ff */
[----:B------:R-:W-:Y:S02]  /*a6c00*/  PRMT R219, R17, 0x3340, R219 ;  /* 0x0000334011db7816 */ /* 0x000fe400000000db */
[----:B------:R-:W-:-:S02]  /*a6c10*/  LOP3.LUT R17, R9, 0xffff, RZ, 0xc0, !PT ;  /* 0x0000ffff09117812 */ /* 0x000fc400078ec0ff */
[----:B------:R-:W-:Y:S02]  /*a6c20*/  LOP3.LUT R18, R18, 0xffff, RZ, 0xc0, !PT ;  /* 0x0000ffff12127812 */ /* 0x000fe400078ec0ff */
[----:B------:R-:W-:Y:S02]  /*a6c30*/  LOP3.LUT R220, R220, 0xffff, RZ, 0xc0, !PT ;  /* 0x0000ffffdcdc7812 */ /* 0x000fe400078ec0ff */
[--C-:B------:R-:W-:Y:S02]  /*a6c40*/  PRMT R226, R23, 0x3340, R19.reuse ;  /* 0x0000334017e27816 */ /* 0x100fe40000000013 */
[----:B------:R-:W-:Y:S02]  /*a6c50*/  SHF.R.U32.HI R216, RZ, 0x8, R19 ;  /* 0x00000008ffd87819 */ /* 0x000fe40000011613 */
[----:B------:R-:W-:Y:S02]  /*a6c60*/  SHF.R.U32.HI R19, RZ, 0x8, R20 ;  /* 0x00000008ff137819 */ /* 0x000fe40000011614 */
[----:B------:R-:W-:-:S02]  /*a6c70*/  SHF.R.U32.HI R232, RZ, 0x8, R16 ;  /* 0x00000008ffe87819 */ /* 0x000fc40000011610 */
[--C-:B------:R-:W-:Y:S02]  /*a6c80*/  PRMT R224, R21, 0x3340, R17.reuse ;  /* 0x0000334015e07816 */ /* 0x100fe40000000011 */
[----:B------:R-:W-:Y:S02]  /*a6c90*/  SHF.R.U32.HI R218, RZ, 0x8, R17 ;  /* 0x00000008ffda7819 */ /* 0x000fe40000011611 */
[----:B------:R-:W-:Y:S02]  /*a6ca0*/  PRMT R220, R18, 0x3340, R220 ;  /* 0x0000334012dc7816 */ /* 0x000fe400000000dc */
[----:B------:R-:W-:Y:S02]  /*a6cb0*/  PRMT R17, R20, 0x3340, R16 ;  /* 0x0000334014117816 */ /* 0x000fe40000000010 */
[----:B------:R-:W-:Y:S02]  /*a6cc0*/  LOP3.LUT R18, R2, 0xffff, RZ, 0xc0, !PT ;  /* 0x0000ffff02127812 */ /* 0x000fe400078ec0ff */
[----:B------:R-:W-:Y:S01]  /*a6cd0*/  SHF.R.U32.HI R24, RZ, 0x8, R23 ;  /* 0x00000008ff187819 */ /* 0x000fe20000011617 */
[----:B------:R-:W2:Y:S01]  /*a6ce0*/  LDL.LU R2, [R1+0x2bc4] ;  /* 0x002bc40001027983 */ /* 0x000ea20000300800 */
[----:B------:R-:W-:-:S02]  /*a6cf0*/  LOP3.LUT R19, R19, 0xffff, RZ, 0xc0, !PT ;  /* 0x0000ffff13137812 */ /* 0x000fc400078ec0ff */
[----:B------:R-:W-:Y:S01]  /*a6d00*/  LOP3.LUT R232, R232, 0xffff, RZ, 0xc0, !PT ;  /* 0x0000ffffe8e87812 */ /* 0x000fe200078ec0ff */
[----:B------:R-:W2:Y:S01]  /*a6d10*/  LDL.LU R9, [R1+0x2bc0] ;  /* 0x002bc00001097983 */ /* 0x000ea20000300800 */
[----:B------:R-:W-:Y:S02]  /*a6d20*/  SHF.R.U32.HI R23, RZ, 0x8, R22 ;  /* 0x00000008ff177819 */ /* 0x000fe40000011616 */
[----:B------:R-:W-:Y:S01]  /*a6d30*/  PRMT R232, R19, 0x3340, R232 ;  /* 0x0000334013e87816 */ /* 0x000fe200000000e8 */
[----:B------:R-:W2:Y:S01]  /*a6d40*/  LDL.LU R14, [R1+0x2bbc] ;  /* 0x002bbc00010e7983 */ /* 0x000ea20000300800 */
[----:B------:R-:W-:-:S03]  /*a6d50*/  LOP3.LUT R19, R236, 0xffff, RZ, 0xc0, !PT ;  /* 0x0000ffffec137812 */ /* 0x000fc600078ec0ff */
[----:B------:R0:W-:Y:S01]  /*a6d60*/  STL [R1+0x148], R17 ;  /* 0x0001481101007387 */ /* 0x0001e20000100800 */
[--C-:B------:R-:W-:Y:S02]  /*a6d70*/  PRMT R225, R22, 0x3340, R18.reuse ;  /* 0x0000334016e17816 */ /* 0x100fe40000000012 */
[----:B------:R-:W-:Y:S01]  /*a6d80*/  SHF.R.U32.HI R217, RZ, 0x8, R18 ;  /* 0x00000008ffd97819 */ /* 0x000fe20000011612 */
[----:B------:R-:W2:Y:S01]  /*a6d90*/  LDL.LU R236, [R1+0x2bb8] ;  /* 0x002bb80001ec7983 */ /* 0x000ea20000300800 */
[----:B------:R-:W-:Y:S02]  /*a6da0*/  SHF.R.U32.HI R18, RZ, 0x8, R21 ;  /* 0x00000008ff127819 */ /* 0x000fe40000011615 */
[----:B0-----:R-:W-:Y:S02]  /*a6db0*/  LOP3.LUT R17, R23, 0xffff, RZ, 0xc0, !PT ;  /* 0x0000ffff17117812 */ /* 0x001fe400078ec0ff */
        /* <DEDUP_REMOVED lines=10> */
[----:B------:R-:W-:Y:S02]  /*a6e60*/  LOP3.LUT R217, R217, 0xffff, RZ, 0xc0, !PT ;  /* 0x0000ffffd9d97812 */ /* 0x000fe400078ec0ff */
[----:B------:R-:W-:Y:S02]  /*a6e70*/  PRMT R218, R18, 0x3340, R218 ;  /* 0x0000334012da7816 */ /* 0x000fe400000000da */
[----:B------:R-:W-:Y:S02]  /*a6e80*/  LOP3.LUT R18, R238, 0xffff, RZ, 0xc0, !PT ;  /* 0x0000ffffee127812 */ /* 0x000fe400078ec0ff */
[----:B------:R-:W-:Y:S01]  /*a6e90*/  LOP3.LUT R16, R24, 0xffff, RZ, 0xc0, !PT ;  /* 0x0000ffff18107812 */ /* 0x000fe200078ec0ff */
[----:B------:R-:W2:Y:S01]  /*a6ea0*/  LDL.LU R238, [R1+0x2bb4] ;  /* 0x002bb40001ee7983 */ /* 0x000ea20000300800 */
[----:B------:R-:W-:-:S02]  /*a6eb0*/  LOP3.LUT R216, R216, 0xffff, RZ, 0xc0, !PT ;  /* 0x0000ffffd8d87812 */ /* 0x000fc400078ec0ff */
[----:B------:R-:W-:Y:S02]  /*a6ec0*/  SHF.R.U32.HI R27, RZ, 0x8, R23 ;  /* 0x00000008ff1b7819 */ /* 0x000fe40000011617 */
[----:B------:R-:W-:Y:S02]  /*a6ed0*/  PRMT R23, R23, 0x3340, R19 ;  /* 0x0000334017177816 */ /* 0x000fe40000000013 */
[----:B------:R-:W-:Y:S02]  /*a6ee0*/  SHF.R.U32.HI R26, RZ, 0x8, R22 ;  /* 0x00000008ff1a7819 */ /* 0x000fe40000011616 */
[----:B------:R-:W-:Y:S02]  /*a6ef0*/  PRMT R217, R17, 0x3340, R217 ;  /* 0x0000334011d97816 */ /* 0x000fe400000000d9 */
[----:B------:R-:W-:Y:S02]  /*a6f00*/  PRMT R22, R22, 0x3340, R18 ;  /* 0x0000334016167816 */ /* 0x000fe40000000012 */
[----:B------:R-:W-:-:S02]  /*a6f10*/  PRMT R216, R16, 0x3340, R216 ;  /* 0x0000334010d87816 */ /* 0x000fc400000000d8 */
[----:B------:R-:W-:Y:S02]  /*a6f20*/  LOP3.LUT R17, R237, 0xffff, RZ, 0xc0, !PT ;  /* 0x0000ffffed117812 */ /* 0x000fe400078ec0ff */
[----:B------:R-:W2:Y:S01]  /*a6f30*/  LDL.LU R237, [R1+0x2bb0] ;  /* 0x002bb00001ed7983 */ /* 0x000ea20000300800 */
[----:B------:R-:W-:Y:S02]  /*a6f40*/  LOP3.LUT R16, R15, 0xffff, RZ, 0xc0, !PT ;  /* 0x0000ffff0f107812 */ /* 0x000fe400078ec0ff */
[----:B------:R-:W-:Y:S01]  /*a6f50*/  SHF.R.U32.HI R19, RZ, 0x8, R19 ;  /* 0x00000008ff137819 */ /* 0x000fe20000011613 */
[----:B------:R-:W2:Y:S01]  /*a6f60*/  LDL.LU R15, [R1+0x2bac] ;  /* 0x002bac00010f7983 */ /* 0x000ea20000300800 */
[----:B------:R-:W-:Y:S02]  /*a6f70*/  SHF.R.U32.HI R25, RZ, 0x8, R21 ;  /* 0x00000008ff197819 */ /* 0x000fe40000011615 */
[----:B------:R-:W-:Y:S01]  /*a6f80*/  PRMT R21, R21, 0x3340, R17 ;  /* 0x0000334015157816 */ /* 0x000fe20000000011 */
[----:B------:R0:W-:Y:S01]  /*a6f90*/  STL [R1+0x138], R23 ;  /* 0x0001381701007387 */ /* 0x0001e20000100800 */
[----:B------:R-:W-:-:S02]  /*a6fa0*/  SHF.R.U32.HI R24, RZ, 0x8, R20 ;  /* 0x00000008ff187819 */ /* 0x000fc40000011614 */
[----:B------:R-:W-:Y:S01]  /*a6fb0*/  PRMT R20, R20, 0x3340, R16 ;  /* 0x0000334014147816 */ /* 0x000fe20000000010 */
[----:B------:R1:W-:Y:S01]  /*a6fc0*/  STL [R1+0x14c], R22 ;  /* 0x00014c1601007387 */ /* 0x0003e20000100800 */
[----:B------:R-:W-:Y:S02]  /*a6fd0*/  SHF.R.U32.HI R18, RZ, 0x8, R18 ;  /* 0x00000008ff127819 */ /* 0x000fe40000011612 */
[----:B0-----:R-:W-:Y:S02]  /*a6fe0*/  SHF.R.U32.HI R23, RZ, 0x8, R17 ;  /* 0x00000008ff177819 */ /* 0x001fe40000011611 */
[----:B------:R-:W-:Y:S02]  /*a6ff0*/  LOP3.LUT R17, R27, 0xffff, RZ, 0xc0, !PT ;  /* 0x0000ffff1b117812 */ /* 0x000fe400078ec0ff */
[----:B-1----:R-:W-:Y:S02]  /*a7000*/  SHF.R.U32.HI R22, RZ, 0x8, R16 ;  /* 0x00000008ff167819 */ /* 0x002fe40000011610 */
[----:B------:R-:W-:Y:S01]  /*a7010*/  LOP3.LUT R16, R19, 0xffff, RZ, 0xc0, !PT ;  /* 0x0000ffff13107812 */ /* 0x000fe200078ec0ff */
[----:B------:R0:W-:Y:S01]  /*a7020*/  STL [R1+0x168], R21 ;  /* 0x0001681501007387 */ /* 0x0001e20000100800 */
[----:B------:R-:W-:-:S02]  /*a7030*/  LOP3.LUT R19, R26, 0xffff, RZ, 0xc0, !PT ;  /* 0x0000ffff1a137812 */ /* 0x000fc400078ec0ff */
[----:B------:R-:W-:Y:S01]  /*a7040*/  LOP3.LUT R18, R18, 0xffff, RZ, 0xc0, !PT ;  /* 0x0000ffff12127812 */ /* 0x000fe200078ec0ff */
[----:B------:R1:W-:Y:S01]  /*a7050*/  STL [R1+0x170], R20 ;  /* 0x0001701401007387 */ /* 0x0003e20000100800 */
[----:B------:R-:W-:Y:S02]  /*a7060*/  PRMT R16, R17, 0x3340, R16 ;  /* 0x0000334011107816 */ /* 0x000fe40000000010 */
[----:B------:R-:W-:Y:S02]  /*a7070*/  LOP3.LUT R22, R22, 0xffff, RZ, 0xc0, !PT ;  /* 0x0000ffff16167812 */ /* 0x000fe400078ec0ff */
[----:B0-----:R-:W-:Y:S02]  /*a7080*/  LOP3.LUT R21, R25, 0xffff, RZ, 0xc0, !PT ;  /* 0x0000ffff19157812 */ /* 0x001fe400078ec0ff */
[----:B-1----:R-:W-:Y:S02]  /*a7090*/  LOP3.LUT R20, R23, 0xffff, RZ, 0xc0, !PT ;  /* 0x0000ffff17147812 */ /* 0x002fe400078ec0ff */
[----:B------:R-:W-:Y:S01]  /*a70a0*/  LOP3.LUT R23, R24, 0xffff, RZ, 0xc0, !PT ;  /* 0x0000ffff18177812 */ /* 0x000fe200078ec0ff */
[----:B------:R0:W-:Y:S01]  /*a70b0*/  STL [R1+0x4], R16 ;  /* 0x0000041001007387 */ /* 0x0001e20000100800 */
[----:B------:R-:W-:-:S02]  /*a70c0*/  PRMT R18, R19, 0x3340, R18 ;  /* 0x0000334013127816 */ /* 0x000fc40000000012 */
[----:B------:R-:W-:-:S03]  /*a70d0*/  PRMT R17, R21, 0x3340, R20 ;  /* 0x0000334015117816 */ /* 0x000fc60000000014 */
[----:B------:R1:W-:Y:S01]  /*a70e0*/  STL [R1+0x8], R18 ;  /* 0x0000081201007387 */ /* 0x0003e20000100800 */
[----:B0-----:R-:W-:-:S03]  /*a70f0*/  PRMT R16, R23, 0x3340, R22 ;  /* 0x0000334017107816 */ /* 0x001fc60000000016 */
[----:B------:R0:W-:Y:S01]  /*a7100*/  STL [R1+0xc], R17 ;  /* 0x00000c1101007387 */ /* 0x0001e20000100800 */
[----:B------:R-:W-:-:S03]  /*a7110*/  LOP3.LUT R19, R241, 0xffff, RZ, 0xc0, !PT ;  /* 0x0000fffff1137812 */ /* 0x000fc600078ec0ff */
[----:B------:R0:W-:Y:S04]  /*a7120*/  STL [R1+0x10], R16 ;  /* 0x0000101001007387 */ /* 0x0001e80000100800 */
[----:B------:R-:W2:Y:S01]  /*a7130*/  LDL.LU R241, [R1+0x2ba8] ;  /* 0x002ba80001f17983 */ /* 0x000ea20000300800 */
[----:B---3--:R-:W-:-:S03]  /*a7140*/  LOP3.LUT R23, R77, 0xffff, RZ, 0xc0, !PT ;  /* 0x0000ffff4d177812 */ /* 0x008fc600078ec0ff */
[----:B------:R-:W3:Y:S01]  /*a7150*/  LDL.LU R77, [R1+0x2a70] ;  /* 0x002a7000014d7983 */ /* 0x000ee20000300800 */
[----:B----4-:R-:W-:-:S03]  /*a7160*/  LOP3.LUT R22, R75, 0xffff, RZ, 0xc0, !PT ;  /* 0x0000ffff4b167812 */ /* 0x010fc600078ec0ff */
[----:B------:R-:W4:Y:S01]  /*a7170*/  LDL.LU R75, [R1+0x2a4c] ;  /* 0x002a4c00014b7983 */ /* 0x000f220000300800 */
[----:B--2---:R-:W-:-:S03]  /*a7180*/  LOP3.LUT R21, R73, 0xffff, RZ, 0xc0, !PT ;  /* 0x0000ffff49157812 */ /* 0x004fc600078ec0ff */
[----:B------:R-:W2:Y:S01]  /*a7190*/  LDL.LU R73, [R1+0x2a28] ;  /* 0x002a280001497983 */ /* 0x000ea20000300800 */
[----:B------:R-:W-:-:S03]  /*a71a0*/  LOP3.LUT R20, R71, 0xffff, RZ, 0xc0, !PT ;  /* 0x0000ffff47147812 */ /* 0x000fc600078ec0ff */
[----:B------:R-:W2:Y:S01]  /*a71b0*/  LDL.LU R71, [R1+0x2a0c] ;  /* 0x002a0c0001477983 */ /* 0x000ea20000300800 */
[----:B-1----:R-:W-:Y:S02]  /*a71c0*/  LOP3.LUT R18, R242, 0xffff, RZ, 0xc0, !PT ;  /* 0x0000fffff2127812 */ /* 0x002fe400078ec0ff */
[----:B------:R-:W-:Y:S01]  /*a71d0*/  SHF.R.U32.HI R27, RZ, 0x8, R23 ;  /* 0x00000008ff1b7819 */ /* 0x000fe20000011617 */
[----:B------:R-:W2:Y:S01]  /*a71e0*/  LDL.LU R242, [R1+0x2ba4] ;  /* 0x002ba40001f27983 */ /* 0x000ea20000300800 */
[----:B------:R-:W-:Y:S02]  /*a71f0*/  PRMT R23, R23, 0x3340, R19 ;  /* 0x0000334017177816 */ /* 0x000fe40000000013 */
[----:B------:R-:W-:Y:S02]  /*a7200*/  SHF.R.U32.HI R26, RZ, 0x8, R22 ;  /* 0x00000008ff1a7819 */ /* 0x000fe40000011616 */
[----:B------:R-:W-:Y:S02]  /*a7210*/  PRMT R22, R22, 0x3340, R18 ;  /* 0x0000334016167816 */ /* 0x000fe40000000012 */
[----:B0-----:R-:W-:-:S02]  /*a7220*/  LOP3.LUT R17, R243, 0xffff, RZ, 0xc0, !PT ;  /* 0x0000fffff3117812 */ /* 0x001fc400078ec0ff */
[----:B------:R-:W2:Y:S01]  /*a7230*/  LDL.LU R243, [R1+0x2ba0] ;  /* 0x002ba00001f37983 */ /* 0x000ea20000300800 */
[----:B------:R-:W-:Y:S02]  /*a7240*/  LOP3.LUT R16, R244, 0xffff, RZ, 0xc0, !PT ;  /* 0x0000fffff4107812 */ /* 0x000fe400078ec0ff */
[----:B------:R-:W-:Y:S01]  /*a7250*/  SHF.R.U32.HI R19, RZ, 0x8, R19 ;  /* 0x00000008ff137819 */ /* 0x000fe20000011613 */
[----:B------:R-:W2:Y:S01]  /*a7260*/  LDL.LU R244, [R1+0x2b9c] ;  /* 0x002b9c0001f47983 */ /* 0x000ea20000300800 */
[----:B------:R-:W-:Y:S02]  /*a7270*/  SHF.R.U32.HI R25, RZ, 0x8, R21 ;  /* 0x00000008ff197819 */ /* 0x000fe40000011615 */
[----:B------:R-:W-:Y:S01]  /*a7280*/  PRMT R21, R21, 0x3340, R17 ;  /* 0x0000334015157816 */ /* 0x000fe20000000011 */
[----:B------:R0:W-:Y:S01]  /*a7290*/  STL [R1+0x16c], R23 ;  /* 0x00016c1701007387 */ /* 0x0001e20000100800 */
[----:B------:R-:W-:Y:S02]  /*a72a0*/  SHF.R.U32.HI R24, RZ, 0x8, R20 ;  /* 0x00000008ff187819 */ /* 0x000fe40000011614 */
[----:B------:R-:W-:Y:S01]  /*a72b0*/  PRMT R20, R20, 0x3340, R16 ;  /* 0x0000334014147816 */ /* 0x000fe20000000010 */
[----:B------:R1:W-:Y:S01]  /*a72c0*/  STL [R1+0x178], R22 ;  /* 0x0001781601007387 */ /* 0x0003e20000100800 */
[----:B------:R-:W-:-:S02]  /*a72d0*/  SHF.R.U32.HI R18, RZ, 0x8, R18 ;  /* 0x00000008ff127819 */ /* 0x000fc40000011612 */
[----:B0-----:R-:W-:Y:S02]  /*a72e0*/  SHF.R.U32.HI R23, RZ, 0x8, R17 ;  /* 0x00000008ff177819 */ /* 0x001fe40000011611 */
[----:B------:R-:W-:Y:S02]  /*a72f0*/  LOP3.LUT R17, R27, 0xffff, RZ, 0xc0, !PT ;  /* 0x0000ffff1b117812 */ /* 0x000fe400078ec0ff */
[----:B-1----:R-:W-:Y:S02]  /*a7300*/  SHF.R.U32.HI R22, RZ, 0x8, R16 ;  /* 0x00000008ff167819 */ /* 0x002fe40000011610 */
[----:B------:R-:W-:Y:S01]  /*a7310*/  LOP3.LUT R16, R19, 0xffff, RZ, 0xc0, !PT ;  /* 0x0000ffff13107812 */ /* 0x000fe200078ec0ff */
[----:B------:R0:W-:Y:S01]  /*a7320*/  STL [R1+0x19c], R21 ;  /* 0x00019c1501007387 */ /* 0x0001e20000100800 */
[----:B------:R-:W-:Y:S02]  /*a7330*/  LOP3.LUT R19, R26, 0xffff, RZ, 0xc0, !PT ;  /* 0x0000ffff1a137812 */ /* 0x000fe400078ec0ff */
[----:B------:R-:W-:Y:S01]  /*a7340*/  LOP3.LUT R18, R18, 0xffff, RZ, 0xc0, !PT ;  /* 0x0000ffff12127812 */ /* 0x000fe200078ec0ff */
[----:B------:R1:W-:Y:S01]  /*a7350*/  STL [R1+0x1a4], R20 ;  /* 0x0001a41401007387 */ /* 0x0003e20000100800 */
[----:B------:R-:W-:-:S02]  /*a7360*/  PRMT R16, R17, 0x3340, R16 ;  /* 0x0000334011107816 */ /* 0x000fc40000000010 */
[----:B------:R-:W-:Y:S02]  /*a7370*/  LOP3.LUT R22, R22, 0xffff, RZ, 0xc0, !PT ;  /* 0x0000ffff16167812 */ /* 0x000fe400078ec0ff */
[----:B0-----:R-:W-:Y:S02]  /*a7380*/  LOP3.LUT R21, R25, 0xffff, RZ, 0xc0, !PT ;  /* 0x0000ffff19157812 */ /* 0x001fe400078ec0ff */
[----:B-1----:R-:W-:Y:S02]  /*a7390*/  LOP3.LUT R20, R23, 0xffff, RZ, 0xc0, !PT ;  /* 0x0000ffff17147812 */ /* 0x002fe400078ec0ff */
[----:B------:R-:W-:Y:S01]  /*a73a0*/  LOP3.LUT R23, R24, 0xffff, RZ, 0xc0, !PT ;  /* 0x0000ffff18177812 */ /* 0x000fe200078ec0ff */
[----:B------:R0:W-:Y:S01]  /*a73b0*/  STL [R1+0x14], R16 ;  /* 0x0000141001007387 */ /* 0x0001e20000100800 */
[----:B------:R-:W-:Y:S02]  /*a73c0*/  PRMT R18, R19, 0x3340, R18 ;  /* 0x0000334013127816 */ /* 0x000fe40000000012 */
        /* <DEDUP_REMOVED lines=16> */
[----:B0-----:R-:W-:Y:S01]  /*a74d0*/  LOP3.LUT R17, R10, 0xffff, RZ, 0xc0, !PT ;  /* 0x0000ffff0a117812 */ /* 0x001fe200078ec0ff */
[----:B------:R-:W2:Y:S01]  /*a74e0*/  LDL.LU R249, [R1+0x2b94] ;  /* 0x002b940001f97983 */ /* 0x000ea20000300800 */
[----:B------:R-:W-:Y:S02]  /*a74f0*/  SHF.R.U32.HI R27, RZ, 0x8, R23 ;  /* 0x00000008ff1b7819 */ /* 0x000fe40000011617 */
[----:B------:R-:W-:Y:S01]  /*a7500*/  LOP3.LUT R16, R250, 0xffff, RZ, 0xc0, !PT ;  /* 0x0000fffffa107812 */ /* 0x000fe200078ec0ff */
[----:B------:R-:W2:Y:S01]  /*a7510*/  LDL.LU R10, [R1+0x2b90] ;  /* 0x002b9000010a7983 */ /* 0x000ea20000300800 */
[--C-:B------:R-:W-:Y:S02]  /*a7520*/  PRMT R23, R23, 0x3340, R19.reuse ;  /* 0x0000334017177816 */ /* 0x100fe40000000013 */
[----:B------:R-:W-:Y:S01]  /*a7530*/  SHF.R.U32.HI R24, RZ, 0x8, R19 ;  /* 0x00000008ff187819 */ /* 0x000fe20000011613 */
[----:B------:R-:W2:Y:S01]  /*a7540*/  LDL.LU R250, [R1+0x2b8c] ;  /* 0x002b8c0001fa7983 */ /* 0x000ea20000300800 */
[----:B------:R-:W-:-:S02]  /*a7550*/  SHF.R.U32.HI R26, RZ, 0x8, R22 ;  /* 0x00000008ff1a7819 */ /* 0x000fc40000011616 */
[--C-:B------:R-:W-:Y:S02]  /*a7560*/  PRMT R22, R22, 0x3340, R18.reuse ;  /* 0x0000334016167816 */ /* 0x100fe40000000012 */
[----:B------:R-:W-:Y:S02]  /*a7570*/  SHF.R.U32.HI R19, RZ, 0x8, R18 ;  /* 0x00000008ff137819 */ /* 0x000fe40000011612 */
[----:B------:R-:W-:Y:S02]  /*a7580*/  SHF.R.U32.HI R25, RZ, 0x8, R21 ;  /* 0x00000008ff197819 */ /* 0x000fe40000011615 */
[--C-:B------:R-:W-:Y:S02]  /*a7590*/  PRMT R21, R21, 0x3340, R17.reuse ;  /* 0x0000334015157816 */ /* 0x100fe40000000011 */
[----:B------:R-:W-:Y:S02]  /*a75a0*/  SHF.R.U32.HI R18, RZ, 0x8, R17 ;  /* 0x00000008ff127819 */ /* 0x000fe40000011611 */
[----:B------:R-:W-:-:S02]  /*a75b0*/  SHF.R.U32.HI R17, RZ, 0x8, R20 ;  /* 0x00000008ff117819 */ /* 0x000fc40000011614 */
[--C-:B------:R-:W-:Y:S01]  /*a75c0*/  PRMT R20, R20, 0x3340, R16.reuse ;  /* 0x0000334014147816 */ /* 0x100fe20000000010 */
[----:B------:R0:W-:Y:S01]  /*a75d0*/  STL [R1+0x1a0], R23 ;  /* 0x0001a01701007387 */ /* 0x0001e20000100800 */
[----:B------:R-:W-:-:S03]  /*a75e0*/  SHF.R.U32.HI R16, RZ, 0x8, R16 ;  /* 0x00000008ff107819 */ /* 0x000fc60000011610 */
[----:B------:R1:W-:Y:S01]  /*a75f0*/  STL [R1+0x1bc], R22 ;  /* 0x0001bc1601007387 */ /* 0x0003e20000100800 */
[----:B------:R-:W-:-:S03]  /*a7600*/  LOP3.LUT R18, R18, 0xffff, RZ, 0xc0, !PT ;  /* 0x0000ffff12127812 */ /* 0x000fc600078ec0ff */
[----:B------:R1:W-:Y:S01]  /*a7610*/  STL [R1+0x1d0], R21 ;  /* 0x0001d01501007387 */ /* 0x0003e20000100800 */
[----:B0-----:R-:W-:-:S03]  /*a7620*/  LOP3.LUT R23, R27, 0xffff, RZ, 0xc0, !PT ;  /* 0x0000ffff1b177812 */ /* 0x001fc600078ec0ff */
[----:B------:R0:W-:Y:S01]  /*a7630*/  STL [R1+0x1d8], R20 ;  /* 0x0001d81401007387 */ /* 0x0001e20000100800 */
[----:B-1----:R-:W-:Y:S02]  /*a7640*/  LOP3.LUT R22, R24, 0xffff, RZ, 0xc0, !PT ;  /* 0x0000ffff18167812 */ /* 0x002fe400078ec0ff */
        /* <DEDUP_REMOVED lines=9> */
[----:B------:R4:W-:Y:S01]  /*a76e0*/  STL [R1+0x24], R22 ;  /* 0x0000241601007387 */ /* 0x0009e20000100800 */
[----:B------:R-:W-:-:S03]  /*a76f0*/  LOP3.LUT R19, R240, 0xffff, RZ, 0xc0, !PT ;  /* 0x0000fffff0137812 */ /* 0x000fc600078ec0ff */
[----:B------:R0:W-:Y:S04]  /*a7700*/  STL [R1+0x28], R20 ;  /* 0x0000281401007387 */ /* 0x0001e80000100800 */
[----:B------:R1:W-:Y:S04]  /*a7710*/  STL [R1+0x30], R18 ;  /* 0x0000301201007387 */ /* 0x0003e80000100800 */
        /* <DEDUP_REMOVED lines=8> */
[----:B0-----:R-:W-:-:S03]  /*a77a0*/  LOP3.LUT R20, R71, 0xffff, RZ, 0xc0, !PT ;  /* 0x0000ffff47147812 */ /* 0x001fc600078ec0ff */
[----:B------:R-:W2:Y:S01]  /*a77b0*/  LDL.LU R71, [R1+0x2a04] ;  /* 0x002a040001477983 */ /* 0x000ea20000300800 */
[----:B-1----:R-:W-:Y:S02]  /*a77c0*/  LOP3.LUT R18, R251, 0xffff, RZ, 0xc0, !PT ;  /* 0x0000fffffb127812 */ /* 0x002fe400078ec0ff */
[----:B------:R-:W-:Y:S01]  /*a77d0*/  LOP3.LUT R17, R13, 0xffff, RZ, 0xc0, !PT ;  /* 0x0000ffff0d117812 */ /* 0x000fe200078ec0ff */
        /* <DEDUP_REMOVED lines=36> */
[----:B---3--:R-:W-:-:S03]  /*a7a20*/  LOP3.LUT R23, R77, 0xffff, RZ, 0xc0, !PT ;  /* 0x0000ffff4d177812 */ /* 0x008fc600078ec0ff */
[----:B------:R-:W3:Y:S01]  /*a7a30*/  LDL.LU R77, [R1+0x2a64] ;  /* 0x002a6400014d7983 */ /* 0x000ee20000300800 */
[----:B----4-:R-:W-:-:S03]  /*a7a40*/  LOP3.LUT R22, R75, 0xffff, RZ, 0xc0, !PT ;  /* 0x0000ffff4b167812 */ /* 0x010fc600078ec0ff */
[----:B------:R-:W4:Y:S01]  /*a7a50*/  LDL.LU R75, [R1+0x2a40] ;  /* 0x002a4000014b7983 */ /* 0x000f220000300800 */
[----:B--2---:R-:W-:-:S03]  /*a7a60*/  LOP3.LUT R21, R73, 0xffff, RZ, 0xc0, !PT ;  /* 0x0000ffff49157812 */ /* 0x004fc600078ec0ff */
[----:B------:R-:W2:Y:S01]  /*a7a70*/  LDL.LU R73, [R1+0x2a1c] ;  /* 0x002a1c0001497983 */ /* 0x000ea20000300800 */
[----:B0-----:R-:W-:-:S03]  /*a7a80*/  LOP3.LUT R20, R71, 0xffff, RZ, 0xc0, !PT ;  /* 0x0000ffff47147812 */ /* 0x001fc600078ec0ff */
[----:B------:R-:W3:Y:S01]  /*a7a90*/  LDL.LU R71, [R1+0x2a00] ;  /* 0x002a000001477983 */ /* 0x000ee20000300800 */
[----:B------:R-:W-:Y:S02]  /*a7aa0*/  LOP3.LUT R19, R46, 0xffff, RZ, 0xc0, !PT ;  /* 0x0000ffff2e137812 */ /* 0x000fe400078ec0ff */
[----:B-1----:R-:W-:Y:S02]  /*a7ab0*/  LOP3.LUT R18, R54, 0xffff, RZ, 0xc0, !PT ;  /* 0x0000ffff36127812 */ /* 0x002fe400078ec0ff */
[----:B------:R-:W-:Y:S02]  /*a7ac0*/  LOP3.LUT R17, R62, 0xffff, RZ, 0xc0, !PT ;  /* 0x0000ffff3e117812 */ /* 0x000fe400078ec0ff */
[----:B------:R-:W-:Y:S02]  /*a7ad0*/  SHF.R.U32.HI R27, RZ, 0x8, R23 ;  /* 0x00000008ff1b7819 */ /* 0x000fe40000011617 */
[----:B------:R-:W-:Y:S02]  /*a7ae0*/  LOP3.LUT R16, R70, 0xffff, RZ, 0xc0, !PT ;  /* 0x0000ffff46107812 */ /* 0x000fe400078ec0ff */
[----:B------:R-:W-:-:S02]  /*a7af0*/  PRMT R23, R23, 0x3340, R19 ;  /* 0x0000334017177816 */ /* 0x000fc40000000013 */
[----:B------:R-:W-:Y:S02]  /*a7b00*/  SHF.R.U32.HI R24, RZ, 0x8, R19 ;  /* 0x00000008ff187819 */ /* 0x000fe40000011613 */
[----:B------:R-:W-:Y:S02]  /*a7b10*/  SHF.R.U32.HI R26, RZ, 0x8, R22 ;  /* 0x00000008ff1a7819 */ /* 0x000fe40000011616 */
[--C-:B------:R-:W-:Y:S02]  /*a7b20*/  PRMT R22, R22, 0x3340, R18.reuse ;  /* 0x0000334016167816 */ /* 0x100fe40000000012 */
[----:B------:R-:W-:Y:S02]  /*a7b30*/  SHF.R.U32.HI R19, RZ, 0x8, R18 ;  /* 0x00000008ff137819 */ /* 0x000fe40000011612 */
[----:B------:R-:W-:Y:S02]  /*a7b40*/  SHF.R.U32.HI R25, RZ, 0x8, R21 ;  /* 0x00000008ff197819 */ /* 0x000fe40000011615 */
[----:B------:R-:W-:-:S02]  /*a7b50*/  PRMT R21, R21, 0x3340, R17 ;  /* 0x0000334015157816 */ /* 0x000fc40000000011 */
[----:B------:R-:W-:Y:S02]  /*a7b60*/  SHF.R.U32.HI R18, RZ, 0x8, R17 ;  /* 0x00000008ff127819 */ /* 0x000fe40000011611 */
[----:B------:R-:W-:Y:S02]  /*a7b70*/  SHF.R.U32.HI R17, RZ, 0x8, R20 ;  /* 0x00000008ff117819 */ /* 0x000fe40000011614 */
        /* <DEDUP_REMOVED lines=22> */
[----:B----4-:R-:W-:-:S03]  /*a7ce0*/  LOP3.LUT R22, R75, 0xffff, RZ, 0xc0, !PT ;  /* 0x0000ffff4b167812 */ /* 0x010fc600078ec0ff */
[----:B------:R-:W4:Y:S01]  /*a7cf0*/  LDL.LU R75, [R1+0x2a60] ;  /* 0x002a6000014b7983 */ /* 0x000f220000300800 */
[----:B--2---:R-:W-:-:S03]  /*a7d00*/  LOP3.LUT R21, R73, 0xffff, RZ, 0xc0, !PT ;  /* 0x0000ffff49157812 */ /* 0x004fc600078ec0ff */
[----:B------:R-:W2:Y:S01]  /*a7d10*/  LDL.LU R73, [R1+0x2a3c] ;  /* 0x002a3c0001497983 */ /* 0x000ea20000300800 */
[----:B---3--:R-:W-:-:S03]  /*a7d20*/  LOP3.LUT R20, R71, 0xffff, RZ, 0xc0, !PT ;  /* 0x0000ffff47147812 */ /* 0x008fc600078ec0ff */
[----:B------:R-:W3:Y:S01]  /*a7d30*/  LDL.LU R71, [R1+0x273c] ;  /* 0x00273c0001477983 */ /* 0x000ee20000300800 */
[----:B------:R-:W-:Y:S02]  /*a7d40*/  F2FP.SATFINITE.E5M2.F32.PACK_AB_MERGE_C R86, R87, R86, RZ ;  /* 0x000000565756723e */ /* 0x000fe400048060ff */
[----:B------:R-:W-:Y:S02]  /*a7d50*/  F2FP.SATFINITE.E5M2.F32.PACK_AB_MERGE_C R94, R95, R94, RZ ;  /* 0x0000005e5f5e723e */ /* 0x000fe400048060ff */
[----:B------:R-:W-:Y:S02]  /*a7d60*/  LOP3.LUT R23, R77, 0xffff, RZ, 0xc0, !PT ;  /* 0x0000ffff4d177812 */ /* 0x000fe400078ec0ff */
[----:B------:R-:W-:Y:S02]  /*a7d70*/  F2FP.SATFINITE.E5M2.F32.PACK_AB_MERGE_C R102, R103, R102, RZ ;  /* 0x000000666766723e */ /* 0x000fe400048060ff */
[----:B------:R-:W-:Y:S02]  /*a7d80*/  LOP3.LUT R19, R78, 0xffff, RZ, 0xc0, !PT ;  /* 0x0000ffff4e137812 */ /* 0x000fe400078ec0ff */
[----:B0-----:R-:W-:-:S02]  /*a7d90*/  LOP3.LUT R18, R86, 0xffff, RZ, 0xc0, !PT ;  /* 0x0000ffff56127812 */ /* 0x001fc400078ec0ff */
[----:B------:R-:W-:Y:S02]  /*a7da0*/  LOP3.LUT R17, R94, 0xffff, RZ, 0xc0, !PT ;  /* 0x0000ffff5e117812 */ /* 0x000fe400078ec0ff */
[----:B------:R-:W-:Y:S02]  /*a7db0*/  SHF.R.U32.HI R27, RZ, 0x8, R23 ;  /* 0x00000008ff1b7819 */ /* 0x000fe40000011617 */
[----:B-1----:R-:W-:Y:S02]  /*a7dc0*/  LOP3.LUT R16, R102, 0xffff, RZ, 0xc0, !PT ;  /* 0x0000ffff66107812 */ /* 0x002fe400078ec0ff */
[--C-:B------:R-:W-:Y:S02]  /*a7dd0*/  PRMT R23, R23, 0x3340, R19.reuse ;  /* 0x0000334017177816 */ /* 0x100fe40000000013 */
[----:B------:R-:W-:Y:S02]  /*a7de0*/  SHF.R.U32.HI R24, RZ, 0x8, R19 ;  /* 0x00000008ff187819 */ /* 0x000fe40000011613 */
        /* <DEDUP_REMOVED lines=17> */
[----:B0-----:R-:W-:Y:S02]  /*a7f00*/  LOP3.LUT R20, R19, 0xffff, RZ, 0xc0, !PT ;  /* 0x0000ffff13147812 */ /* 0x001fe400078ec0ff */
[----:B------:R-:W-:Y:S02]  /*a7f10*/  LOP3.LUT R19, R25, 0xffff, RZ, 0xc0, !PT ;  /* 0x0000ffff19137812 */ /* 0x000fe400078ec0ff */
[----:B------:R-:W-:Y:S02]  /*a7f20*/  PRMT R22, R23, 0x3340, R22 ;  /* 0x0000334017167816 */ /* 0x000fe40000000016 */
[----:B------:R-:W-:-:S02]  /*a7f30*/  LOP3.LUT R17, R17, 0xffff, RZ, 0xc0, !PT ;  /* 0x0000ffff11117812 */ /* 0x000fc400078ec0ff */
[----:B------:R-:W-:Y:S02]  /*a7f40*/  LOP3.LUT R16, R16, 0xffff, RZ, 0xc0, !PT ;  /* 0x0000ffff10107812 */ /* 0x000fe400078ec0ff */
[----:B------:R-:W-:Y:S02]  /*a7f50*/  PRMT R20, R21, 0x3340, R20 ;  /* 0x0000334015147816 */ /* 0x000fe40000000014 */
[----:B------:R-:W-:Y:S02]  /*a7f60*/  PRMT R18, R19, 0x3340, R18 ;  /* 0x0000334013127816 */ /* 0x000fe40000000012 */
[----:B------:R-:W-:Y:S01]  /*a7f70*/  F2FP.SATFINITE.E5M2.F32.PACK_AB_MERGE_C R110, R111, R110, RZ ;  /* 0x0000006e6f6e723e */ /* 0x000fe200048060ff */
[----:B------:R-:W-:Y:S01]  /*a7f80*/  STL [R1+0x68], R22 ;  /* 0x0000681601007387 */ /* 0x000fe20000100800 */
[----:B------:R-:W-:Y:S02]  /*a7f90*/  PRMT R16, R17, 0x3340, R16 ;  /* 0x0000334011107816 */ /* 0x000fe40000000010 */
[----:B------:R-:W-:Y:S01]  /*a7fa0*/  F2FP.SATFINITE.E5M2.F32.PACK_AB_MERGE_C R134, R135, R134, RZ ;  /* 0x000000868786723e */ /* 0x000fe200048060ff */
[----:B------:R0:W-:Y:S01]  /*a7fb0*/  STL [R1+0x6c], R20 ;  /* 0x00006c1401007387 */ /* 0x0001e20000100800 */
[----:B------:R-:W-:-:S03]  /*a7fc0*/  LOP3.LUT R19, R110, 0xffff, RZ, 0xc0, !PT ;  /* 0x0000ffff6e137812 */ /* 0x000fc600078ec0ff */
[----:B------:R1:W-:Y:S01]  /*a7fd0*/  STL [R1+0x78], R18 ;  /* 0x0000781201007387 */ /* 0x0003e20000100800 */
[----:B------:R-:W-:Y:S02]  /*a7fe0*/  LOP3.LUT R17, R127, 0xffff, RZ, 0xc0, !PT ;  /* 0x0000ffff7f117812 */ /* 0x000fe400078ec0ff */
[----:B------:R-:W-:Y:S01]  /*a7ff0*/  SHF.R.U32.HI R24, RZ, 0x8, R19 ;  /* 0x00000008ff187819 */ /* 0x000fe20000011613 */
[----:B------:R1:W-:Y:S01]  /*a8000*/  STL [R1+0x88], R16 ;  /* 0x0000881001007387 */ /* 0x0003e20000100800 */
[----:B0-----:R-:W-:-:S03]  /*a8010*/  LOP3.LUT R20, R11, 0xffff, RZ, 0xc0, !PT ;  /* 0x0000ffff0b147812 */ /* 0x001fc600078ec0ff */
[----:B------:R-:W3:Y:S01]  /*a8020*/  LDL.LU R11, [R1+0x2b78] ;  /* 0x002b7800010b7983 */ /* 0x000ee20000300800 */
[----:B-1----:R-:W-:Y:S02]  /*a8030*/  LOP3.LUT R18, R119, 0xffff, RZ, 0xc0, !PT ;  /* 0x0000ffff77127812 */ /* 0x002fe400078ec0ff */
[----:B------:R-:W-:Y:S02]  /*a8040*/  LOP3.LUT R16, R134, 0xffff, RZ, 0xc0, !PT ;  /* 0x0000ffff86107812 */ /* 0x000fe400078ec0ff */
[----:B----4-:R-:W-:Y:S02]  /*a8050*/  LOP3.LUT R23, R75, 0xffff, RZ, 0xc0, !PT ;  /* 0x0000ffff4b177812 */ /* 0x010fe400078ec0ff */
[----:B--2---:R-:W-:Y:S02]  /*a8060*/  LOP3.LUT R22, R73, 0xffff, RZ, 0xc0, !PT ;  /* 0x0000ffff49167812 */ /* 0x004fe400078ec0ff */
[----:B------:R-:W-:Y:S02]  /*a8070*/  SHF.R.U32.HI R27, RZ, 0x8, R23 ;  /* 0x00000008ff1b7819 */ /* 0x000fe40000011617 */
[----:B---3--:R-:W-:-:S02]  /*a8080*/  LOP3.LUT R21, R71, 0xffff, RZ, 0xc0, !PT ;  /* 0x0000ffff47157812 */ /* 0x008fc400078ec0ff */
[----:B------:R-:W-:Y:S02]  /*a8090*/  PRMT R23, R23, 0x3340, R19 ;  /* 0x0000334017177816 */ /* 0x000fe40000000013 */
        /* <DEDUP_REMOVED lines=10> */
[----:B------:R1:W-:Y:S04]  /*a8140*/  STL [R1+0x25c], R22 ;  /* 0x00025c1601007387 */ /* 0x0003e80000100800 */
[----:B------:R2:W-:Y:S01]  /*a8150*/  STL [R1+0x27c], R21 ;  /* 0x00027c1501007387 */ /* 0x0005e20000100800 */
[----:B0-----:R-:W-:-:S03]  /*a8160*/  LOP3.LUT R23, R27, 0xffff, RZ, 0xc0, !PT ;  /* 0x0000ffff1b177812 */ /* 0x001fc600078ec0ff */
[----:B------:R0:W-:Y:S01]  /*a8170*/  STL [R1+0x280], R20 ;  /* 0x0002801401007387 */ /* 0x0001e20000100800 */
[----:B-1----:R-:W-:Y:S02]  /*a8180*/  LOP3.LUT R22, R24, 0xffff, RZ, 0xc0, !PT ;  /* 0x0000ffff18167812 */ /* 0x002fe400078ec0ff */
[----:B------:R-:W-:Y:S02]  /*a8190*/  LOP3.LUT R18, R18, 0xffff, RZ, 0xc0, !PT ;  /* 0x0000ffff12127812 */ /* 0x000fe400078ec0ff */
[----:B--2---:R-:W-:Y:S02]  /*a81a0*/  LOP3.LUT R21, R26, 0xffff, RZ, 0xc0, !PT ;  /* 0x0000ffff1a157812 */ /* 0x004fe400078ec0ff */
[----:B0-----:R-:W-:Y:S02]  /*a81b0*/  LOP3.LUT R20, R19, 0xffff, RZ, 0xc0, !PT ;  /* 0x0000ffff13147812 */ /* 0x001fe400078ec0ff */
[----:B------:R-:W-:Y:S02]  /*a81c0*/  LOP3.LUT R19, R25, 0xffff, RZ, 0xc0, !PT ;  /* 0x0000ffff19137812 */ /* 0x000fe400078ec0ff */
[----:B------:R-:W-:-:S02]  /*a81d0*/  LOP3.LUT R17, R17, 0xffff, RZ, 0xc0, !PT ;  /* 0x0000ffff11117812 */ /* 0x000fc400078ec0ff */
[----:B------:R-:W-:Y:S02]  /*a81e0*/  LOP3.LUT R16, R16, 0xffff, RZ, 0xc0, !PT ;  /* 0x0000ffff10107812 */ /* 0x000fe400078ec0ff */
[----:B------:R-:W-:Y:S02]  /*a81f0*/  PRMT R22, R23, 0x3340, R22 ;  /* 0x0000334017167816 */ /* 0x000fe40000000016 */
[----:B------:R-:W-:Y:S02]  /*a8200*/  PRMT R20, R21, 0x3340, R20 ;  /* 0x0000334015147816 */ /* 0x000fe40000000014 */
[----:B------:R-:W-:Y:S01]  /*a8210*/  PRMT R19, R19, 0x3340, R18 ;  /* 0x0000334013137816 */ /* 0x000fe20000000012 */
[----:B------:R-:W-:Y:S01]  /*a8220*/  STL [R1+0x84], R22 ;  /* 0x0000841601007387 */ /* 0x000fe20000100800 */
[----:B------:R-:W-:-:S03]  /*a8230*/  PRMT R16, R17, 0x3340, R16 ;  /* 0x0000334011107816 */ /* 0x000fc60000000010 */
[----:B------:R-:W-:Y:S04]  /*a8240*/  STL [R1+0x8c], R20 ;  /* 0x00008c1401007387 */ /* 0x000fe80000100800 */
[----:B------:R-:W2:Y:S04]  /*a8250*/  LDL.LU R18, [R1+0x29a0] ;  /* 0x0029a00001127983 */ /* 0x000ea80000300800 */
[----:B------:R-:W-:Y:S04]  /*a8260*/  STL [R1+0xa0], R19 ;  /* 0x0000a01301007387 */ /* 0x000fe80000100800 */
[----:B------:R0:W-:Y:S04]  /*a8270*/  STL [R1+0xb4], R16 ;  /* 0x0000b41001007387 */ /* 0x0001e80000100800 */
[----:B------:R-:W3:Y:S04]  /*a8280*/  LDL.LU R73, [R1+0x284c] ;  /* 0x00284c0001497983 */ /* 0x000ee80000300800 */
[----:B------:R-:W4:Y:S04]  /*a8290*/  LDL.LU R71, [R1+0x2848] ;  /* 0x0028480001477983 */ /* 0x000f280000300800 */
[----:B------:R-:W2:Y:S01]  /*a82a0*/  LDL.LU R75, [R1+0x2844] ;  /* 0x00284400014b7983 */ /* 0x000ea20000300800 */
[----:B0-----:R-:W-:-:S05]  /*a82b0*/  VIADD R16, R0, 0xf7 ;  /* 0x000000f700107836 */ /* 0x001fca0000000000 */
[----:B------:R-:W-:Y:S02]  /*a82c0*/  ISETP.GE.AND P0, PT, R16, UR8, PT ;  /* 0x0000000810007c0c */ /* 0x000fe4000bf06270 */
[----:B------:R-:W-:Y:S01]  /*a82d0*/  LOP3.LUT R3, R3, 0xfff7ffff, RZ, 0xc0, !PT ;  /* 0xfff7ffff03037812 */ /* 0x000fe200078ec0ff */
[----:B------:R-:W-:Y:S01]  /*a82e0*/  VIADD R17, R0, 0xf5 ;  /* 0x000000f500117836 */ /* 0x000fe20000000000 */
[----:B------:R-:W-:Y:S01]  /*a82f0*/  ISETP.LT.AND P1, PT, R7, UR6, !P0 ;  /* 0x0000000607007c0c */ /* 0x000fe2000c721270 */
[----:B------:R-:W-:Y:S01]  /*a8300*/  ULDC UR6, c[0x0][0x228] ;  /* 0x00008a0000067ab9 */ /* 0x000fe20000000800 */
[----:B------:R-:W-:Y:S01]  /*a8310*/  ISETP.LT.AND P0, PT, R6, UR5, !P0 ;  /* 0x0000000506007c0c */ /* 0x000fe2000c701270 */
[----:B------:R-:W-:Y:S01]  /*a8320*/  ULDC UR5, c[0x0][0x228] ;  /* 0x00008a0000057ab9 */ /* 0x000fe20000000800 */
[----:B------:R-:W-:Y:S01]  /*a8330*/  VIADD R16, R0, 0xf3 ;  /* 0x000000f300107836 */ /* 0x000fe20000000000 */
[----:B------:R-:W-:-:S08]  /*a8340*/  ULDC UR8, c[0x0][0x228] ;  /* 0x00008a0000087ab9 */ /* 0x000fd00000000800 */
        /* <DEDUP_REMOVED lines=10> */
[----:B------:R-:W-:-:S09]  /*a83f0*/  ULDC UR5, c[0x0][0x228] ;  /* 0x00008a0000057ab9 */ /* 0x000fd20000000800 */
[----:B------:R-:W-:-:S04]  /*a8400*/  @P1 LOP3.LUT R3, R3, 0x20000, RZ, 0xfc, !PT ;  /* 0x0002000003031812 */ /* 0x000fc800078efcff */
[----:B------:R-:W-:-:S04]  /*a8410*/  LOP3.LUT R3, R3, 0xfffeffff, RZ, 0xc0, !PT ;  /* 0xfffeffff03037812 */ /* 0x000fc800078ec0ff */
[----:B------:R-:W-:Y:S02]  /*a8420*/  @P0 LOP3.LUT R3, R3, 0x10000, RZ, 0xfc, !PT ;  /* 0x0001000003030812 */ /* 0x000fe400078efcff */
[----:B------:R-:W-:Y:S02]  /*a8430*/  ISETP.GE.AND P0, PT, R16, UR16, PT ;  /* 0x0000001010007c0c */ /* 0x000fe4000bf06270 */
[----:B------:R-:W-:Y:S02]  /*a8440*/  LOP3.LUT R3, R3, 0xffff7fff, RZ, 0xc0, !PT ;  /* 0xffff7fff03037812 */ /* 0x000fe400078ec0ff */
[----:B---3--:R-:W-:Y:S02]  /*a8450*/  R2UR UR20, R73 ;  /* 0x00000000491472ca */ /* 0x008fe400000e0000 */
[----:B----4-:R-:W-:Y:S01]  /*a8460*/  R2UR UR22, R71 ;  /* 0x00000000471672ca */ /* 0x010fe200000e0000 */
[----:B------:R-:W3:Y:S01]  /*a8470*/  LDL.LU R73, [R1+0x2840] ;  /* 0x0028400001497983 */ /* 0x000ee20000300800 */
[----:B------:R-:W-:Y:S01]  /*a8480*/  VIADD R16, R0, 0xef ;  /* 0x000000ef00107836 */ /* 0x000fe20000000000 */
[----:B------:R-:W-:-:S02]  /*a8490*/  ULDC UR16, c[0x0][0x228] ;  /* 0x00008a0000107ab9 */ /* 0x000fc40000000800 */
[----:B------:R-:W4:Y:S01]  /*a84a0*/  LDL.LU R71, [R1+0x283c] ;  /* 0x00283c0001477983 */ /* 0x000f220000300800 */
[----:B------:R-:W-:Y:S01]  /*a84b0*/  ISETP.LT.AND P1, PT, R7, UR8, !P0 ;  /* 0x0000000807007c0c */ /* 0x000fe2000c721270 */
[----:B------:R-:W-:Y:S01]  /*a84c0*/  ULDC UR8, c[0x0][0x228] ;  /* 0x00008a0000087ab9 */ /* 0x000fe20000000800 */
[----:B------:R-:W-:Y:S01]  /*a84d0*/  ISETP.LT.AND P0, PT, R6, UR6, !P0 ;  /* 0x0000000606007c0c */ /* 0x000fe2000c701270 */
[----:B------:R-:W-:-:S10]  /*a84e0*/  ULDC UR6, c[0x0][0x228] ;  /* 0x00008a0000067ab9 */ /* 0x000fd40000000800 */
        /* <DEDUP_REMOVED lines=10> */
[----:B--2---:R-:W-:Y:S01]  /*a8590*/  R2UR UR24, R75 ;  /* 0x000000004b1872ca */ /* 0x004fe200000e0000 */
        /* <DEDUP_REMOVED lines=21> */
[----:B------:R-:W-:Y:S01]  /*a86f0*/  R2UR UR34, R11 ;  /* 0x000000000b2272ca */ /* 0x000fe200000e0000 */
[----:B------:R-:W-:Y:S01]  /*a8700*/  ULDC UR14, c[0x0][0x228] ;  /* 0x00008a00000e7ab9 */ /* 0x000fe20000000800 */
[----:B------:R-:W2:Y:S05]  /*a8710*/  LDL.LU R11, [R1+0x2b74] ;  /* 0x002b7400010b7983 */ /* 0x000eaa0000300800 */
        /* <DEDUP_REMOVED lines=10> */
[----:B------:R-:W-:Y:S01]  /*a87c0*/  R2UR UR22, R12 ;  /* 0x000000000c1672ca */ /* 0x000fe200000e0000 */
[----:B------:R-:W-:Y:S01]  /*a87d0*/  ULDC UR24, c[0x0][0x228] ;  /* 0x00008a0000187ab9 */ /* 0x000fe20000000800 */
[----:B------:R-:W2:Y:S07]  /*a87e0*/  LDL.LU R12, [R1+0x2b70] ;  /* 0x002b7000010c7983 */ /* 0x000eae0000300800 */
[----:B------:R-:W-:-:S04]  /*a87f0*/  @P1 LOP3.LUT R3, R3, 0x80, RZ, 0xfc, !PT ;  /* 0x0000008003031812 */ /* 0x000fc800078efcff */
[----:B------:R-:W-:-:S04]  /*a8800*/  LOP3.LUT R3, R3, 0xffffffbf, RZ, 0xc0, !PT ;  /* 0xffffffbf03037812 */ /* 0x000fc800078ec0ff */
[----:B------:R-:W-:-:S04]  /*a8810*/  @P0 LOP3.LUT R3, R3, 0x40, RZ, 0xfc, !PT ;  /* 0x0000004003030812 */ /* 0x000fc800078efcff */
[----:B------:R-:W-:Y:S02]  /*a8820*/  LOP3.LUT R3, R3, 0xffffffdf, RZ, 0xc0, !PT ;  /* 0xffffffdf03037812 */ /* 0x000fe400078ec0ff */
[----:B------:R-:W-:Y:S02]  /*a8830*/  R2UR UR36, R251 ;  /* 0x00000000fb2472ca */ /* 0x000fe400000e0000 */
[----:B---3--:R-:W-:-:S13]  /*a8840*/  R2UR UR27, R73 ;  /* 0x00000000491b72ca */ /* 0x008fda00000e0000 */
[----:B------:R-:W-:-:S04]  /*a8850*/  ISETP.GE.AND P0, PT, R17, UR27, PT ;  /* 0x0000001b11007c0c */ /* 0x000fc8000bf06270 */
[----:B------:R-:W-:Y:S02]  /*a8860*/  ISETP.LT.AND P1, PT, R7, UR20, !P0 ;  /* 0x0000001407007c0c */ /* 0x000fe4000c721270 */
[----:B----4-:R-:W-:Y:S01]  /*a8870*/  R2UR UR33, R71 ;  /* 0x00000000472172ca */ /* 0x010fe200000e0000 */
[----:B------:R-:W-:Y:S01]  /*a8880*/  VIADD R17, R0, 0xe5 ;  /* 0x000000e500117836 */ /* 0x000fe20000000000 */
[----:B------:R-:W-:Y:S01]  /*a8890*/  ISETP.LT.AND P0, PT, R6, UR6, !P0 ;  /* 0x0000000606007c0c */ /* 0x000fe2000c701270 */
[----:B------:R-:W-:Y:S01]  /*a88a0*/  ULDC UR6, c[0x0][0x228] ;  /* 0x00008a0000067ab9 */ /* 0x000fe20000000800 */
[----:B------:R-:W-:Y:S01]  /*a88b0*/  R2UR UR27, R13 ;  /* 0x000000000d1b72ca */ /* 0x000fe200000e0000 */
[----:B------:R-:W-:Y:S01]  /*a88c0*/  ULDC UR20, c[0x0][0x228] ;  /* 0x00008a0000147ab9 */ /* 0x000fe20000000800 */
[----:B------:R-:W3:Y:S04]  /*a88d0*/  LDL.LU R13, [R1+0x2b6c] ;  /* 0x002b6c00010d7983 */ /* 0x000ee80000300800 */
[----:B------:R-:W4:Y:S01]  /*a88e0*/  LDL.LU R251, [R1+0x2b68] ;  /* 0x002b680001fb7983 */ /* 0x000f220000300800 */
        /* <DEDUP_REMOVED lines=11> */
[----:B------:R-:W-:-:S08]  /*a89a0*/  ULDC UR5, c[0x0][0x228] ;  /* 0x00008a0000057ab9 */ /* 0x000fd00000000800 */
[----:B------:R-:W-:-:S04]  /*a89b0*/  @P1 LOP3.LUT R3, R3, 0x8, RZ, 0xfc, !PT ;  /* 0x0000000803031812 */ /* 0x000fc800078efcff */
[----:B------:R-:W-:-:S04]  /*a89c0*/  LOP3.LUT R3, R3, 0xfffffffb, RZ, 0xc0, !PT ;  /* 0xfffffffb03037812 */ /* 0x000fc800078ec0ff */
[----:B------:R-:W-:Y:S02]  /*a89d0*/  @P0 LOP3.LUT R3, R3, 0x4, RZ, 0xfc, !PT ;  /* 0x0000000403030812 */ /* 0x000fe400078efcff */
[----:B------:R-:W-:Y:S02]  /*a89e0*/  ISETP.GE.AND P0, PT, R17, UR34, PT ;  /* 0x0000002211007c0c */ /* 0x000fe4000bf06270 */
[----:B------:R-:W-:Y:S02]  /*a89f0*/  R2UR UR34, R240 ;  /* 0x00000000f02272ca */ /* 0x000fe400000e0000 */
[----:B------:R-:W2:Y:S01]  /*a8a00*/  LDL.LU R240, [R1+0x2b64] ;  /* 0x002b640001f07983 */ /* 0x000ea20000300800 */
[----:B------:R-:W-:Y:S02]  /*a8a10*/  ISETP.LT.AND P1, PT, R7, UR14, !P0 ;  /* 0x0000000e07007c0c */ /* 0x000fe4000c721270 */
[----:B------:R-:W-:Y:S01]  /*a8a20*/  LOP3.LUT R3, R3, 0xfffffffd, RZ, 0xc0, !PT ;  /* 0xfffffffd03037812 */ /* 0x000fe200078ec0ff */
[----:B------:R-:W-:Y:S01]  /*a8a30*/  VIADD R17, R0, 0xe1 ;  /* 0x000000e100117836 */ /* 0x000fe20000000000 */
[----:B------:R-:W-:Y:S01]  /*a8a40*/  ISETP.LT.AND P0, PT, R6, UR12, !P0 ;  /* 0x0000000c06007c0c */ /* 0x000fe2000c701270 */
[----:B------:R-:W3:Y:S01]  /*a8a50*/  LDL.LU R250, [R1+0x2b60] ;  /* 0x002b600001fa7983 */ /* 0x000ee20000300800 */
[----:B------:R-:W-:Y:S01]  /*a8a60*/  R2UR UR39, R249 ;  /* 0x00000000f92772ca */ /* 0x000fe200000e0000 */
[----:B------:R-:W-:Y:S01]  /*a8a70*/  ULDC UR12, c[0x0][0x228] ;  /* 0x00008a00000c7ab9 */ /* 0x000fe20000000800 */
[----:B------:R-:W-:Y:S01]  /*a8a80*/  R2UR UR42, R245 ;  /* 0x00000000f52a72ca */ /* 0x000fe200000e0000 */
[----:B------:R-:W4:Y:S01]  /*a8a90*/  LDL.LU R249, [R1+0x2b5c] ;  /* 0x002b5c0001f97983 */ /* 0x000f220000300800 */
[----:B------:R-:W-:Y:S01]  /*a8aa0*/  R2UR UR40, R244 ;  /* 0x00000000f42872ca */ /* 0x000fe200000e0000 */
[----:B------:R-:W-:-:S02]  /*a8ab0*/  ULDC UR14, c[0x0][0x228] ;  /* 0x00008a00000e7ab9 */ /* 0x000fc40000000800 */
[----:B------:R-:W-:Y:S01]  /*a8ac0*/  @P1 LOP3.LUT R3, R3, 0x2, RZ, 0xfc, !PT ;  /* 0x0000000203031812 */ /* 0x000fe200078efcff */
[----:B------:R-:W3:Y:S03]  /*a8ad0*/  LDL.LU R245, [R1+0x2b58] ;  /* 0x002b580001f57983 */ /* 0x000ee60000300800 */
[----:B------:R-:W-:Y:S01]  /*a8ae0*/  LOP3.LUT R3, R3, 0xfffffffe, RZ, 0xc0, !PT ;  /* 0xfffffffe03037812 */ /* 0x000fe200078ec0ff */
[----:B------:R-:W4:Y:S03]  /*a8af0*/  LDL.LU R244, [R1+0x2b54] ;  /* 0x002b540001f47983 */ /* 0x000f260000300800 */
[----:B------:R-:W-:Y:S02]  /*a8b00*/  @P0 LOP3.LUT R3, R3, 0x1, RZ, 0xfc, !PT ;  /* 0x0000000103030812 */ /* 0x000fe400078efcff */
[----:B------:R-:W-:Y:S01]  /*a8b10*/  ISETP.GE.AND P0, PT, R16, UR22, PT ;  /* 0x0000001610007c0c */ /* 0x000fe2000bf06270 */
[----:B------:R-:W-:Y:S01]  /*a8b20*/  VIADD R16, R0, 0xdf ;  /* 0x000000df00107836 */ /* 0x000fe20000000000 */
[----:B------:R-:W-:-:S02]  /*a8b30*/  ULDC UR22, c[0x0][0x228] ;  /* 0x00008a0000167ab9 */ /* 0x000fc40000000800 */
[----:B------:R-:W-:Y:S01]  /*a8b40*/  ISETP.LT.AND P1, PT, R7, UR16, !P0 ;  /* 0x0000001007007c0c */ /* 0x000fe2000c721270 */
[----:B------:R-:W-:Y:S01]  /*a8b50*/  ULDC UR16, c[0x0][0x228] ;  /* 0x00008a0000107ab9 */ /* 0x000fe20000000800 */
[----:B------:R-:W-:Y:S01]  /*a8b60*/  ISETP.LT.AND P0, PT, R6, UR18, !P0 ;  /* 0x0000001206007c0c */ /* 0x000fe2000c701270 */
[----:B------:R-:W-:Y:S01]  /*a8b70*/  ULDC UR18, c[0x0][0x228] ;  /* 0x00008a0000127ab9 */ /* 0x000fe20000000800 */
[----:B--2---:R-:W-:-:S09]  /*a8b80*/  LOP3.LUT R240, R240, 0x7fffffff, RZ, 0xc0, !PT ;  /* 0x7ffffffff0f07812 */ /* 0x004fd200078ec0ff */
        /* <DEDUP_REMOVED lines=44> */
[----:B------:R-:W-:-:S06]  /*a8e50*/  ULDC UR5, c[0x0][0x228] ;  /* 0x00008a0000057ab9 */ /* 0x000fcc0000000800 */
[----:B------:R-:W-:-:S04]  /*a8e60*/  @P1 LOP3.LUT R240, R240, 0x800000, RZ, 0xfc, !PT ;  /* 0x00800000f0f01812 */ /* 0x000fc800078efcff */
[----:B------:R-:W-:-:S04]  /*a8e70*/  LOP3.LUT R240, R240, 0xffbfffff, RZ, 0xc0, !PT ;  /* 0xffbffffff0f07812 */ /* 0x000fc800078ec0ff */
[----:B------:R-:W-:Y:S02]  /*a8e80*/  @P0 LOP3.LUT R240, R240, 0x400000, RZ, 0xfc, !PT ;  /* 0x00400000f0f00812 */ /* 0x000fe400078efcff */
[----:B------:R-:W-:Y:S02]  /*a8e90*/  ISETP.GE.AND P0, PT, R17, UR39, PT ;  /* 0x0000002711007c0c */ /* 0x000fe4000bf06270 */
[----:B------:R-:W-:Y:S02]  /*a8ea0*/  R2UR UR39, R242 ;  /* 0x00000000f22772ca */ /* 0x000fe400000e0000 */
[----:B------:R-:W2:Y:S04]  /*a8eb0*/  LDL.LU R242, [R1+0x2b4c] ;  /* 0x002b4c0001f27983 */ /* 0x000ea80000300800 */
[----:B------:R-:W2:Y:S01]  /*a8ec0*/  LDL.LU R241, [R1+0x2b48] ;  /* 0x002b480001f17983 */ /* 0x000ea20000300800 */
[----:B------:R-:W-:-:S02]  /*a8ed0*/  ISETP.LT.AND P1, PT, R7, UR12, !P0 ;  /* 0x0000000c07007c0c */ /* 0x000fc4000c721270 */
[----:B------:R-:W-:Y:S01]  /*a8ee0*/  LOP3.LUT R240, R240, 0xffdfffff, RZ, 0xc0, !PT ;  /* 0xffdffffff0f07812 */ /* 0x000fe200078ec0ff */
[----:B------:R-:W-:Y:S01]  /*a8ef0*/  VIADD R17, R0, 0xd5 ;  /* 0x000000d500117836 */ /* 0x000fe20000000000 */
[----:B------:R-:W-:Y:S01]  /*a8f00*/  ISETP.LT.AND P0, PT, R6, UR14, !P0 ;  /* 0x0000000e06007c0c */ /* 0x000fe2000c701270 */
[----:B------:R-:W-:Y:S01]  /*a8f10*/  ULDC UR14, c[0x0][0x228] ;  /* 0x00008a00000e7ab9 */ /* 0x000fe20000000800 */
[----:B------:R-:W-:Y:S01]  /*a8f20*/  R2UR UR59, R238 ;  /* 0x00000000ee3b72ca */ /* 0x000fe200000e0000 */
[----:B------:R-:W-:Y:S01]  /*a8f30*/  ULDC UR12, c[0x0][0x228] ;  /* 0x00008a00000c7ab9 */ /* 0x000fe20000000800 */
[----:B------:R-:W-:Y:S02]  /*a8f40*/  R2UR UR58, R236 ;  /* 0x00000000ec3a72ca */ /* 0x000fe400000e0000 */
[----:B------:R-:W-:Y:S02]  /*a8f50*/  R2UR UR60, R14 ;  /* 0x000000000e3c72ca */ /* 0x000fe400000e0000 */
[----:B------:R-:W-:-:S02]  /*a8f60*/  LOP3.LUT R212, R18, 0xf0, RZ, 0xc0, !PT ;  /* 0x000000f012d47812 */ /* 0x000fc400078ec0ff */
[----:B------:R-:W-:Y:S01]  /*a8f70*/  @P1 LOP3.LUT R240, R240, 0x200000, RZ, 0xfc, !PT ;  /* 0x00200000f0f01812 */ /* 0x000fe200078efcff */
[----:B------:R-:W-:Y:S01]  /*a8f80*/  VIADD R19, R0, 0x7e ;  /* 0x0000007e00137836 */ /* 0x000fe20000000000 */
[----:B----4-:R-:W-:Y:S01]  /*a8f90*/  LOP3.LUT R244, R244, 0x7fffffff, RZ, 0xc0, !PT ;  /* 0x7ffffffff4f47812 */ /* 0x010fe200078ec0ff */
[----:B------:R-:W-:Y:S01]  /*a8fa0*/  VIADD R20, R0, 0x7d ;  /* 0x0000007d00147836 */ /* 0x000fe20000000000 */
[----:B------:R-:W-:Y:S01]  /*a8fb0*/  LOP3.LUT R240, R240, 0xffefffff, RZ, 0xc0, !PT ;  /* 0xffeffffff0f07812 */ /* 0x000fe200078ec0ff */
[C---:B------:R-:W-:Y:S01]  /*a8fc0*/  VIADD R21, R0.reuse, 0x7c ;  /* 0x0000007c00157836 */ /* 0x040fe20000000000 */
[----:B---3--:R-:W-:Y:S01]  /*a8fd0*/  LOP3.LUT R245, R245, 0x7fffffff, RZ, 0xc0, !PT ;  /* 0x7ffffffff5f57812 */ /* 0x008fe200078ec0ff */
[----:B------:R-:W-:Y:S01]  /*a8fe0*/  VIADD R22, R0, 0x7b ;  /* 0x0000007b00167836 */ /* 0x000fe20000000000 */
[----:B------:R-:W-:Y:S01]  /*a8ff0*/  @P0 LOP3.LUT R240, R240, 0x100000, RZ, 0xfc, !PT ;  /* 0x00100000f0f00812 */ /* 0x000fe200078efcff */
[----:B------:R-:W-:Y:S01]  /*a9000*/  VIADD R23, R0, 0x7a ;  /* 0x0000007a00177836 */ /* 0x000fe20000000000 */
[----:B------:R-:W-:Y:S01]  /*a9010*/  ISETP.GE.AND P0, PT, R16, UR42, PT ;  /* 0x0000002a10007c0c */ /* 0x000fe2000bf06270 */
[----:B------:R-:W-:Y:S01]  /*a9020*/  VIADD R24, R0, 0x79 ;  /* 0x0000007900187836 */ /* 0x000fe20000000000 */
[----:B------:R-:W-:Y:S01]  /*a9030*/  LOP3.LUT R240, R240, 0xfff7ffff, RZ, 0xc0, !PT ;  /* 0xfff7fffff0f07812 */ /* 0x000fe200078ec0ff */
[----:B------:R-:W-:Y:S01]  /*a9040*/  VIADD R16, R0, 0xd3 ;  /* 0x000000d300107836 */ /* 0x000fe20000000000 */
[----:B------:R-:W-:Y:S01]  /*a9050*/  ISETP.LT.AND P1, PT, R7, UR18, !P0 ;  /* 0x0000001207007c0c */ /* 0x000fe2000c721270 */
[----:B------:R-:W-:Y:S01]  /*a9060*/  ULDC UR18, c[0x0][0x228] ;  /* 0x00008a0000127ab9 */ /* 0x000fe20000000800 */
[----:B------:R-:W-:Y:S01]  /*a9070*/  ISETP.LT.AND P0, PT, R6, UR16, !P0 ;  /* 0x0000001006007c0c */ /* 0x000fe2000c701270 */
[----:B------:R-:W-:Y:S01]  /*a9080*/  ULDC UR16, c[0x0][0x228] ;  /* 0x00008a0000107ab9 */ /* 0x000fe20000000800 */
[----:B------:R-:W-:Y:S01]  /*a9090*/  ULDC UR42, c[0x0][0x228] ;  /* 0x00008a00002a7ab9 */ /* 0x000fe20000000800 */
[----:B------:R-:W-:-:S02]  /*a90a0*/  VIADD R25, R0, 0x78 ;  /* 0x0000007800197836 */ /* 0x000fc40000000000 */
[C---:B------:R-:W-:Y:S02]  /*a90b0*/  VIADD R26, R0.reuse, 0x77 ;  /* 0x00000077001a7836 */ /* 0x040fe40000000000 */
[C---:B------:R-:W-:Y:S02]  /*a90c0*/  VIADD R27, R0.reuse, 0x76 ;  /* 0x00000076001b7836 */ /* 0x040fe40000000000 */
[C---:B------:R-:W-:Y:S02]  /*a90d0*/  VIADD R28, R0.reuse, 0x75 ;  /* 0x00000075001c7836 */ /* 0x040fe40000000000 */
[----:B------:R-:W-:Y:S01]  /*a90e0*/  VIADD R29, R0, 0x74 ;  /* 0x00000074001d7836 */ /* 0x000fe20000000000 */
[----:B------:R-:W-:Y:S01]  /*a90f0*/  @P1 LOP3.LUT R240, R240, 0x80000, RZ, 0xfc, !PT ;  /* 0x00080000f0f01812 */ /* 0x000fe200078efcff */
[C---:B------:R-:W-:Y:S02]  /*a9100*/  VIADD R30, R0.reuse, 0x73 ;  /* 0x00000073001e7836 */ /* 0x040fe40000000000 */
[----:B------:R-:W-:Y:S01]  /*a9110*/  VIADD R31, R0, 0x72 ;  /* 0x00000072001f7836 */ /* 0x000fe20000000000 */
[----:B------:R-:W-:-:S02]  /*a9120*/  LOP3.LUT R240, R240, 0xfffbffff, RZ, 0xc0, !PT ;  /* 0xfffbfffff0f07812 */ /* 0x000fc400078ec0ff */
        /* <DEDUP_REMOVED lines=12> */
[----:B------:R-:W-:Y:S01]  /*a91f0*/  PRMT R120, R45, 0x5410, R120 ;  /* 0x000054102d787816 */ /* 0x000fe20000000078 */
[----:B------:R-:W-:Y:S01]  /*a9200*/  VIADD R46, R0, 0x63 ;  /* 0x00000063002e7836 */ /* 0x000fe20000000000 */
[----:B------:R-:W-:Y:S02]  /*a9210*/  @P0 LOP3.LUT R240, R240, 0x40000, RZ, 0xfc, !PT ;  /* 0x00040000f0f00812 */ /* 0x000fe400078efcff */
[----:B------:R-:W-:Y:S02]  /*a9220*/  PRMT R131, R47, 0x5410, R131 ;  /* 0x000054102f837816 */ /* 0x000fe40000000083 */
[----:B------:R-:W-:Y:S02]  /*a9230*/  PRMT R130, R48, 0x5410, R130 ;  /* 0x0000541030827816 */ /* 0x000fe40000000082 */
[----:B------:R-:W-:Y:S02]  /*a9240*/  PRMT R125, R49, 0x5410, R125 ;  /* 0x00005410317d7816 */ /* 0x000fe4000000007d */
[----:B------:R-:W-:-:S02]  /*a9250*/  PRMT R124, R50, 0x5410, R124 ;  /* 0x00005410327c7816 */ /* 0x000fc4000000007c */
[----:B------:R-:W-:Y:S02]  /*a9260*/  PRMT R133, R52, 0x5410, R133 ;  /* 0x0000541034857816 */ /* 0x000fe40000000085 */
[----:B------:R-:W-:Y:S01]  /*a9270*/  PRMT R129, R53, 0x5410, R129 ;  /* 0x0000541035817816 */ /* 0x000fe20000000081 */
[----:B------:R-:W-:Y:S01]  /*a9280*/  VIADD R54, R0, 0x5b ;  /* 0x0000005b00367836 */ /* 0x000fe20000000000 */
[----:B------:R-:W-:Y:S02]  /*a9290*/  ISETP.GE.AND P0, PT, R17, UR40, PT ;  /* 0x0000002811007c0c */ /* 0x000fe4000bf06270 */
[----:B------:R-:W-:Y:S02]  /*a92a0*/  PRMT R128, R55, 0x5410, R128 ;  /* 0x0000541037807816 */ /* 0x000fe40000000080 */
[----:B------:R-:W-:Y:S01]  /*a92b0*/  PRMT R139, R56, 0x5410, R139 ;  /* 0x00005410388b7816 */ /* 0x000fe2000000008b */
[C---:B------:R-:W-:Y:S01]  /*a92c0*/  VIADD R97, R0.reuse, 0x58 ;  /* 0x0000005800617836 */ /* 0x040fe20000000000 */
[----:B------:R-:W-:Y:S01]  /*a92d0*/  ISETP.LT.AND P1, PT, R7, UR22, !P0 ;  /* 0x0000001607007c0c */ /* 0x000fe2000c721270 */
[----:B------:R-:W-:Y:S01]  /*a92e0*/  VIADD R98, R0, 0x57 ;  /* 0x0000005700627836 */ /* 0x000fe20000000000 */
[----:B------:R-:W-:Y:S01]  /*a92f0*/  ISETP.LT.AND P0, PT, R6, UR27, !P0 ;  /* 0x0000001b06007c0c */ /* 0x000fe2000c701270 */
[----:B------:R-:W-:Y:S01]  /*a9300*/  VIADD R99, R0, 0x56 ;  /* 0x0000005600637836 */ /* 0x000fe20000000000 */
[----:B------:R-:W-:Y:S01]  /*a9310*/  LOP3.LUT R240, R240, 0xfffdffff, RZ, 0xc0, !PT ;  /* 0xfffdfffff0f07812 */ /* 0x000fe200078ec0ff */
[----:B------:R-:W-:Y:S01]  /*a9320*/  VIADD R17, R0, 0xd1 ;  /* 0x000000d100117836 */ /* 0x000fe20000000000 */
[----:B------:R-:W-:Y:S01]  /*a9330*/  ULDC UR27, c[0x0][0x228] ;  /* 0x00008a00001b7ab9 */ /* 0x000fe20000000800 */
[----:B------:R-:W-:Y:S01]  /*a9340*/  ULDC UR22, c[0x0][0x228] ;  /* 0x00008a0000167ab9 */ /* 0x000fe20000000800 */
[----:B------:R-:W-:Y:S01]  /*a9350*/  ULDC UR40, c[0x0][0x228] ;  /* 0x00008a0000287ab9 */ /* 0x000fe20000000800 */
[----:B------:R-:W-:Y:S01]  /*a9360*/  LOP3.LUT R250, R250, 0x7fffffff, RZ, 0xc0, !PT ;  /* 0x7ffffffffafa7812 */ /* 0x000fe200078ec0ff */
[C---:B------:R-:W-:Y:S01]  /*a9370*/  VIADD R100, R0.reuse, 0x55 ;  /* 0x0000005500647836 */ /* 0x040fe20000000000 */
[----:B------:R-:W-:Y:S01]  /*a9380*/  PRMT R134, R51, 0x5410, R36 ;  /* 0x0000541033867816 */ /* 0x000fe20000000024 */
[----:B------:R-:W-:Y:S01]  /*a9390*/  VIADD R101, R0, 0x54 ;  /* 0x0000005400657836 */ /* 0x000fe20000000000 */
[----:B------:R-:W-:Y:S01]  /*a93a0*/  @P1 LOP3.LUT R240, R240, 0x20000, RZ, 0xfc, !PT ;  /* 0x00020000f0f01812 */ /* 0x000fe200078efcff */
[C---:B------:R-:W-:Y:S01]  /*a93b0*/  VIADD R102, R0.reuse, 0x53 ;  /* 0x0000005300667836 */ /* 0x040fe20000000000 */
[----:B------:R-:W-:Y:S01]  /*a93c0*/  LOP3.LUT R251, R251, 0x7fffffff, RZ, 0xc0, !PT ;  /* 0x7ffffffffbfb7812 */ /* 0x000fe200078ec0ff */
[----:B------:R-:W-:Y:S01]  /*a93d0*/  VIADD R103, R0, 0x52 ;  /* 0x0000005200677836 */ /* 0x000fe20000000000 */
[----:B------:R-:W-:Y:S01]  /*a93e0*/  LOP3.LUT R240, R240, 0xfffeffff, RZ, 0xc0, !PT ;  /* 0xfffefffff0f07812 */ /* 0x000fe200078ec0ff */
[----:B------:R-:W-:-:S02]  /*a93f0*/  VIADD R104, R0, 0x51 ;  /* 0x0000005100687836 */ /* 0x000fc40000000000 */
        /* <DEDUP_REMOVED lines=11> */
[----:B------:R-:W-:Y:S01]  /*a94b0*/  LOP3.LUT R249, R249, 0x7fffffff, RZ, 0xc0, !PT ;  /* 0x7ffffffff9f97812 */ /* 0x000fe200078ec0ff */
[----:B------:R-:W-:Y:S01]  /*a94c0*/  VIADD R108, R0, 0x4d ;  /* 0x0000004d006c7836 */ /* 0x000fe20000000000 */
[----:B------:R-:W3:Y:S07]  /*a94d0*/  LDL.LU R238, [R1+0x2b44] ;  /* 0x002b440001ee7983 */ /* 0x000eee0000300800 */
        /* <DEDUP_REMOVED lines=14> */
[----:B------:R-:W-:Y:S02]  /*a95c0*/  R2UR UR28, R15 ;  /* 0x000000000f1c72ca */ /* 0x000fe400000e0000 */
[----:B------:R-:W-:Y:S02]  /*a95d0*/  LOP3.LUT R240, R240, 0xfffff7ff, RZ, 0xc0, !PT ;  /* 0xfffff7fff0f07812 */ /* 0x000fe400078ec0ff */
[----:B------:R-:W-:Y:S01]  /*a95e0*/  R2UR UR24, R237 ;  /* 0x00000000ed1872ca */ /* 0x000fe200000e0000 */
[----:B------:R-:W-:Y:S01]  /*a95f0*/  VIADD R16, R0, 0xcb ;  /* 0x000000cb00107836 */ /* 0x000fe20000000000 */
[----:B------:R-:W-:Y:S01]  /*a9600*/  ISETP.LT.AND P1, PT, R7, UR45, !P0 ;  /* 0x0000002d07007c0c */ /* 0x000fe2000c721270 */
[----:B------:R-:W-:Y:S01]  /*a9610*/  ULDC UR46, c[0x0][0x228] ;  /* 0x00008a00002e7ab9 */ /* 0x000fe20000000800 */
[----:B------:R-:W-:Y:S01]  /*a9620*/  ISETP.LT.AND P0, PT, R6, UR8, !P0 ;  /* 0x0000000806007c0c */ /* 0x000fe2000c701270 */
[----:B------:R-:W-:Y:S01]  /*a9630*/  ULDC UR45, c[0x0][0x228] ;  /* 0x00008a00002d7ab9 */ /* 0x000fe20000000800 */
[----:B------:R-:W-:Y:S01]  /*a9640*/  ULDC UR8, c[0x0][0x228] ;  /* 0x00008a0000087ab9 */ /* 0x000fe20000000800 */
[----:B--2---:R-:W-:-:S02]  /*a9650*/  LOP3.LUT R241, R241, 0x7fffffff, RZ, 0xc0, !PT ;  /* 0x7ffffffff1f17812 */ /* 0x004fc400078ec0ff */
[----:B------:R-:W-:Y:S02]  /*a9660*/  LOP3.LUT R242, R242, 0x7fffffff, RZ, 0xc0, !PT ;  /* 0x7ffffffff2f27812 */ /* 0x000fe400078ec0ff */
[----:B------:R-:W-:Y:S01]  /*a9670*/  LOP3.LUT R243, R243, 0x7fffffff, RZ, 0xc0, !PT ;  /* 0x7ffffffff3f37812 */ /* 0x000fe200078ec0ff */
[----:B------:R-:W-:-:S03]  /*a9680*/  VIADD R18, R0, 0x7f ;  /* 0x0000007f00127836 */ /* 0x000fc60000000000 */
[----:B------:R-:W-:Y:S01]  /*a9690*/  @P1 LOP3.LUT R240, R240, 0x800, RZ, 0xfc, !PT ;  /* 0x00000800f0f01812 */ /* 0x000fe200078efcff */
[----:B------:R-:W-:Y:S01]  /*a96a0*/  VIADD R32, R0, 0x71 ;  /* 0x0000007100207836 */ /* 0x000fe20000000000 */
[----:B------:R-:W2:Y:S02]  /*a96b0*/  LDL.LU R237, [R1+0x2b40] ;  /* 0x002b400001ed7983 */ /* 0x000ea40000300800 */
[----:B------:R-:W-:Y:S01]  /*a96c0*/  LOP3.LUT R240, R240, 0xfffffbff, RZ, 0xc0, !PT ;  /* 0xfffffbfff0f07812 */ /* 0x000fe200078ec0ff */
[----:B------:R-:W-:Y:S01]  /*a96d0*/  VIADD R33, R0, 0x70 ;  /* 0x0000007000217836 */ /* 0x000fe20000000000 */
[----:B------:R-:W4:Y:S02]  /*a96e0*/  LDL.LU R236, [R1+0x2b3c] ;  /* 0x002b3c0001ec7983 */ /* 0x000f240000300800 */
[----:B------:R-:W-:Y:S02]  /*a96f0*/  @P0 LOP3.LUT R240, R240, 0x400, RZ, 0xfc, !PT ;  /* 0x00000400f0f00812 */ /* 0x000fe400078efcff */
        /* <DEDUP_REMOVED lines=9> */
[C---:B------:R-:W-:Y:S01]  /*a9790*/  VIADD R35, R0.reuse, 0x6e ;  /* 0x0000006e00237836 */ /* 0x040fe20000000000 */
[----:B------:R-:W2:Y:S01]  /*a97a0*/  LDL.LU R15, [R1+0x2b38] ;  /* 0x002b3800010f7983 */ /* 0x000ea20000300800 */
[----:B------:R-:W-:-:S02]  /*a97b0*/  VIADD R36, R0, 0x6d ;  /* 0x0000006d00247836 */ /* 0x000fc40000000000 */
[----:B------:R-:W-:Y:S01]  /*a97c0*/  VIADD R37, R0, 0x6c ;  /* 0x0000006c00257836 */ /* 0x000fe20000000000 */
[----:B------:R-:W4:Y:S03]  /*a97d0*/  LDL.LU R14, [R1+0x2b34] ;  /* 0x002b3400010e7983 */ /* 0x000f260000300800 */
[----:B------:R-:W-:Y:S01]  /*a97e0*/  @P1 LOP3.LUT R240, R240, 0x200, RZ, 0xfc, !PT ;  /* 0x00000200f0f01812 */ /* 0x000fe200078efcff */
[C---:B------:R-:W-:Y:S02]  /*a97f0*/  VIADD R38, R0.reuse, 0x6b ;  /* 0x0000006b00267836 */ /* 0x040fe40000000000 */
[----:B------:R-:W-:Y:S01]  /*a9800*/  VIADD R109, R0, 0x4c ;  /* 0x0000004c006d7836 */ /* 0x000fe20000000000 */
[----:B------:R-:W-:Y:S01]  /*a9810*/  LOP3.LUT R240, R240, 0xfffffeff, RZ, 0xc0, !PT ;  /* 0xfffffefff0f07812 */ /* 0x000fe200078ec0ff */
[C---:B------:R-:W-:Y:S02]  /*a9820*/  VIADD R39, R0.reuse, 0x6a ;  /* 0x0000006a00277836 */ /* 0x040fe40000000000 */
        /* <DEDUP_REMOVED lines=20> */
[----:B------:R-:W-:Y:S01]  /*a9970*/  LOP3.LUT R240, R240, 0xffffffbf, RZ, 0xc0, !PT ;  /* 0xffffffbff0f07812 */ /* 0x000fe200078ec0ff */
[----:B------:R-:W-:-:S02]  /*a9980*/  VIADD R44, R0, 0x65 ;  /* 0x00000065002c7836 */ /* 0x000fc40000000000 */
[----:B------:R-:W-:Y:S01]  /*a9990*/  VIADD R154, R0, 0x40 ;  /* 0x00000040009a7836 */ /* 0x000fe20000000000 */
[----:B------:R-:W-:Y:S01]  /*a99a0*/  @P0 LOP3.LUT R240, R240, 0x40, RZ, 0xfc, !PT ;  /* 0x00000040f0f00812 */ /* 0x000fe200078efcff */
[C---:B------:R-:W-:Y:S01]  /*a99b0*/  VIADD R45, R0.reuse, 0x64 ;  /* 0x00000064002d7836 */ /* 0x040fe20000000000 */
        /* <DEDUP_REMOVED lines=51> */
[----:B------:R-:W-:-:S02]  /*a9cf0*/  VIADD R119, R0, 0x49 ;  /* 0x0000004900777836 */ /* 0x000fc40000000000 */
[C---:B------:R-:W-:Y:S02]  /*a9d00*/  VIADD R127, R0.reuse, 0x48 ;  /* 0x00000048007f7836 */ /* 0x040fe40000000000 */
[C---:B------:R-:W-:Y:S02]  /*a9d10*/  VIADD R135, R0.reuse, 0x47 ;  /* 0x0000004700877836 */ /* 0x040fe40000000000 */
[C---:B------:R-:W-:Y:S02]  /*a9d20*/  VIADD R167, R0.reuse, 0x33 ;  /* 0x0000003300a77836 */ /* 0x040fe40000000000 */
[C---:B------:R-:W-:Y:S02]  /*a9d30*/  VIADD R168, R0.reuse, 0x32 ;  /* 0x0000003200a87836 */ /* 0x040fe40000000000 */
[----:B------:R-:W-:Y:S01]  /*a9d40*/  VIADD R169, R0, 0x31 ;  /* 0x0000003100a97836 */ /* 0x000fe20000000000 */
[----:B------:R-:W-:Y:S01]  /*a9d50*/  @P1 LOP3.LUT R240, R240, 0x2, RZ, 0xfc, !PT ;  /* 0x00000002f0f01812 */ /* 0x000fe200078efcff */
[----:B------:R-:W-:-:S02]  /*a9d60*/  VIADD R170, R0, 0x30 ;  /* 0x0000003000aa7836 */ /* 0x000fc40000000000 */
[----:B------:R-:W-:Y:S01]  /*a9d70*/  VIADD R171, R0, 0x2f ;  /* 0x0000002f00ab7836 */ /* 0x000fe20000000000 */
[----:B------:R-:W-:Y:S01]  /*a9d80*/  LOP3.LUT R240, R240, 0xfffffffe, RZ, 0xc0, !PT ;  /* 0xfffffffef0f07812 */ /* 0x000fe200078ec0ff */
[C---:B------:R-:W-:Y:S02]  /*a9d90*/  VIADD R172, R0.reuse, 0x2e ;  /* 0x0000002e00ac7836 */ /* 0x040fe40000000000 */
[----:B------:R-:W-:Y:S01]  /*a9da0*/  VIADD R173, R0, 0x2d ;  /* 0x0000002d00ad7836 */ /* 0x000fe20000000000 */
[----:B------:R-:W-:Y:S01]  /*a9db0*/  @P0 LOP3.LUT R240, R240, 0x1, RZ, 0xfc, !PT ;  /* 0x00000001f0f00812 */ /* 0x000fe200078efcff */
[----:B------:R-:W-:Y:S01]  /*a9dc0*/  VIADD R174, R0, 0x2c ;  /* 0x0000002c00ae7836 */ /* 0x000fe20000000000 */
[----:B------:R-:W-:Y:S01]  /*a9dd0*/  ISETP.GE.AND P0, PT, R16, UR11, PT ;  /* 0x0000000b10007c0c */ /* 0x000fe2000bf06270 */
[C---:B------:R-:W-:Y:S02]  /*a9de0*/  VIADD R175, R0.reuse, 0x2b ;  /* 0x0000002b00af7836 */ /* 0x040fe40000000000 */
[C---:B------:R-:W-:Y:S01]  /*a9df0*/  VIADD R176, R0.reuse, 0x2a ;  /* 0x0000002a00b07836 */ /* 0x040fe20000000000 */
[----:B------:R-:W-:Y:S01]  /*a9e00*/  ISETP.LT.AND P1, PT, R7, UR12, !P0 ;  /* 0x0000000c07007c0c */ /* 0x000fe2000c721270 */
[----:B------:R-:W-:Y:S01]  /*a9e10*/  VIADD R177, R0, 0x29 ;  /* 0x0000002900b17836 */ /* 0x000fe20000000000 */
[----:B------:R-:W-:Y:S01]  /*a9e20*/  ISETP.LT.AND P0, PT, R6, UR27, !P0 ;  /* 0x0000001b06007c0c */ /* 0x000fe2000c701270 */
[C---:B------:R-:W-:Y:S01]  /*a9e30*/  VIADD R16, R0.reuse, 0xbf ;  /* 0x000000bf00107836 */ /* 0x040fe20000000000 */
[----:B------:R-:W-:Y:S01]  /*a9e40*/  ULDC UR27, c[0x0][0x228] ;  /* 0x00008a00001b7ab9 */ /* 0x000fe20000000800 */
[----:B------:R-:W-:-:S02]  /*a9e50*/  VIADD R178, R0, 0x28 ;  /* 0x0000002800b27836 */ /* 0x000fc40000000000 */
[C---:B------:R-:W-:Y:S02]  /*a9e60*/  VIADD R179, R0.reuse, 0x27 ;  /* 0x0000002700b37836 */ /* 0x040fe40000000000 */
[C---:B------:R-:W-:Y:S02]  /*a9e70*/  VIADD R180, R0.reuse, 0x26 ;  /* 0x0000002600b47836 */ /* 0x040fe40000000000 */
[C---:B------:R-:W-:Y:S02]  /*a9e80*/  VIADD R181, R0.reuse, 0x25 ;  /* 0x0000002500b57836 */ /* 0x040fe40000000000 */
[C---:B------:R-:W-:Y:S01]  /*a9e90*/  VIADD R182, R0.reuse, 0x24 ;  /* 0x0000002400b67836 */ /* 0x040fe20000000000 */
[----:B------:R-:W-:Y:S01]  /*a9ea0*/  @P1 LOP3.LUT R241, R241, 0x80000000, RZ, 0xfc, !PT ;  /* 0x80000000f1f11812 */ /* 0x000fe200078efcff */
[C---:B------:R-:W-:Y:S02]  /*a9eb0*/  VIADD R183, R0.reuse, 0x23 ;  /* 0x0000002300b77836 */ /* 0x040fe40000000000 */
[C---:B------:R-:W-:Y:S01]  /*a9ec0*/  VIADD R184, R0.reuse, 0x22 ;  /* 0x0000002200b87836 */ /* 0x040fe20000000000 */
[----:B------:R-:W-:Y:S01]  /*a9ed0*/  LOP3.LUT R241, R241, 0xbfffffff, RZ, 0xc0, !PT ;  /* 0xbffffffff1f17812 */ /* 0x000fe200078ec0ff */
[----:B------:R-:W-:-:S02]  /*a9ee0*/  VIADD R185, R0, 0x21 ;  /* 0x0000002100b97836 */ /* 0x000fc40000000000 */
[C---:B------:R-:W-:Y:S01]  /*a9ef0*/  VIADD R186, R0.reuse, 0x20 ;  /* 0x0000002000ba7836 */ /* 0x040fe20000000000 */
[----:B------:R-:W-:Y:S01]  /*a9f00*/  @P0 LOP3.LUT R241, R241, 0x40000000, RZ, 0xfc, !PT ;  /* 0x40000000f1f10812 */ /* 0x000fe200078efcff */
[C---:B------:R-:W-:Y:S01]  /*a9f10*/  VIADD R187, R0.reuse, 0x1f ;  /* 0x0000001f00bb7836 */ /* 0x040fe20000000000 */
[----:B------:R-:W-:Y:S01]  /*a9f20*/  ISETP.GE.AND P0, PT, R17, UR10, PT ;  /* 0x0000000a11007c0c */ /* 0x000fe2000bf06270 */
[C---:B------:R-:W-:Y:S02]  /*a9f30*/  VIADD R188, R0.reuse, 0x1e ;  /* 0x0000001e00bc7836 */ /* 0x040fe40000000000 */
[C---:B------:R-:W-:Y:S01]  /*a9f40*/  VIADD R189, R0.reuse, 0x1d ;  /* 0x0000001d00bd7836 */ /* 0x040fe20000000000 */
[----:B------:R-:W-:Y:S01]  /*a9f50*/  ISETP.LT.AND P1, PT, R7, UR18, !P0 ;  /* 0x0000001207007c0c */ /* 0x000fe2000c721270 */
[----:B------:R-:W-:Y:S01]  /*a9f60*/  VIADD R190, R0, 0x1c ;  /* 0x0000001c00be7836 */ /* 0x000fe20000000000 */
[----:B------:R-:W-:Y:S01]  /*a9f70*/  ISETP.LT.AND P0, PT, R6, UR22, !P0 ;  /* 0x0000001606007c0c */ /* 0x000fe2000c701270 */
[C---:B------:R-:W-:Y:S01]  /*a9f80*/  VIADD R191, R0.reuse, 0x1b ;  /* 0x0000001b00bf7836 */ /* 0x040fe20000000000 */
[----:B------:R-:W-:Y:S01]  /*a9f90*/  LOP3.LUT R241, R241, 0xdfffffff, RZ, 0xc0, !PT ;  /* 0xdffffffff1f17812 */ /* 0x000fe200078ec0ff */
[C---:B------:R-:W-:Y:S01]  /*a9fa0*/  VIADD R17, R0.reuse, 0xbd ;  /* 0x000000bd00117836 */ /* 0x040fe20000000000 */
[----:B------:R-:W-:Y:S01]  /*a9fb0*/  ULDC UR22, c[0x0][0x228] ;  /* 0x00008a0000167ab9 */ /* 0x000fe20000000800 */
[----:B------:R-:W-:-:S02]  /*a9fc0*/  VIADD R192, R0, 0x1a ;  /* 0x0000001a00c07836 */ /* 0x000fc40000000000 */
[C---:B------:R-:W-:Y:S02]  /*a9fd0*/  VIADD R193, R0.reuse, 0x19 ;  /* 0x0000001900c17836 */ /* 0x040fe40000000000 */
[C---:B------:R-:W-:Y:S02]  /*a9fe0*/  VIADD R194, R0.reuse, 0x18 ;  /* 0x0000001800c27836 */ /* 0x040fe40000000000 */
[C---:B------:R-:W-:Y:S01]  /*a9ff0*/  VIADD R195, R0.reuse, 0x17 ;  /* 0x0000001700c37836 */ /* 0x040fe20000000000 */
[----:B------:R-:W-:Y:S01]  /*aa000*/  @P1 LOP3.LUT R241, R241, 0x20000000, RZ, 0xfc, !PT ;  /* 0x20000000f1f11812 */ /* 0x000fe200078efcff */
[C---:B------:R-:W-:Y:S02]  /*aa010*/  VIADD R196, R0.reuse, 0x16 ;  /* 0x0000001600c47836 */ /* 0x040fe40000000000 */
[C---:B------:R-:W-:Y:S01]  /*aa020*/  VIADD R197, R0.reuse, 0x15 ;  /* 0x0000001500c57836 */ /* 0x040fe20000000000 */
[----:B------:R-:W-:Y:S01]  /*aa030*/  LOP3.LUT R241, R241, 0xefffffff, RZ, 0xc0, !PT ;  /* 0xeffffffff1f17812 */ /* 0x000fe200078ec0ff */
[----:B------:R-:W-:Y:S01]  /*aa040*/  VIADD R198, R0, 0x14 ;  /* 0x0000001400c67836 */ /* 0x000fe20000000000 */
[----:B---3--:R-:W-:Y:S01]  /*aa050*/  LOP3.LUT R238, R238, 0x7fffffff, RZ, 0xc0, !PT ;  /* 0x7fffffffeeee7812 */ /* 0x008fe200078ec0ff */
[C---:B------:R-:W-:Y:S01]  /*aa060*/  VIADD R199, R0.reuse, 0x13 ;  /* 0x0000001300c77836 */ /* 0x040fe20000000000 */
[----:B------:R-:W-:Y:S01]  /*aa070*/  @P0 LOP3.LUT R241, R241, 0x10000000, RZ, 0xfc, !PT ;  /* 0x10000000f1f10812 */ /* 0x000fe200078efcff */
[----:B------:R-:W-:Y:S01]  /*aa080*/  VIADD R200, R0, 0x12 ;  /* 0x0000001200c87836 */ /* 0x000fe20000000000 */
[----:B------:R-:W-:Y:S01]  /*aa090*/  ISETP.GE.AND P0, PT, R16, UR4, PT ;  /* 0x0000000410007c0c */ /* 0x000fe2000bf06270 */
[----:B------:R-:W-:-:S02]  /*aa0a0*/  VIADD R201, R0, 0x11 ;  /* 0x0000001100c97836 */ /* 0x000fc40000000000 */
        /* <DEDUP_REMOVED lines=8> */
[----:B------:R-:W-:Y:S01]  /*aa130*/  ULDC UR34, c[0x0][0x228] ;  /* 0x00008a0000227ab9 */ /* 0x000fe20000000800 */
[----:B------:R-:W-:Y:S01]  /*aa140*/  VIADD R205, R0, 0xd ;  /* 0x0000000d00cd7836 */ /* 0x000fe20000000000 */
[----:B------:R-:W-:Y:S01]  /*aa150*/  LOP3.LUT R2, R2, 0x7fffffff, RZ, 0xc0, !PT ;  /* 0x7fffffff02027812 */ /* 0x000fe200078ec0ff */
[C---:B------:R-:W-:Y:S01]  /*aa160*/  VIADD R206, R0.reuse, 0xc ;  /* 0x0000000c00ce7836 */ /* 0x040fe20000000000 */
[----:B------:R-:W3:Y:S02]  /*aa170*/  LDL.LU R75, [R1+0x2ab0] ;  /* 0x002ab000014b7983 */ /* 0x000ee40000300800 */
[----:B------:R-:W-:Y:S01]  /*aa180*/  @P1 LOP3.LUT R241, R241, 0x8000000, RZ, 0xfc, !PT ;  /* 0x08000000f1f11812 */ /* 0x000fe200078efcff */
[C---:B------:R-:W-:Y:S01]  /*aa190*/  VIADD R207, R0.reuse, 0xb ;  /* 0x0000000b00cf7836 */ /* 0x040fe20000000000 */
[----:B------:R-:W3:Y:S02]  /*aa1a0*/  LDL.LU R73, [R1+0x2ab4] ;  /* 0x002ab40001497983 */ /* 0x000ee40000300800 */
[----:B------:R-:W-:Y:S01]  /*aa1b0*/  LOP3.LUT R241, R241, 0xfbffffff, RZ, 0xc0, !PT ;  /* 0xfbfffffff1f17812 */ /* 0x000fe200078ec0ff */
[----:B------:R-:W-:Y:S01]  /*aa1c0*/  VIADD R208, R0, 0xa ;  /* 0x0000000a00d07836 */ /* 0x000fe20000000000 */
[----:B------:R-:W3:Y:S02]  /*aa1d0*/  LDL.LU R71, [R1+0x2ab8] ;  /* 0x002ab80001477983 */ /* 0x000ee40000300800 */
[----:B------:R-:W-:-:S02]  /*aa1e0*/  @P0 LOP3.LUT R241, R241, 0x4000000, RZ, 0xfc, !PT ;  /* 0x04000000f1f10812 */ /* 0x000fc400078efcff */
[----:B------:R-:W-:-:S04]  /*aa1f0*/  ISETP.GE.AND P0, PT, R17, UR7, PT ;  /* 0x0000000711007c0c */ /* 0x000fc8000bf06270 */
[----:B------:R-:W-:Y:S02]  /*aa200*/  ISETP.LT.AND P2, PT, R7, UR6, !P0 ;  /* 0x0000000607007c0c */ /* 0x000fe4000c741270 */
[----:B------:R-:W-:Y:S01]  /*aa210*/  LOP3.LUT R241, R241, 0xfdffffff, RZ, 0xc0, !PT ;  /* 0xfdfffffff1f17812 */ /* 0x000fe200078ec0ff */
[----:B------:R-:W-:Y:S01]  /*aa220*/  VIADD R17, R0, 0xb9 ;  /* 0x000000b900117836 */ /* 0x000fe20000000000 */
[----:B------:R-:W-:Y:S01]  /*aa230*/  ISETP.LT.AND P1, PT, R6, UR42, !P0 ;  /* 0x0000002a06007c0c */ /* 0x000fe2000c721270 */
[----:B------:R-:W-:Y:S01]  /*aa240*/  ULDC.64 UR6, c[0x0][0x228] ;  /* 0x00008a0000067ab9 */ /* 0x000fe20000000a00 */
[----:B------:R-:W-:-:S07]  /*aa250*/  ISETP.GE.AND P0, PT, R16, UR9, PT ;  /* 0x0000000910007c0c */ /* 0x000fce000bf06270 */
[----:B------:R-:W-:Y:S01]  /*aa260*/  @P2 LOP3.LUT R241, R241, 0x2000000, RZ, 0xfc, !PT ;  /* 0x02000000f1f12812 */ /* 0x000fe200078efcff */
[----:B------:R-:W-:Y:S01]  /*aa270*/  ULDC UR42, c[0x0][0x228] ;  /* 0x00008a00002a7ab9 */ /* 0x000fe20000000800 */
[----:B------:R-:W-:Y:S01]  /*aa280*/  ISETP.LT.AND P2, PT, R7, UR40, !P0 ;  /* 0x0000002807007c0c */ /* 0x000fe2000c741270 */
[----:B------:R-:W-:Y:S01]  /*aa290*/  VIADD R16, R0, 0xb8 ;  /* 0x000000b800107836 */ /* 0x000fe20000000000 */
[----:B------:R-:W-:Y:S01]  /*aa2a0*/  LOP3.LUT R241, R241, 0xfeffffff, RZ, 0xc0, !PT ;  /* 0xfefffffff1f17812 */ /* 0x000fe200078ec0ff */
[----:B------:R-:W-:-:S03]  /*aa2b0*/  ULDC UR40, c[0x0][0x228] ;  /* 0x00008a0000287ab9 */ /* 0x000fc60000000800 */
[----:B------:R-:W-:Y:S02]  /*aa2c0*/  @P1 LOP3.LUT R241, R241, 0x1000000, RZ, 0xfc, !PT ;  /* 0x01000000f1f11812 */ /* 0x000fe400078efcff */
[----:B------:R-:W-:Y:S01]  /*aa2d0*/  ISETP.LT.AND P1, PT, R6, UR39, !P0 ;  /* 0x0000002706007c0c */ /* 0x000fe2000c721270 */
[----:B------:R-:W-:Y:S01]  /*aa2e0*/  ULDC UR39, c[0x0][0x228] ;  /* 0x00008a0000277ab9 */ /* 0x000fe20000000800 */
[----:B------:R-:W-:-:S04]  /*aa2f0*/  LOP3.LUT R241, R241, 0xff7fffff, RZ, 0xc0, !PT ;  /* 0xff7ffffff1f17812 */ /* 0x000fc800078ec0ff */
[----:B------:R-:W-:Y:S02]  /*aa300*/  @P2 LOP3.LUT R241, R241, 0x800000, RZ, 0xfc, !PT ;  /* 0x00800000f1f12812 */ /* 0x000fe400078efcff */
[----:B------:R-:W-:Y:S02]  /*aa310*/  ISETP.GE.AND P0, PT, R17, UR13, PT ;  /* 0x0000000d11007c0c */ /* 0x000fe4000bf06270 */
[----:B------:R-:W-:Y:S01]  /*aa320*/  LOP3.LUT R241, R241, 0xffbfffff, RZ, 0xc0, !PT ;  /* 0xffbffffff1f17812 */ /* 0x000fe200078ec0ff */
[----:B------:R-:W-:Y:S01]  /*aa330*/  VIADD R17, R0, 0xb7 ;  /* 0x000000b700117836 */ /* 0x000fe20000000000 */
[----:B------:R-:W-:Y:S02]  /*aa340*/  ULDC.64 UR12, c[0x0][0x228] ;  /* 0x00008a00000c7ab9 */ /* 0x000fe40000000a00 */
[----:B------:R-:W-:Y:S02]  /*aa350*/  @P1 LOP3.LUT R241, R241, 0x400000, RZ, 0xfc, !PT ;  /* 0x00400000f1f11812 */ /* 0x000fe400078efcff */
[----:B------:R-:W-:Y:S01]  /*aa360*/  ISETP.LT.AND P1, PT, R7, UR46, !P0 ;  /* 0x0000002e07007c0c */ /* 0x000fe2000c721270 */
[----:B------:R-:W-:Y:S01]  /*aa370*/  ULDC UR46, c[0x0][0x228] ;  /* 0x00008a00002e7ab9 */ /* 0x000fe20000000800 */
[----:B------:R-:W-:Y:S01]  /*aa380*/  ISETP.LT.AND P0, PT, R6, UR45, !P0 ;  /* 0x0000002d06007c0c */ /* 0x000fe2000c701270 */
[----:B------:R-:W-:Y:S01]  /*aa390*/  ULDC UR45, c[0x0][0x228] ;  /* 0x00008a00002d7ab9 */ /* 0x000fe20000000800 */
[----:B------:R-:W-:-:S09]  /*aa3a0*/  LOP3.LUT R241, R241, 0xffdfffff, RZ, 0xc0, !PT ;  /* 0xffdffffff1f17812 */ /* 0x000fd200078ec0ff */
[----:B------:R-:W-:-:S04]  /*aa3b0*/  @P1 LOP3.LUT R241, R241, 0x200000, RZ, 0xfc, !PT ;  /* 0x00200000f1f11812 */ /* 0x000fc800078efcff */
[----:B------:R-:W-:-:S04]  /*aa3c0*/  LOP3.LUT R241, R241, 0xffefffff, RZ, 0xc0, !PT ;  /* 0xffeffffff1f17812 */ /* 0x000fc800078ec0ff */
[----:B------:R-:W-:Y:S02]  /*aa3d0*/  @P0 LOP3.LUT R241, R241, 0x100000, RZ, 0xfc, !PT ;  /* 0x00100000f1f10812 */ /* 0x000fe400078efcff */
[----:B------:R-:W-:-:S04]  /*aa3e0*/  ISETP.GE.AND P0, PT, R16, UR21, PT ;  /* 0x0000001510007c0c */ /* 0x000fc8000bf06270 */
[----:B------:R-:W-:Y:S02]  /*aa3f0*/  ISETP.LT.AND P1, PT, R7, UR6, !P0 ;  /* 0x0000000607007c0c */ /* 0x000fe4000c721270 */
[----:B------:R-:W-:Y:S01]  /*aa400*/  ISETP.LT.AND P0, PT, R6, UR8, !P0 ;  /* 0x0000000806007c0c */ /* 0x000fe2000c701270 */
[----:B------:R-:W-:Y:S01]  /*aa410*/  ULDC.64 UR8, c[0x0][0x228] ;  /* 0x00008a0000087ab9 */ /* 0x000fe20000000a00 */
        /* <DEDUP_REMOVED lines=10> */
[----:B------:R-:W-:Y:S01]  /*aa4c0*/  ULDC.64 UR18, c[0x0][0x228] ;  /* 0x00008a0000127ab9 */ /* 0x000fe20000000a00 */
[----:B------:R-:W-:-:S09]  /*aa4d0*/  ULDC UR36, c[0x0][0x228] ;  /* 0x00008a0000247ab9 */ /* 0x000fd20000000800 */
[----:B------:R-:W-:-:S04]  /*aa4e0*/  @P1 LOP3.LUT R241, R241, 0x20000, RZ, 0xfc, !PT ;  /* 0x00020000f1f11812 */ /* 0x000fc800078efcff */
[----:B------:R-:W-:-:S04]  /*aa4f0*/  LOP3.LUT R241, R241, 0xfffeffff, RZ, 0xc0, !PT ;  /* 0xfffefffff1f17812 */ /* 0x000fc800078ec0ff */
[----:B------:R-:W-:Y:S02]  /*aa500*/  @P0 LOP3.LUT R241, R241, 0x10000, RZ, 0xfc, !PT ;  /* 0x00010000f1f10812 */ /* 0x000fe400078efcff */
[----:B------:R-:W-:Y:S01]  /*aa510*/  ISETP.GE.AND P0, PT, R16, UR17, PT ;  /* 0x0000001110007c0c */ /* 0x000fe2000bf06270 */
[----:B------:R-:W-:-:S03]  /*aa520*/  ULDC.64 UR16, c[0x0][0x228] ;  /* 0x00008a0000107ab9 */ /* 0x000fc60000000a00 */
[----:B------:R-:W-:Y:S02]  /*aa530*/  ISETP.LT.AND P1, PT, R7, UR12, !P0 ;  /* 0x0000000c07007c0c */ /* 0x000fe4000c721270 */
[----:B------:R-:W-:Y:S02]  /*aa540*/  ISETP.LT.AND P0, PT, R6, UR30, !P0 ;  /* 0x0000001e06007c0c */ /* 0x000fe4000c701270 */
[----:B------:R-:W-:Y:S01]  /*aa550*/  LOP3.LUT R241, R241, 0xffff7fff, RZ, 0xc0, !PT ;  /* 0xffff7ffff1f17812 */ /* 0x000fe200078ec0ff */
[----:B------:R-:W-:Y:S01]  /*aa560*/  VIADD R16, R0, 0xb4 ;  /* 0x000000b400107836 */ /* 0x000fe20000000000 */
[----:B------:R-:W-:-:S07]  /*aa570*/  ULDC UR30, c[0x0][0x228] ;  /* 0x00008a00001e7ab9 */ /* 0x000fce0000000800 */
        /* <DEDUP_REMOVED lines=29> */
[----:B------:R-:W-:-:S10]  /*aa750*/  ULDC.64 UR20, c[0x0][0x228] ;  /* 0x00008a0000147ab9 */ /* 0x000fd40000000a00 */
        /* <DEDUP_REMOVED lines=46> */
[----:B------:R-:W-:Y:S01]  /*aaa40*/  ISETP.LT.AND P0, PT, R6, UR54, !P0 ;  /* 0x0000003606007c0c */ /* 0x000fe2000c701270 */
[----:B------:R-:W-:Y:S01]  /*aaa50*/  VIADD R16, R0, 0xac ;  /* 0x000000ac00107836 */ /* 0x000fe20000000000 */
        /* <DEDUP_REMOVED lines=68> */
[----:B------:R-:W-:Y:S01]  /*aaea0*/  ULDC UR39, c[0x0][0x228] ;  /* 0x00008a0000277ab9 */ /* 0x000fe20000000800 */
[----:B------:R-:W-:-:S09]  /*aaeb0*/  LOP3.LUT R242, R242, 0xfffdffff, RZ, 0xc0, !PT ;  /* 0xfffdfffff2f27812 */ /* 0x000fd200078ec0ff */
[----:B------:R-:W-:-:S04]  /*aaec0*/  @P1 LOP3.LUT R242, R242, 0x20000, RZ, 0xfc, !PT ;  /* 0x00020000f2f21812 */ /* 0x000fc800078efcff */
[----:B------:R-:W-:-:S04]  /*aaed0*/  LOP3.LUT R242, R242, 0xfffeffff, RZ, 0xc0, !PT ;  /* 0xfffefffff2f27812 */ /* 0x000fc800078ec0ff */
[----:B------:R-:W-:Y:S02]  /*aaee0*/  @P0 LOP3.LUT R242, R242, 0x10000, RZ, 0xfc, !PT ;  /* 0x00010000f2f20812 */ /* 0x000fe400078efcff */
[----:B------:R-:W-:Y:S01]  /*aaef0*/  ISETP.GE.AND P0, PT, R16, UR19, PT ;  /* 0x0000001310007c0c */ /* 0x000fe2000bf06270 */
[----:B------:R-:W-:Y:S01]  /*aaf00*/  VIADD R17, R0, 0xa5 ;  /* 0x000000a500117836 */ /* 0x000fe20000000000 */
[----:B------:R-:W-:Y:S01]  /*aaf10*/  LOP3.LUT R242, R242, 0xffff7fff, RZ, 0xc0, !PT ;  /* 0xffff7ffff2f27812 */ /* 0x000fe200078ec0ff */
[----:B------:R-:W-:Y:S01]  /*aaf20*/  ULDC.64 UR18, c[0x0][0x228] ;  /* 0x00008a0000127ab9 */ /* 0x000fe20000000a00 */
        /* <DEDUP_REMOVED lines=78> */
[----:B------:R-:W-:Y:S02]  /*ab410*/  ULDC.64 UR20, c[0x0][0x228] ;  /* 0x00008a0000147ab9 */ /* 0x000fe40000000a00 */
[----:B------:R-:W-:Y:S02]  /*ab420*/  ISETP.LT.AND P1, PT, R7, UR18, !P0 ;  /* 0x0000001207007c0c */ /* 0x000fe4000c721270 */
[----:B------:R-:W-:Y:S01]  /*ab430*/  ISETP.LT.AND P0, PT, R6, UR51, !P0 ;  /* 0x0000003306007c0c */ /* 0x000fe2000c701270 */
[----:B------:R-:W-:-:S10]  /*ab440*/  ULDC UR51, c[0x0][0x228] ;  /* 0x00008a0000337ab9 */ /* 0x000fd40000000800 */
        /* <DEDUP_REMOVED lines=316> */
[----:B------:R-:W-:-:S10]  /*ac810*/  ULDC UR59, c[0x0][0x228] ;  /* 0x00008a00003b7ab9 */ /* 0x000fd40000000800 */
        /* <DEDUP_REMOVED lines=570> */
[----:B----4-:R-:W-:-:S09]  /*aebc0*/  LOP3.LUT R14, R14, 0x7fffffff, RZ, 0xc0, !PT ;  /* 0x7fffffff0e0e7812 */ /* 0x010fd200078ec0ff */
        /* <DEDUP_REMOVED lines=118> */
[----:B------:R-:W-:Y:S01]  /*af330*/  ISETP.LT.AND P1, PT, R7, UR12, !P0 ;  /* 0x0000000c07007c0c */ /* 0x000fe2000c721270 */
[----:B------:R-:W-:Y:S01]  /*af340*/  ULDC UR12, c[0x0][0x228] ;  /* 0x00008a00000c7ab9 */ /* 0x000fe20000000800 */
[----:B------:R-:W-:Y:S01]  /*af350*/  ISETP.LT.AND P0, PT, R6, UR16, !P0 ;  /* 0x0000001006007c0c */ /* 0x000fe2000c701270 */
[----:B------:R-:W-:Y:S01]  /*af360*/  ULDC.64 UR16, c[0x0][0x228] ;  /* 0x00008a0000107ab9 */ /* 0x000fe20000000a00 */
        /* <DEDUP_REMOVED lines=9> */
[----:B--2---:R-:W-:Y:S02]  /*af400*/  LOP3.LUT R15, R15, 0x7fffffff, RZ, 0xc0, !PT ;  /* 0x7fffffff0f0f7812 */ /* 0x004fe400078ec0ff */
[----:B------:R-:W-:-:S09]  /*af410*/  LOP3.LUT R14, R14, 0xfffffffd, RZ, 0xc0, !PT ;  /* 0xfffffffd0e0e7812 */ /* 0x000fd200078ec0ff */
[----:B------:R-:W-:Y:S02]  /*af420*/  @P0 LOP3.LUT R15, R15, 0x80000000, RZ, 0xfc, !PT ;  /* 0x800000000f0f0812 */ /* 0x000fe400078efcff */
[----:B------:R-:W-:Y:S02]  /*af430*/  ISETP.GE.AND P0, PT, R171, UR19, PT ;  /* 0x00000013ab007c0c */ /* 0x000fe4000bf06270 */
[----:B------:R-:W-:Y:S02]  /*af440*/  @P1 LOP3.LUT R14, R14, 0x2, RZ, 0xfc, !PT ;  /* 0x000000020e0e1812 */ /* 0x000fe400078efcff */
        /* <DEDUP_REMOVED lines=43> */
[----:B------:R-:W-:Y:S02]  /*af700*/  LOP3.LUT R15, R15, 0xfffff7ff, RZ, 0xc0, !PT ;  /* 0xfffff7ff0f0f7812 */ /* 0x000fe400078ec0ff */
[----:B------:R-:W-:Y:S01]  /*af710*/  ISETP.GE.AND P0, PT, R177, UR15, PT ;  /* 0x0000000fb1007c0c */ /* 0x000fe2000bf06270 */
[----:B------:R-:W-:-:S06]  /*af720*/  ULDC.64 UR14, c[0x0][0x228] ;  /* 0x00008a00000e7ab9 */ /* 0x000fcc0000000a00 */
[----:B------:R-:W-:-:S04]  /*af730*/  @P2 LOP3.LUT R15, R15, 0x800, RZ, 0xfc, !PT ;  /* 0x000008000f0f2812 */ /* 0x000fc800078efcff */
[----:B------:R-:W-:-:S04]  /*af740*/  LOP3.LUT R15, R15, 0xfffffdff, RZ, 0xc0, !PT ;  /* 0xfffffdff0f0f7812 */ /* 0x000fc800078ec0ff */
[----:B------:R-:W-:Y:S02]  /*af750*/  @P1 LOP3.LUT R15, R15, 0x200, RZ, 0xfc, !PT ;  /* 0x000002000f0f1812 */ /* 0x000fe400078efcff */
[----:B------:R-:W-:Y:S02]  /*af760*/  ISETP.LT.AND P1, PT, R7, UR16, !P0 ;  /* 0x0000001007007c0c */ /* 0x000fe4000c721270 */
[----:B------:R-:W-:Y:S01]  /*af770*/  ISETP.LT.AND P0, PT, R6, UR60, !P0 ;  /* 0x0000003c06007c0c */ /* 0x000fe2000c701270 */
[----:B------:R-:W-:Y:S01]  /*af780*/  VIADD R209, R0, 0x9 ;  /* 0x0000000900d17836 */ /* 0x000fe20000000000 */
[----:B------:R-:W-:Y:S01]  /*af790*/  LOP3.LUT R15, R15, 0xfffffeff, RZ, 0xc0, !PT ;  /* 0xfffffeff0f0f7812 */ /* 0x000fe200078ec0ff */
[----:B------:R-:W-:-:S08]  /*af7a0*/  ULDC UR60, c[0x0][0x228] ;  /* 0x00008a00003c7ab9 */ /* 0x000fd00000000800 */
        /* <DEDUP_REMOVED lines=19> */
[----:B------:R-:W-:Y:S01]  /*af8e0*/  ULDC UR58, c[0x0][0x228] ;  /* 0x00008a00003a7ab9 */ /* 0x000fe20000000800 */
[----:B------:R-:W-:-:S09]  /*af8f0*/  LOP3.LUT R15, R15, 0xfffffffd, RZ, 0xc0, !PT ;  /* 0xfffffffd0f0f7812 */ /* 0x000fd200078ec0ff */
[----:B------:R-:W-:Y:S02]  /*af900*/  @P0 LOP3.LUT R236, R236, 0x80000000, RZ, 0xfc, !PT ;  /* 0x80000000ecec0812 */ /* 0x000fe400078efcff */
[----:B------:R-:W-:Y:S01]  /*af910*/  ISETP.GE.AND P0, PT, R180, UR7, PT ;  /* 0x00000007b4007c0c */ /* 0x000fe2000bf06270 */
[----:B------:R-:W-:-:S03]  /*af920*/  ULDC.64 UR6, c[0x0][0x228] ;  /* 0x00008a0000067ab9 */ /* 0x000fc60000000a00 */
[----:B------:R-:W-:Y:S02]  /*af930*/  ISETP.LT.AND P2, PT, R7, UR20, !P0 ;  /* 0x0000001407007c0c */ /* 0x000fe4000c741270 */
[----:B------:R-:W-:Y:S02]  /*af940*/  @P1 LOP3.LUT R15, R15, 0x2, RZ, 0xfc, !PT ;  /* 0x000000020f0f1812 */ /* 0x000fe400078efcff */
[----:B------:R-:W-:Y:S01]  /*af950*/  ISETP.LT.AND P1, PT, R6, UR57, !P0 ;  /* 0x0000003906007c0c */ /* 0x000fe2000c721270 */
[----:B------:R-:W-:Y:S01]  /*af960*/  ULDC UR57, c[0x0][0x228] ;  /* 0x00008a0000397ab9 */ /* 0x000fe20000000800 */
[----:B------:R-:W-:Y:S02]  /*af970*/  LOP3.LUT R236, R236, 0xdfffffff, RZ, 0xc0, !PT ;  /* 0xdfffffffecec7812 */ /* 0x000fe400078ec0ff */
[----:B------:R-:W-:Y:S01]  /*af980*/  ISETP.GE.AND P0, PT, R181, UR9, PT ;  /* 0x00000009b5007c0c */ /* 0x000fe2000bf06270 */
[----:B------:R-:W-:-:S04]  /*af990*/  ULDC.64 UR8, c[0x0][0x228] ;  /* 0x00008a0000087ab9 */ /* 0x000fc80000000a00 */
[----:B------:R-:W-:Y:S02]  /*af9a0*/  @P2 LOP3.LUT R236, R236, 0x20000000, RZ, 0xfc, !PT ;  /* 0x20000000ecec2812 */ /* 0x000fe400078efcff */
[----:B------:R-:W-:Y:S02]  /*af9b0*/  ISETP.LT.AND P2, PT, R7, UR6, !P0 ;  /* 0x0000000607007c0c */ /* 0x000fe4000c741270 */
[----:B------:R-:W-:-:S04]  /*af9c0*/  LOP3.LUT R236, R236, 0xf7ffffff, RZ, 0xc0, !PT ;  /* 0xf7ffffffecec7812 */ /* 0x000fc800078ec0ff */
[----:B------:R-:W-:Y:S02]  /*af9d0*/  @P1 LOP3.LUT R236, R236, 0x8000000, RZ, 0xfc, !PT ;  /* 0x08000000ecec1812 */ /* 0x000fe400078efcff */
[----:B------:R-:W-:Y:S02]  /*af9e0*/  ISETP.LT.AND P1, PT, R6, UR54, !P0 ;  /* 0x0000003606007c0c */ /* 0x000fe4000c721270 */
[----:B------:R-:W-:Y:S01]  /*af9f0*/  LOP3.LUT R237, R237, 0x7fffffff, RZ, 0xc0, !PT ;  /* 0x7fffffffeded7812 */ /* 0x000fe200078ec0ff */
[----:B------:R-:W-:Y:S01]  /*afa00*/  VIADD R96, R0, 0x159 ;  /* 0x0000015900607836 */ /* 0x000fe20000000000 */
[----:B------:R-:W-:Y:S01]  /*afa10*/  LOP3.LUT R236, R236, 0xfdffffff, RZ, 0xc0, !PT ;  /* 0xfdffffffecec7812 */ /* 0x000fe200078ec0ff */
[----:B------:R-:W-:Y:S01]  /*afa20*/  VIADD R94, R0, 0x15b ;  /* 0x0000015b005e7836 */ /* 0x000fe20000000000 */
[----:B------:R-:W-:Y:S01]  /*afa30*/  ISETP.GE.AND P0, PT, R182, UR13, PT ;  /* 0x0000000db6007c0c */ /* 0x000fe2000bf06270 */
[----:B------:R-:W-:Y:S01]  /*afa40*/  ULDC.64 UR12, c[0x0][0x228] ;  /* 0x00008a00000c7ab9 */ /* 0x000fe20000000a00 */
[----:B------:R-:W-:Y:S01]  /*afa50*/  @P2 LOP3.LUT R236, R236, 0x2000000, RZ, 0xfc, !PT ;  /* 0x02000000ecec2812 */ /* 0x000fe200078efcff */
[C---:B------:R-:W-:Y:S01]  /*afa60*/  VIADD R93, R0.reuse, 0x15c ;  /* 0x0000015c005d7836 */ /* 0x040fe20000000000 */
[----:B------:R-:W-:Y:S01]  /*afa70*/  ISETP.LT.AND P2, PT, R7, UR8, !P0 ;  /* 0x0000000807007c0c */ /* 0x000fe2000c741270 */
[----:B------:R-:W-:Y:S01]  /*afa80*/  VIADD R92, R0, 0x15d ;  /* 0x0000015d005c7836 */ /* 0x000fe20000000000 */
[----:B------:R-:W-:Y:S01]  /*afa90*/  LOP3.LUT R236, R236, 0xff7fffff, RZ, 0xc0, !PT ;  /* 0xff7fffffecec7812 */ /* 0x000fe200078ec0ff */
[----:B------:R-:W-:-:S02]  /*afaa0*/  VIADD R91, R0, 0x15e ;  /* 0x0000015e005b7836 */ /* 0x000fc40000000000 */
[----:B------:R-:W-:Y:S01]  /*afab0*/  VIADD R90, R0, 0x15f ;  /* 0x0000015f005a7836 */ /* 0x000fe20000000000 */
[----:B------:R-:W-:Y:S01]  /*afac0*/  @P1 LOP3.LUT R236, R236, 0x800000, RZ, 0xfc, !PT ;  /* 0x00800000ecec1812 */ /* 0x000fe200078efcff */
[----:B------:R-:W-:Y:S01]  /*afad0*/  VIADD R89, R0, 0x160 ;  /* 0x0000016000597836 */ /* 0x000fe20000000000 */
[----:B------:R-:W-:Y:S01]  /*afae0*/  ISETP.LT.AND P1, PT, R6, UR52, !P0 ;  /* 0x0000003406007c0c */ /* 0x000fe2000c721270 */
[----:B------:R-:W-:Y:S01]  /*afaf0*/  VIADD R88, R0, 0x161 ;  /* 0x0000016100587836 */ /* 0x000fe20000000000 */
[----:B------:R-:W-:Y:S01]  /*afb00*/  LOP3.LUT R236, R236, 0xffdfffff, RZ, 0xc0, !PT ;  /* 0xffdfffffecec7812 */ /* 0x000fe200078ec0ff */
[----:B------:R-:W-:Y:S01]  /*afb10*/  VIADD R87, R0, 0x162 ;  /* 0x0000016200577836 */ /* 0x000fe20000000000 */
[----:B------:R-:W-:Y:S01]  /*afb20*/  ISETP.GE.AND P0, PT, R183, UR17, PT ;  /* 0x00000011b7007c0c */ /* 0x000fe2000bf06270 */
[----:B------:R-:W-:Y:S01]  /*afb30*/  ULDC.64 UR16, c[0x0][0x228] ;  /* 0x00008a0000107ab9 */ /* 0x000fe20000000a00 */
[----:B------:R-:W-:Y:S01]  /*afb40*/  @P2 LOP3.LUT R236, R236, 0x200000, RZ, 0xfc, !PT ;  /* 0x00200000ecec2812 */ /* 0x000fe200078efcff */
[C---:B------:R-:W-:Y:S01]  /*afb50*/  VIADD R86, R0.reuse, 0x163 ;  /* 0x0000016300567836 */ /* 0x040fe20000000000 */
[C---:B------:R-:W-:Y:S01]  /*afb60*/  ISETP.LT.AND P2, PT, R7.reuse, UR12, !P0 ;  /* 0x0000000c07007c0c */ /* 0x040fe2000c741270 */
[----:B------:R-:W-:Y:S01]  /*afb70*/  VIADD R85, R0, 0x164 ;  /* 0x0000016400557836 */ /* 0x000fe20000000000 */
[----:B------:R-:W-:Y:S01]  /*afb80*/  LOP3.LUT R236, R236, 0xfff7ffff, RZ, 0xc0, !PT ;  /* 0xfff7ffffecec7812 */ /* 0x000fe200078ec0ff */
[----:B------:R-:W-:Y:S01]  /*afb90*/  VIADD R95, R0, 0x15a ;  /* 0x0000015a005f7836 */ /* 0x000fe20000000000 */
[----:B------:R-:W-:Y:S01]  /*afba0*/  ISETP.GE.AND P3, PT, R92, UR41, PT ;  /* 0x000000295c007c0c */ /* 0x000fe2000bf66270 */
        /* <DEDUP_REMOVED lines=18> */
[----:B------:R-:W-:Y:S02]  /*afcd0*/  ISETP.LT.AND P1, PT, R6, UR48, !P0 ;  /* 0x0000003006007c0c */ /* 0x000fe4000c721270 */
[----:B---3--:R-:W-:Y:S01]  /*afce0*/  R2UR UR11, R75 ;  /* 0x000000004b0b72ca */ /* 0x008fe200000e0000 */
[----:B------:R-:W-:Y:S01]  /*afcf0*/  VIADD R74, R0, 0x16f ;  /* 0x0000016f004a7836 */ /* 0x000fe20000000000 */
[----:B------:R-:W-:Y:S02]  /*afd00*/  LOP3.LUT R236, R236, 0xffffbfff, RZ, 0xc0, !PT ;  /* 0xffffbfffecec7812 */ /* 0x000fe400078ec0ff */
[----:B------:R-:W-:Y:S01]  /*afd10*/  R2UR UR10, R73 ;  /* 0x00000000490a72ca */ /* 0x000fe200000e0000 */
[----:B------:R-:W-:Y:S01]  /*afd20*/  VIADD R72, R0, 0x171 ;  /* 0x0000017100487836 */ /* 0x000fe20000000000 */
[----:B------:R-:W-:Y:S01]  /*afd30*/  ISETP.GE.AND P0, PT, R185, UR19, PT ;  /* 0x00000013b9007c0c */ /* 0x000fe2000bf06270 */
[----:B------:R-:W-:Y:S01]  /*afd40*/  ULDC.64 UR18, c[0x0][0x228] ;  /* 0x00008a0000127ab9 */ /* 0x000fe20000000a00 */
[----:B------:R-:W-:-:S02]  /*afd50*/  @P2 LOP3.LUT R236, R236, 0x4000, RZ, 0xfc, !PT ;  /* 0x00004000ecec2812 */ /* 0x000fc400078efcff */
[----:B------:R-:W-:Y:S01]  /*afd60*/  R2UR UR4, R71 ;  /* 0x00000000470472ca */ /* 0x000fe200000e0000 */
[C---:B------:R-:W-:Y:S01]  /*afd70*/  VIADD R70, R0.reuse, 0x173 ;  /* 0x0000017300467836 */ /* 0x040fe20000000000 */
[----:B------:R-:W-:Y:S02]  /*afd80*/  ISETP.LT.AND P2, PT, R7, UR14, !P0 ;  /* 0x0000000e07007c0c */ /* 0x000fe4000c741270 */
[----:B------:R-:W-:Y:S01]  /*afd90*/  PRMT R145, R67, 0x5410, R145 ;  /* 0x0000541043917816 */ /* 0x000fe20000000091 */
[----:B------:R-:W-:Y:S01]  /*afda0*/  VIADD R69, R0, 0x174 ;  /* 0x0000017400457836 */ /* 0x000fe20000000000 */
[----:B------:R-:W-:Y:S02]  /*afdb0*/  LOP3.LUT R236, R236, 0xffffefff, RZ, 0xc0, !PT ;  /* 0xffffefffecec7812 */ /* 0x000fe400078ec0ff */
[----:B------:R-:W-:Y:S02]  /*afdc0*/  PRMT R146, R66, 0x5410, R146 ;  /* 0x0000541042927816 */ /* 0x000fe40000000092 */
[----:B------:R-:W-:-:S02]  /*afdd0*/  PRMT R144, R68, 0x5410, R144 ;  /* 0x0000541044907816 */ /* 0x000fc40000000090 */
[----:B------:R-:W-:Y:S02]  /*afde0*/  PRMT R147, R65, 0x5410, R147 ;  /* 0x0000541041937816 */ /* 0x000fe40000000093 */
[----:B------:R-:W-:Y:S02]  /*afdf0*/  PRMT R136, R64, 0x5410, R136 ;  /* 0x0000541040887816 */ /* 0x000fe40000000088 */
[----:B------:R-:W-:Y:S01]  /*afe00*/  PRMT R140, R63, 0x5410, R140 ;  /* 0x000054103f8c7816 */ /* 0x000fe2000000008c */
[----:B------:R-:W-:Y:S01]  /*afe10*/  VIADD R62, R0, 0x17b ;  /* 0x0000017b003e7836 */ /* 0x000fe20000000000 */
[----:B------:R-:W-:Y:S02]  /*afe20*/  @P1 LOP3.LUT R236, R236, 0x1000, RZ, 0xfc, !PT ;  /* 0x00001000ecec1812 */ /* 0x000fe400078efcff */
[----:B------:R-:W-:Y:S02]  /*afe30*/  PRMT R141, R61, 0x5410, R141 ;  /* 0x000054103d8d7816 */ /* 0x000fe4000000008d */
[----:B------:R-:W-:-:S02]  /*afe40*/  PRMT R142, R60, 0x5410, R142 ;  /* 0x000054103c8e7816 */ /* 0x000fc4000000008e */
[----:B------:R-:W-:Y:S02]  /*afe50*/  PRMT R132, R59, 0x5410, R132 ;  /* 0x000054103b847816 */ /* 0x000fe40000000084 */
[----:B------:R-:W-:Y:S02]  /*afe60*/  PRMT R137, R58, 0x5410, R137 ;  /* 0x000054103a897816 */ /* 0x000fe40000000089 */
[----:B------:R-:W-:Y:S01]  /*afe70*/  PRMT R138, R57, 0x5410, R138 ;  /* 0x00005410398a7816 */ /* 0x000fe2000000008a */
        /* <DEDUP_REMOVED lines=47> */
[C---:B------:R-:W-:Y:S01]  /*b0170*/  VIADD R48, R0.reuse, 0x189 ;  /* 0x0000018900307836 */ /* 0x040fe20000000000 */
[----:B------:R-:W-:Y:S01]  /*b0180*/  ISETP.GE.AND P0, PT, R189, UR13, PT ;  /* 0x0000000dbd007c0c */ /* 0x000fe2000bf06270 */
[----:B------:R-:W-:Y:S01]  /*b0190*/  ULDC.64 UR12, c[0x0][0x228] ;  /* 0x00008a00000c7ab9 */ /* 0x000fe20000000a00 */
[C---:B------:R-:W-:Y:S01]  /*b01a0*/  VIADD R47, R0.reuse, 0x18a ;  /* 0x0000018a002f7836 */ /* 0x040fe20000000000 */
[----:B------:R-:W-:Y:S01]  /*b01b0*/  @P2 LOP3.LUT R237, R237, 0x80000000, RZ, 0xfc, !PT ;  /* 0x80000000eded2812 */ /* 0x000fe200078efcff */
[C---:B------:R-:W-:Y:S01]  /*b01c0*/  VIADD R46, R0.reuse, 0x18b ;  /* 0x0000018b002e7836 */ /* 0x040fe20000000000 */
[----:B------:R-:W-:Y:S01]  /*b01d0*/  ISETP.LT.AND P2, PT, R7, UR8, !P0 ;  /* 0x0000000807007c0c */ /* 0x000fe2000c741270 */
[C---:B------:R-:W-:Y:S01]  /*b01e0*/  VIADD R45, R0.reuse, 0x18c ;  /* 0x0000018c002d7836 */ /* 0x040fe20000000000 */
[----:B------:R-:W-:Y:S01]  /*b01f0*/  LOP3.LUT R237, R237, 0xdfffffff, RZ, 0xc0, !PT ;  /* 0xdfffffffeded7812 */ /* 0x000fe200078ec0ff */
[----:B------:R-:W-:Y:S01]  /*b0200*/  VIADD R44, R0, 0x18d ;  /* 0x0000018d002c7836 */ /* 0x000fe20000000000 */
[----:B------:R-:W-:Y:S01]  /*b0210*/  LOP3.LUT R236, R236, 0xfffffffe, RZ, 0xc0, !PT ;  /* 0xfffffffeecec7812 */ /* 0x000fe200078ec0ff */
[C---:B------:R-:W-:Y:S01]  /*b0220*/  VIADD R43, R0.reuse, 0x18e ;  /* 0x0000018e002b7836 */ /* 0x040fe20000000000 */
[----:B------:R-:W-:Y:S01]  /*b0230*/  @P1 LOP3.LUT R237, R237, 0x20000000, RZ, 0xfc, !PT ;  /* 0x20000000eded1812 */ /* 0x000fe200078efcff */
[----:B------:R-:W-:Y:S01]  /*b0240*/  VIADD R42, R0, 0x18f ;  /* 0x0000018f002a7836 */ /* 0x000fe20000000000 */
[----:B------:R-:W-:Y:S01]  /*b0250*/  ISETP.LT.AND P1, PT, R6, UR34, !P0 ;  /* 0x0000002206007c0c */ /* 0x000fe2000c721270 */
[C---:B------:R-:W-:Y:S01]  /*b0260*/  VIADD R41, R0.reuse, 0x190 ;  /* 0x0000019000297836 */ /* 0x040fe20000000000 */
[----:B------:R-:W-:Y:S01]  /*b0270*/  LOP3.LUT R237, R237, 0xefffffff, RZ, 0xc0, !PT ;  /* 0xefffffffeded7812 */ /* 0x000fe200078ec0ff */
[----:B------:R-:W-:Y:S01]  /*b0280*/  VIADD R40, R0, 0x191 ;  /* 0x0000019100287836 */ /* 0x000fe20000000000 */
[----:B------:R-:W-:Y:S01]  /*b0290*/  ISETP.GE.AND P0, PT, R190, UR17, PT ;  /* 0x00000011be007c0c */ /* 0x000fe2000bf06270 */
[----:B------:R-:W-:Y:S01]  /*b02a0*/  ULDC.64 UR16, c[0x0][0x228] ;  /* 0x00008a0000107ab9 */ /* 0x000fe20000000a00 */
[----:B------:R-:W-:Y:S01]  /*b02b0*/  @P2 LOP3.LUT R237, R237, 0x10000000, RZ, 0xfc, !PT ;  /* 0x10000000eded2812 */ /* 0x000fe200078efcff */
[C---:B------:R-:W-:Y:S01]  /*b02c0*/  VIADD R38, R0.reuse, 0x193 ;  /* 0x0000019300267836 */ /* 0x040fe20000000000 */
[----:B------:R-:W-:Y:S01]  /*b02d0*/  ISETP.LT.AND P2, PT, R7, UR12, !P0 ;  /* 0x0000000c07007c0c */ /* 0x000fe2000c741270 */
[C---:B------:R-:W-:Y:S01]  /*b02e0*/  VIADD R39, R0.reuse, 0x192 ;  /* 0x0000019200277836 */ /* 0x040fe20000000000 */
[----:B------:R-:W-:Y:S01]  /*b02f0*/  LOP3.LUT R237, R237, 0xfdffffff, RZ, 0xc0, !PT ;  /* 0xfdffffffeded7812 */ /* 0x000fe200078ec0ff */
[C---:B------:R-:W-:Y:S01]  /*b0300*/  VIADD R37, R0.reuse, 0x194 ;  /* 0x0000019400257836 */ /* 0x040fe20000000000 */
[----:B------:R-:W-:Y:S01]  /*b0310*/  LOP3.LUT R15, R15, 0xfffffffe, RZ, 0xc0, !PT ;  /* 0xfffffffe0f0f7812 */ /* 0x000fe200078ec0ff */
[C---:B------:R-:W-:Y:S01]  /*b0320*/  VIADD R36, R0.reuse, 0x195 ;  /* 0x0000019500247836 */ /* 0x040fe20000000000 */
[----:B------:R-:W-:Y:S01]  /*b0330*/  @P1 LOP3.LUT R237, R237, 0x2000000, RZ, 0xfc, !PT ;  /* 0x02000000eded1812 */ /* 0x000fe200078efcff */
[----:B------:R-:W-:Y:S01]  /*b0340*/  VIADD R35, R0, 0x196 ;  /* 0x0000019600237836 */ /* 0x000fe20000000000 */
[----:B------:R-:W-:Y:S01]  /*b0350*/  ISETP.LT.AND P1, PT, R6, UR30, !P0 ;  /* 0x0000001e06007c0c */ /* 0x000fe2000c721270 */
[----:B------:R-:W-:Y:S01]  /*b0360*/  ULDC UR30, c[0x0][0x22c] ;  /* 0x00008b00001e7ab9 */ /* 0x000fe20000000800 */
[----:B------:R-:W-:Y:S01]  /*b0370*/  LOP3.LUT R237, R237, 0xfeffffff, RZ, 0xc0, !PT ;  /* 0xfeffffffeded7812 */ /* 0x000fe200078ec0ff */
[C---:B------:R-:W-:Y:S01]  /*b0380*/  VIADD R34, R0.reuse, 0x197 ;  /* 0x0000019700227836 */ /* 0x040fe20000000000 */
[----:B------:R-:W-:Y:S01]  /*b0390*/  ISETP.GE.AND P0, PT, R191, UR15, PT ;  /* 0x0000000fbf007c0c */ /* 0x000fe2000bf06270 */
[----:B------:R-:W-:Y:S01]  /*b03a0*/  ULDC.64 UR14, c[0x0][0x228] ;  /* 0x00008a00000e7ab9 */ /* 0x000fe20000000a00 */
[----:B------:R-:W-:Y:S01]  /*b03b0*/  @P2 LOP3.LUT R237, R237, 0x1000000, RZ, 0xfc, !PT ;  /* 0x01000000eded2812 */ /* 0x000fe200078efcff */
[----:B------:R-:W-:Y:S01]  /*b03c0*/  ULDC UR34, c[0x0][0x22c] ;  /* 0x00008b0000227ab9 */ /* 0x000fe20000000800 */
[----:B------:R-:W-:Y:S01]  /*b03d0*/  ISETP.LT.AND P2, PT, R7, UR16, !P0 ;  /* 0x0000001007007c0c */ /* 0x000fe2000c741270 */
[C---:B------:R-:W-:Y:S01]  /*b03e0*/  VIADD R33, R0.reuse, 0x198 ;  /* 0x0000019800217836 */ /* 0x040fe20000000000 */
[----:B------:R-:W-:Y:S01]  /*b03f0*/  LOP3.LUT R237, R237, 0xffbfffff, RZ, 0xc0, !PT ;  /* 0xffbfffffeded7812 */ /* 0x000fe200078ec0ff */
[----:B------:R-:W-:Y:S01]  /*b0400*/  ULDC UR36, c[0x0][0x22c] ;  /* 0x00008b0000247ab9 */ /* 0x000fe20000000800 */
[C---:B------:R-:W-:Y:S01]  /*b0410*/  VIADD R32, R0.reuse, 0x199 ;  /* 0x0000019900207836 */ /* 0x040fe20000000000 */
[----:B------:R-:W-:Y:S01]  /*b0420*/  ULDC UR40, c[0x0][0x22c] ;  /* 0x00008b0000287ab9 */ /* 0x000fe20000000800 */
[----:B------:R-:W-:Y:S01]  /*b0430*/  @P1 LOP3.LUT R237, R237, 0x400000, RZ, 0xfc, !PT ;  /* 0x00400000eded1812 */ /* 0x000fe200078efcff */
[----:B------:R-:W-:Y:S01]  /*b0440*/  VIADD R31, R0, 0x19a ;  /* 0x0000019a001f7836 */ /* 0x000fe20000000000 */
[----:B------:R-:W-:Y:S01]  /*b0450*/  ISETP.LT.AND P1, PT, R6, UR28, !P0 ;  /* 0x0000001c06007c0c */ /* 0x000fe2000c721270 */
[----:B------:R-:W-:Y:S01]  /*b0460*/  ULDC UR28, c[0x0][0x22c] ;  /* 0x00008b00001c7ab9 */ /* 0x000fe20000000800 */
[----:B------:R-:W-:Y:S01]  /*b0470*/  LOP3.LUT R237, R237, 0xffdfffff, RZ, 0xc0, !PT ;  /* 0xffdfffffeded7812 */ /* 0x000fe200078ec0ff */
[----:B------:R-:W-:Y:S01]  /*b0480*/  VIADD R30, R0, 0x19b ;  /* 0x0000019b001e7836 */ /* 0x000fe20000000000 */
[----:B------:R-:W-:Y:S01]  /*b0490*/  ISETP.GE.AND P0, PT, R192, UR19, PT ;  /* 0x00000013c0007c0c */ /* 0x000fe2000bf06270 */
[----:B------:R-:W-:Y:S01]  /*b04a0*/  ULDC.64 UR18, c[0x0][0x228] ;  /* 0x00008a0000127ab9 */ /* 0x000fe20000000a00 */
[----:B------:R-:W-:Y:S01]  /*b04b0*/  @P2 LOP3.LUT R237, R237, 0x200000, RZ, 0xfc, !PT ;  /* 0x00200000eded2812 */ /* 0x000fe200078efcff */
[C---:B------:R-:W-:Y:S01]  /*b04c0*/  VIADD R29, R0.reuse, 0x19c ;  /* 0x0000019c001d7836 */ /* 0x040fe20000000000 */
[----:B------:R-:W-:Y:S01]  /*b04d0*/  ISETP.LT.AND P2, PT, R7, UR14, !P0 ;  /* 0x0000000e07007c0c */ /* 0x000fe2000c741270 */
[----:B------:R-:W-:Y:S01]  /*b04e0*/  ULDC UR42, c[0x0][0x22c] ;  /* 0x00008b00002a7ab9 */ /* 0x000fe20000000800 */
[----:B------:R-:W-:Y:S01]  /*b04f0*/  LOP3.LUT R237, R237, 0xfff7ffff, RZ, 0xc0, !PT ;  /* 0xfff7ffffeded7812 */ /* 0x000fe200078ec0ff */
[C---:B------:R-:W-:Y:S01]  /*b0500*/  VIADD R28, R0.reuse, 0x19d ;  /* 0x0000019d001c7836 */ /* 0x040fe20000000000 */
[----:B------:R-:W-:Y:S01]  /*b0510*/  ULDC UR46, c[0x0][0x22c] ;  /* 0x00008b00002e7ab9 */ /* 0x000fe20000000800 */
        /* <DEDUP_REMOVED lines=10> */
[C---:B------:R-:W-:Y:S01]  /*b05c0*/  VIADD R25, R0.reuse, 0x1a0 ;  /* 0x000001a000197836 */ /* 0x040fe20000000000 */
[----:B------:R-:W-:Y:S01]  /*b05d0*/  ISETP.LT.AND P2, PT, R7, UR18, !P0 ;  /* 0x0000001207007c0c */ /* 0x000fe2000c741270 */
[----:B------:R-:W-:Y:S01]  /*b05e0*/  ULDC UR48, c[0x0][0x22c] ;  /* 0x00008b0000307ab9 */ /* 0x000fe20000000800 */
[----:B------:R-:W-:Y:S01]  /*b05f0*/  LOP3.LUT R237, R237, 0xffff7fff, RZ, 0xc0, !PT ;  /* 0xffff7fffeded7812 */ /* 0x000fe200078ec0ff */
[----:B------:R-:W-:Y:S01]  /*b0600*/  VIADD R23, R0, 0x1a2 ;  /* 0x000001a200177836 */ /* 0x000fe20000000000 */
[----:B------:R-:W-:Y:S01]  /*b0610*/  ULDC UR51, c[0x0][0x22c] ;  /* 0x00008b0000337ab9 */ /* 0x000fe20000000800 */
[----:B------:R-:W-:Y:S01]  /*b0620*/  LOP3.LUT R14, R14, 0xfffffffe, RZ, 0xc0, !PT ;  /* 0xfffffffe0e0e7812 */ /* 0x000fe200078ec0ff */
[----:B------:R-:W-:Y:S01]  /*b0630*/  VIADD R22, R0, 0x1a3 ;  /* 0x000001a300167836 */ /* 0x000fe20000000000 */
[----:B------:R-:W-:Y:S01]  /*b0640*/  @P1 LOP3.LUT R237, R237, 0x8000, RZ, 0xfc, !PT ;  /* 0x00008000eded1812 */ /* 0x000fe200078efcff */
[----:B------:R-:W-:Y:S01]  /*b0650*/  ULDC UR52, c[0x0][0x22c] ;  /* 0x00008b0000347ab9 */ /* 0x000fe20000000800 */
        /* <DEDUP_REMOVED lines=11> */
[----:B------:R-:W-:Y:S01]  /*b0710*/  VIADD R18, R0, 0x1a7 ;  /* 0x000001a700127836 */ /* 0x000fe20000000000 */
[----:B------:R-:W-:-:S02]  /*b0720*/  ULDC UR54, c[0x0][0x22c] ;  /* 0x00008b0000367ab9 */ /* 0x000fc40000000800 */
[----:B------:R-:W-:Y:S02]  /*b0730*/  @P1 LOP3.LUT R237, R237, 0x800, RZ, 0xfc, !PT ;  /* 0x00000800eded1812 */ /* 0x000fe400078efcff */
[----:B------:R-:W-:Y:S01]  /*b0740*/  ISETP.LT.AND P1, PT, R6, UR24, !P0 ;  /* 0x0000001806007c0c */ /* 0x000fe2000c721270 */
[----:B------:R-:W-:Y:S01]  /*b0750*/  ULDC UR24, c[0x0][0x22c] ;  /* 0x00008b0000187ab9 */ /* 0x000fe20000000800 */
[----:B------:R-:W-:Y:S02]  /*b0760*/  LOP3.LUT R237, R237, 0xfffffdff, RZ, 0xc0, !PT ;  /* 0xfffffdffeded7812 */ /* 0x000fe400078ec0ff */
[----:B------:R-:W-:Y:S01]  /*b0770*/  ISETP.GE.AND P0, PT, R195, UR9, PT ;  /* 0x00000009c3007c0c */ /* 0x000fe2000bf06270 */
[----:B------:R-:W-:Y:S01]  /*b0780*/  ULDC.64 UR8, c[0x0][0x228] ;  /* 0x00008a0000087ab9 */ /* 0x000fe20000000a00 */
[----:B------:R-:W-:Y:S02]  /*b0790*/  @P2 LOP3.LUT R237, R237, 0x200, RZ, 0xfc, !PT ;  /* 0x00000200eded2812 */ /* 0x000fe400078efcff */
[----:B------:R-:W-:-:S02]  /*b07a0*/  ISETP.LT.AND P2, PT, R7, UR6, !P0 ;  /* 0x0000000607007c0c */ /* 0x000fc4000c741270 */
[----:B------:R-:W-:-:S04]  /*b07b0*/  LOP3.LUT R237, R237, 0xffffff7f, RZ, 0xc0, !PT ;  /* 0xffffff7feded7812 */ /* 0x000fc800078ec0ff */
        /* <DEDUP_REMOVED lines=21> */
[----:B------:R-:W-:Y:S01]  /*b0910*/  ISETP.GE.AND P0, PT, R198, UR15, PT ;  /* 0x0000000fc6007c0c */ /* 0x000fe2000bf06270 */
[----:B------:R-:W-:Y:S02]  /*b0920*/  ULDC.64 UR14, c[0x0][0x228] ;  /* 0x00008a00000e7ab9 */ /* 0x000fe40000000a00 */
[----:B------:R-:W-:Y:S02]  /*b0930*/  @P2 LOP3.LUT R238, R238, 0x80000000, RZ, 0xfc, !PT ;  /* 0x80000000eeee2812 */ /* 0x000fe400078efcff */
[----:B------:R-:W-:Y:S02]  /*b0940*/  ISETP.LT.AND P2, PT, R7, UR16, !P0 ;  /* 0x0000001007007c0c */ /* 0x000fe4000c741270 */
        /* <DEDUP_REMOVED lines=8> */
[----:B------:R-:W-:Y:S01]  /*b09d0*/  ISETP.LT.AND P2, PT, R7, UR14, !P0 ;  /* 0x0000000e07007c0c */ /* 0x000fe2000c741270 */
[----:B------:R-:W-:Y:S01]  /*b09e0*/  ULDC UR14, c[0x0][0x22c] ;  /* 0x00008b00000e7ab9 */ /* 0x000fe20000000800 */
[----:B------:R-:W-:-:S04]  /*b09f0*/  LOP3.LUT R238, R238, 0xfdffffff, RZ, 0xc0, !PT ;  /* 0xfdffffffeeee7812 */ /* 0x000fc800078ec0ff */
[----:B------:R-:W-:Y:S02]  /*b0a00*/  @P1 LOP3.LUT R238, R238, 0x2000000, RZ, 0xfc, !PT ;  /* 0x02000000eeee1812 */ /* 0x000fe400078efcff */
[----:B------:R-:W-:Y:S01]  /*b0a10*/  ISETP.LT.AND P1, PT, R6, UR39, !P0 ;  /* 0x0000002706007c0c */ /* 0x000fe2000c721270 */
[----:B------:R-:W-:Y:S01]  /*b0a20*/  ULDC UR39, c[0x0][0x22c] ;  /* 0x00008b0000277ab9 */ /* 0x000fe20000000800 */
[----:B------:R-:W-:-:S04]  /*b0a30*/  LOP3.LUT R238, R238, 0xff7fffff, RZ, 0xc0, !PT ;  /* 0xff7fffffeeee7812 */ /* 0x000fc800078ec0ff */
[----:B------:R-:W-:Y:S02]  /*b0a40*/  @P2 LOP3.LUT R238, R238, 0x800000, RZ, 0xfc, !PT ;  /* 0x00800000eeee2812 */ /* 0x000fe400078efcff */
[----:B------:R-:W-:Y:S01]  /*b0a50*/  ISETP.GE.AND P0, PT, R200, UR21, PT ;  /* 0x00000015c8007c0c */ /* 0x000fe2000bf06270 */
[----:B------:R-:W-:Y:S01]  /*b0a60*/  ULDC.64 UR20, c[0x0][0x228] ;  /* 0x00008a0000147ab9 */ /* 0x000fe20000000a00 */
[----:B------:R-:W-:-:S04]  /*b0a70*/  LOP3.LUT R238, R238, 0xffdfffff, RZ, 0xc0, !PT ;  /* 0xffdfffffeeee7812 */ /* 0x000fc800078ec0ff */
[----:B------:R-:W-:Y:S02]  /*b0a80*/  @P1 LOP3.LUT R238, R238, 0x200000, RZ, 0xfc, !PT ;  /* 0x00200000eeee1812 */ /* 0x000fe400078efcff */
[----:B------:R-:W-:Y:S01]  /*b0a90*/  ISETP.LT.AND P1, PT, R7, UR18, !P0 ;  /* 0x0000001207007c0c */ /* 0x000fe2000c721270 */
[----:B------:R-:W-:Y:S01]  /*b0aa0*/  ULDC UR18, c[0x0][0x22c] ;  /* 0x00008b0000127ab9 */ /* 0x000fe20000000800 */
[----:B------:R-:W-:Y:S01]  /*b0ab0*/  ISETP.LT.AND P0, PT, R6, UR45, !P0 ;  /* 0x0000002d06007c0c */ /* 0x000fe2000c701270 */
[----:B------:R-:W-:Y:S01]  /*b0ac0*/  ULDC UR45, c[0x0][0x22c] ;  /* 0x00008b00002d7ab9 */ /* 0x000fe20000000800 */
[----:B------:R-:W-:-:S04]  /*b0ad0*/  LOP3.LUT R238, R238, 0xfffdffff, RZ, 0xc0, !PT ;  /* 0xfffdffffeeee7812 */ /* 0x000fc800078ec0ff */
[----:B------:R-:W-:-:S05]  /*b0ae0*/  LOP3.LUT R238, R238, 0xfff7ffff, RZ, 0xc0, !PT ;  /* 0xfff7ffffeeee7812 */ /* 0x000fca00078ec0ff */
[----:B------:R-:W-:-:S04]  /*b0af0*/  @P1 LOP3.LUT R238, R238, 0x80000, RZ, 0xfc, !PT ;  /* 0x00080000eeee1812 */ /* 0x000fc800078efcff */
        /* <DEDUP_REMOVED lines=42> */
[----:B------:R-:W-:-:S03]  /*b0da0*/  ULDC UR15, c[0x0][0x22c] ;  /* 0x00008b00000f7ab9 */ /* 0x000fc60000000800 */
[----:B------:R-:W-:Y:S01]  /*b0db0*/  ISETP.LT.AND P1, PT, R7, UR16, !P0 ;  /* 0x0000001007007c0c */ /* 0x000fe2000c721270 */
[----:B------:R-:W-:Y:S01]  /*b0dc0*/  ULDC UR16, c[0x0][0x22c] ;  /* 0x00008b0000107ab9 */ /* 0x000fe20000000800 */
[----:B------:R-:W-:Y:S01]  /*b0dd0*/  ISETP.LT.AND P0, PT, R6, UR57, !P0 ;  /* 0x0000003906007c0c */ /* 0x000fe2000c701270 */
[----:B------:R-:W-:Y:S01]  /*b0de0*/  ULDC UR57, c[0x0][0x228] ;  /* 0x00008a0000397ab9 */ /* 0x000fe20000000800 */
[----:B------:R-:W-:-:S11]  /*b0df0*/  LOP3.LUT R238, R238, 0xfffffffd, RZ, 0xc0, !PT ;  /* 0xfffffffdeeee7812 */ /* 0x000fd600078ec0ff */
[----:B------:R-:W-:Y:S02]  /*b0e00*/  @P0 LOP3.LUT R2, R2, 0x80000000, RZ, 0xfc, !PT ;  /* 0x8000000002020812 */ /* 0x000fe400078efcff */
[----:B------:R-:W-:Y:S01]  /*b0e10*/  ISETP.GE.AND P0, PT, R206, UR19, PT ;  /* 0x00000013ce007c0c */ /* 0x000fe2000bf06270 */
[----:B------:R-:W-:Y:S01]  /*b0e20*/  ULDC UR19, c[0x0][0x22c] ;  /* 0x00008b0000137ab9 */ /* 0x000fe20000000800 */
[----:B------:R-:W-:Y:S02]  /*b0e30*/  @P1 LOP3.LUT R238, R238, 0x2, RZ, 0xfc, !PT ;  /* 0x00000002eeee1812 */ /* 0x000fe400078efcff */
[----:B------:R-:W-:Y:S01]  /*b0e40*/  ISETP.LT.AND P1, PT, R7, UR56, !P0 ;  /* 0x0000003807007c0c */ /* 0x000fe2000c721270 */
[----:B------:R-:W-:Y:S01]  /*b0e50*/  VIADD R17, R0, 0x1a8 ;  /* 0x000001a800117836 */ /* 0x000fe20000000000 */
[----:B------:R-:W-:Y:S01]  /*b0e60*/  ISETP.LT.AND P0, PT, R6, UR57, !P0 ;  /* 0x0000003906007c0c */ /* 0x000fe2000c701270 */
[----:B------:R-:W-:Y:S01]  /*b0e70*/  ULDC UR57, c[0x0][0x228] ;  /* 0x00008a0000397ab9 */ /* 0x000fe20000000800 */
[----:B------:R-:W-:Y:S01]  /*b0e80*/  LOP3.LUT R2, R2, 0xdfffffff, RZ, 0xc0, !PT ;  /* 0xdfffffff02027812 */ /* 0x000fe200078ec0ff */
[----:B------:R-:W-:Y:S01]  /*b0e90*/  VIADD R16, R0, 0x1a9 ;  /* 0x000001a900107836 */ /* 0x000fe20000000000 */
[----:B------:R-:W-:Y:S01]  /*b0ea0*/  ISETP.GE.AND P2, PT, R94, UR35, PT ;  /* 0x000000235e007c0c */ /* 0x000fe2000bf46270 */
[----:B------:R-:W-:Y:S01]  /*b0eb0*/  ULDC UR35, c[0x0][0x22c] ;  /* 0x00008b0000237ab9 */ /* 0x000fe20000000800 */
[----:B------:R-:W-:Y:S01]  /*b0ec0*/  LOP3.LUT R238, R238, 0xfffffffe, RZ, 0xc0, !PT ;  /* 0xfffffffeeeee7812 */ /* 0x000fe200078ec0ff */
[----:B------:R-:W-:-:S04]  /*b0ed0*/  ULDC UR56, c[0x0][0x22c] ;  /* 0x00008b0000387ab9 */ /* 0x000fc80000000800 */
        /* <DEDUP_REMOVED lines=50> */
[----:B------:R-:W-:Y:S02]  /*b1200*/  @P1 LOP3.LUT R2, R2, 0x800, RZ, 0xfc, !PT ;  /* 0x0000080002021812 */ /* 0x000fe400078efcff */
[----:B------:R-:W-:Y:S01]  /*b1210*/  ISETP.GE.AND P1, PT, R96, UR29, PT ;  /* 0x0000001d60007c0c */ /* 0x000fe2000bf26270 */
[----:B------:R-:W-:Y:S01]  /*b1220*/  ULDC UR29, c[0x0][0x22c] ;  /* 0x00008b00001d7ab9 */ /* 0x000fe20000000800 */
[----:B------:R-:W-:-:S04]  /*b1230*/  LOP3.LUT R2, R2, 0xfffffdff, RZ, 0xc0, !PT ;  /* 0xfffffdff02027812 */ /* 0x000fc800078ec0ff */
[----:B------:R-:W-:-:S04]  /*b1240*/  @P0 LOP3.LUT R2, R2, 0x200, RZ, 0xfc, !PT ;  /* 0x0000020002020812 */ /* 0x000fc800078efcff */
[----:B------:R-:W-:-:S04]  /*b1250*/  LOP3.LUT R2, R2, 0xfffffffe, RZ, 0xc0, !PT ;  /* 0xfffffffe02027812 */ /* 0x000fc800078ec0ff */
[----:B------:R-:W-:Y:S02]  /*b1260*/  @P1 LOP3.LUT R2, R2, 0x1, RZ, 0xfc, !PT ;  /* 0x0000000102021812 */ /* 0x000fe400078efcff */
[----:B------:R-:W-:Y:S01]  /*b1270*/  ISETP.GE.AND P1, PT, R93, UR37, PT ;  /* 0x000000255d007c0c */ /* 0x000fe2000bf26270 */
[----:B------:R-:W-:Y:S01]  /*b1280*/  ULDC UR37, c[0x0][0x22c] ;  /* 0x00008b0000257ab9 */ /* 0x000fe20000000800 */
[----:B------:R-:W-:-:S04]  /*b1290*/  LOP3.LUT R2, R2, 0xffffffef, RZ, 0xc0, !PT ;  /* 0xffffffef02027812 */ /* 0x000fc800078ec0ff */
[----:B------:R-:W-:-:S04]  /*b12a0*/  @P2 LOP3.LUT R2, R2, 0x10, RZ, 0xfc, !PT ;  /* 0x0000001002022812 */ /* 0x000fc800078efcff */
[----:B------:R-:W-:-:S04]  /*b12b0*/  LOP3.LUT R2, R2, 0xfffffeff, RZ, 0xc0, !PT ;  /* 0xfffffeff02027812 */ /* 0x000fc800078ec0ff */
[----:B------:R-:W-:Y:S02]  /*b12c0*/  @P1 LOP3.LUT R2, R2, 0x100, RZ, 0xfc, !PT ;  /* 0x0000010002021812 */ /* 0x000fe400078efcff */
[----:B------:R-:W-:Y:S02]  /*b12d0*/  ISETP.GE.AND P2, PT, R91, UR43, PT ;  /* 0x0000002b5b007c0c */ /* 0x000fe4000bf46270 */
        /* <DEDUP_REMOVED lines=13> */
[----:B------:R-:W-:-:S04]  /*b13b0*/  @P2 LOP3.LUT R2, R2, 0x40000, RZ, 0xfc, !PT ;  /* 0x0004000002022812 */ /* 0x000fc800078efcff */
[----:B------:R-:W-:-:S04]  /*b13c0*/  LOP3.LUT R2, R2, 0xffdfffff, RZ, 0xc0, !PT ;  /* 0xffdfffff02027812 */ /* 0x000fc800078ec0ff */
[----:B------:R-:W-:Y:S02]  /*b13d0*/  @P1 LOP3.LUT R2, R2, 0x200000, RZ, 0xfc, !PT ;  /* 0x0020000002021812 */ /* 0x000fe400078efcff */
[----:B------:R-:W-:Y:S02]  /*b13e0*/  ISETP.GE.AND P1, PT, R86, UR61, PT ;  /* 0x0000003d56007c0c */ /* 0x000fe4000bf26270 */
[----:B------:R-:W-:Y:S01]  /*b13f0*/  ISETP.GE.AND P3, PT, R85, UR35, PT ;  /* 0x0000002355007c0c */ /* 0x000fe2000bf66270 */
[----:B------:R-:W-:Y:S01]  /*b1400*/  ULDC UR35, c[0x0][0x22c] ;  /* 0x00008b0000237ab9 */ /* 0x000fe20000000800 */
[----:B------:R-:W-:Y:S02]  /*b1410*/  LOP3.LUT R2, R2, 0xfeffffff, RZ, 0xc0, !PT ;  /* 0xfeffffff02027812 */ /* 0x000fe400078ec0ff */
[----:B------:R-:W-:Y:S01]  /*b1420*/  ISETP.GE.AND P0, PT, R95, UR31, PT ;  /* 0x0000001f5f007c0c */ /* 0x000fe2000bf06270 */
[----:B------:R-:W-:Y:S02]  /*b1430*/  ULDC UR31, c[0x0][0x22c] ;  /* 0x00008b00001f7ab9 */ /* 0x000fe40000000800 */
[----:B------:R-:W-:Y:S01]  /*b1440*/  ISETP.GE.AND P2, PT, R84, UR31, PT ;  /* 0x0000001f54007c0c */ /* 0x000fe2000bf46270 */
[----:B------:R-:W-:-:S03]  /*b1450*/  ULDC UR31, c[0x0][0x22c] ;  /* 0x00008b00001f7ab9 */ /* 0x000fc60000000800 */
        /* <DEDUP_REMOVED lines=11> */
[----:B------:R-:W-:Y:S01]  /*b1510*/  ISETP.GE.AND P3, PT, R81, UR35, PT ;  /* 0x0000002351007c0c */ /* 0x000fe2000bf66270 */
[----:B------:R-:W-:Y:S01]  /*b1520*/  ULDC UR35, c[0x0][0x22c] ;  /* 0x00008b0000237ab9 */ /* 0x000fe20000000800 */
[----:B------:R-:W-:Y:S01]  /*b1530*/  ISETP.GE.AND P2, PT, R80, UR31, PT ;  /* 0x0000001f50007c0c */ /* 0x000fe2000bf46270 */
[----:B------:R-:W-:-:S08]  /*b1540*/  ULDC UR31, c[0x0][0x22c] ;  /* 0x00008b00001f7ab9 */ /* 0x000fd00000000800 */
        /* <DEDUP_REMOVED lines=13> */
[----:B------:R-:W-:Y:S02]  /*b1620*/  LOP3.LUT R238, R238, 0xfffffeff, RZ, 0xc0, !PT ;  /* 0xfffffeffeeee7812 */ /* 0x000fe400078ec0ff */
[----:B------:R-:W-:Y:S01]  /*b1630*/  ISETP.GE.AND P2, PT, R76, UR31, PT ;  /* 0x0000001f4c007c0c */ /* 0x000fe2000bf46270 */
[----:B------:R-:W-:-:S06]  /*b1640*/  ULDC UR31, c[0x0][0x22c] ;  /* 0x00008b00001f7ab9 */ /* 0x000fcc0000000800 */
        /* <DEDUP_REMOVED lines=27> */
[----:B------:R-:W-:Y:S02]  /*b1800*/  LOP3.LUT R238, R238, 0xfbffffff, RZ, 0xc0, !PT ;  /* 0xfbffffffeeee7812 */ /* 0x000fe400078ec0ff */
[----:B------:R-:W-:Y:S01]  /*b1810*/  ISETP.GE.AND P3, PT, R69, UR35, PT ;  /* 0x0000002345007c0c */ /* 0x000fe2000bf66270 */
[----:B------:R-:W-:-:S08]  /*b1820*/  ULDC UR35, c[0x0][0x22c] ;  /* 0x00008b0000237ab9 */ /* 0x000fd00000000800 */
[----:B------:R-:W-:Y:S02]  /*b1830*/  @P1 LOP3.LUT R238, R238, 0x4000000, RZ, 0xfc, !PT ;  /* 0x04000000eeee1812 */ /* 0x000fe400078efcff */
[----:B------:R-:W-:Y:S01]  /*b1840*/  ISETP.GE.AND P1, PT, R67, UR29, PT ;  /* 0x0000001d43007c0c */ /* 0x000fe2000bf26270 */
[----:B------:R-:W-:Y:S01]  /*b1850*/  ULDC UR29, c[0x0][0x22c] ;  /* 0x00008b00001d7ab9 */ /* 0x000fe20000000800 */
[----:B------:R-:W-:Y:S02]  /*b1860*/  LOP3.LUT R237, R237, 0xfffffffd, RZ, 0xc0, !PT ;  /* 0xfffffffdeded7812 */ /* 0x000fe400078ec0ff */
[----:B------:R-:W-:Y:S01]  /*b1870*/  ISETP.GE.AND P2, PT, R68, UR31, PT ;  /* 0x0000001f44007c0c */ /* 0x000fe2000bf46270 */
[----:B------:R-:W-:Y:S01]  /*b1880*/  ULDC UR31, c[0x0][0x22c] ;  /* 0x00008b00001f7ab9 */ /* 0x000fe20000000800 */
[----:B------:R-:W-:-:S07]  /*b1890*/  LOP3.LUT R238, R238, 0xefffffff, RZ, 0xc0, !PT ;  /* 0xefffffffeeee7812 */ /* 0x000fce00078ec0ff */
[----:B------:R-:W-:Y:S02]  /*b18a0*/  @P1 LOP3.LUT R237, R237, 0x2, RZ, 0xfc, !PT ;  /* 0x00000002eded1812 */ /* 0x000fe400078efcff */
[----:B------:R-:W-:Y:S01]  /*b18b0*/  ISETP.GE.AND P1, PT, R66, UR37, PT ;  /* 0x0000002542007c0c */ /* 0x000fe2000bf26270 */
[----:B------:R-:W-:Y:S01]  /*b18c0*/  ULDC UR37, c[0x0][0x22c] ;  /* 0x00008b0000257ab9 */ /* 0x000fe20000000800 */
[----:B------:R-:W-:Y:S02]  /*b18d0*/  @P3 LOP3.LUT R238, R238, 0x10000000, RZ, 0xfc, !PT ;  /* 0x10000000eeee3812 */ /* 0x000fe400078efcff */
[----:B------:R-:W-:Y:S01]  /*b18e0*/  ISETP.GE.AND P3, PT, R65, UR35, PT ;  /* 0x0000002341007c0c */ /* 0x000fe2000bf66270 */
[----:B------:R-:W-:Y:S01]  /*b18f0*/  ULDC UR35, c[0x0][0x22c] ;  /* 0x00008b0000237ab9 */ /* 0x000fe20000000800 */
[----:B------:R-:W-:Y:S02]  /*b1900*/  LOP3.LUT R237, R237, 0xffffffef, RZ, 0xc0, !PT ;  /* 0xffffffefeded7812 */ /* 0x000fe400078ec0ff */
[----:B------:R-:W-:-:S05]  /*b1910*/  LOP3.LUT R238, R238, 0xbfffffff, RZ, 0xc0, !PT ;  /* 0xbfffffffeeee7812 */ /* 0x000fca00078ec0ff */
[----:B------:R-:W-:Y:S02]  /*b1920*/  @P1 LOP3.LUT R237, R237, 0x10, RZ, 0xfc, !PT ;  /* 0x00000010eded1812 */ /* 0x000fe400078efcff */
[----:B------:R-:W-:Y:S02]  /*b1930*/  @P2 LOP3.LUT R238, R238, 0x40000000, RZ, 0xfc, !PT ;  /* 0x40000000eeee2812 */ /* 0x000fe400078efcff */
[----:B------:R-:W-:Y:S01]  /*b1940*/  ISETP.GE.AND P2, PT, R64, UR31, PT ;  /* 0x0000001f40007c0c */ /* 0x000fe2000bf46270 */
[----:B------:R-:W-:Y:S01]  /*b1950*/  ULDC UR31, c[0x0][0x22c] ;  /* 0x00008b00001f7ab9 */ /* 0x000fe20000000800 */
[----:B------:R-:W-:-:S04]  /*b1960*/  LOP3.LUT R237, R237, 0xffffffdf, RZ, 0xc0, !PT ;  /* 0xffffffdfeded7812 */ /* 0x000fc800078ec0ff */
[----:B------:R-:W-:Y:S02]  /*b1970*/  @P3 LOP3.LUT R237, R237, 0x20, RZ, 0xfc, !PT ;  /* 0x00000020eded3812 */ /* 0x000fe400078efcff */
[----:B------:R-:W-:Y:S01]  /*b1980*/  ISETP.GE.AND P1, PT, R63, UR29, PT ;  /* 0x0000001d3f007c0c */ /* 0x000fe2000bf26270 */
[----:B------:R-:W-:Y:S01]  /*b1990*/  ULDC UR29, c[0x0][0x22c] ;  /* 0x00008b00001d7ab9 */ /* 0x000fe20000000800 */
        /* <DEDUP_REMOVED lines=27> */
[----:B------:R-:W-:Y:S02]  /*b1b50*/  ISETP.GE.AND P1, PT, R54, UR16, PT ;  /* 0x0000001036007c0c */ /* 0x000fe4000bf26270 */
[----:B------:R-:W-:-:S04]  /*b1b60*/  LOP3.LUT R237, R237, 0xf7ffffff, RZ, 0xc0, !PT ;  /* 0xf7ffffffeded7812 */ /* 0x000fc800078ec0ff */
[----:B------:R-:W-:Y:S02]  /*b1b70*/  @P3 LOP3.LUT R237, R237, 0x8000000, RZ, 0xfc, !PT ;  /* 0x08000000eded3812 */ /* 0x000fe400078efcff */
[----:B------:R-:W-:Y:S02]  /*b1b80*/  ISETP.GE.AND P3, PT, R52, UR14, PT ;  /* 0x0000000e34007c0c */ /* 0x000fe4000bf66270 */
[----:B------:R-:W-:Y:S02]  /*b1b90*/  LOP3.LUT R237, R237, 0xbfffffff, RZ, 0xc0, !PT ;  /* 0xbfffffffeded7812 */ /* 0x000fe400078ec0ff */
[----:B------:R-:W-:Y:S02]  /*b1ba0*/  @P2 LOP3.LUT R236, R236, 0x1, RZ, 0xfc, !PT ;  /* 0x00000001ecec2812 */ /* 0x000fe400078efcff */
[----:B------:R-:W-:Y:S02]  /*b1bb0*/  @P1 LOP3.LUT R237, R237, 0x40000000, RZ, 0xfc, !PT ;  /* 0x40000000eded1812 */ /* 0x000fe400078efcff */
[----:B------:R-:W-:-:S02]  /*b1bc0*/  ISETP.GE.AND P1, PT, R51, UR19, PT ;  /* 0x0000001333007c0c */ /* 0x000fc4000bf26270 */
        /* <DEDUP_REMOVED lines=86> */
[----:B------:R-:W-:-:S04]  /*b2130*/  @P2 LOP3.LUT R14, R14, 0x4, RZ, 0xfc, !PT ;  /* 0x000000040e0e2812 */ /* 0x000fc800078efcff */
[----:B------:R-:W-:Y:S02]  /*b2140*/  LOP3.LUT R14, R14, 0xffffffef, RZ, 0xc0, !PT ;  /* 0xffffffef0e0e7812 */ /* 0x000fe400078ec0ff */
[----:B------:R-:W-:Y:S02]  /*b2150*/  ISETP.GE.AND P1, PT, R21, UR54, PT ;  /* 0x0000003615007c0c */ /* 0x000fe4000bf26270 */
[----:B------:R-:W-:Y:S02]  /*b2160*/  @P3 LOP3.LUT R14, R14, 0x10, RZ, 0xfc, !PT ;  /* 0x000000100e0e3812 */ /* 0x000fe400078efcff */
[----:B------:R-:W-:Y:S02]  /*b2170*/  ISETP.GE.AND P2, PT, R20, UR56, PT ;  /* 0x0000003814007c0c */ /* 0x000fe4000bf46270 */
[----:B------:R-:W-:Y:S02]  /*b2180*/  ISETP.GE.AND P3, PT, R19, UR57, PT ;  /* 0x0000003913007c0c */ /* 0x000fe4000bf66270 */
[----:B------:R-:W-:-:S02]  /*b2190*/  ISETP.GE.AND P4, PT, R18, UR58, PT ;  /* 0x0000003a12007c0c */ /* 0x000fc4000bf86270 */
[----:B------:R-:W-:Y:S02]  /*b21a0*/  ISETP.GE.AND P5, PT, R17, UR59, PT ;  /* 0x0000003b11007c0c */ /* 0x000fe4000bfa6270 */
[----:B------:R-:W-:Y:S01]  /*b21b0*/  ISETP.GE.AND P6, PT, R16, UR60, PT ;  /* 0x0000003c10007c0c */ /* 0x000fe2000bfc6270 */
[----:B------:R-:W2:Y:S01]  /*b21c0*/  LDL.LU R107, [R1+0x74] ;  /* 0x00007400016b7983 */ /* 0x000ea20000300800 */
[----:B------:R-:W-:Y:S01]  /*b21d0*/  LOP3.LUT R239, R239, 0xfffffffb, RZ, 0xc0, !PT ;  /* 0xfffffffbefef7812 */ /* 0x000fe200078ec0ff */
[----:B------:R-:W-:Y:S01]  /*b21e0*/  ULDC.64 UR28, c[0x0][0x228] ;  /* 0x00008a00001c7ab9 */ /* 0x000fe20000000a00 */
[----:B------:R-:W-:Y:S01]  /*b21f0*/  LOP3.LUT R13, R13, 0x7fffffff, RZ, 0xc0, !PT ;  /* 0x7fffffff0d0d7812 */ /* 0x000fe200078ec0ff */
[----:B------:R-:W2:Y:S01]  /*b2200*/  LDL.LU R106, [R1+0x384] ;  /* 0x00038400016a7983 */ /* 0x000ea20000300800 */
[----:B------:R-:W-:Y:S01]  /*b2210*/  ULDC.64 UR26, c[0x0][0x228] ;  /* 0x00008a00001a7ab9 */ /* 0x000fe20000000a00 */
[----:B------:R-:W-:Y:S01]  /*b2220*/  ULDC.64 UR24, c[0x0][0x228] ;  /* 0x00008a0000187ab9 */ /* 0x000fe20000000a00 */
[----:B------:R-:W-:Y:S01]  /*b2230*/  ULDC.64 UR22, c[0x0][0x228] ;  /* 0x00008a0000167ab9 */ /* 0x000fe20000000a00 */
[----:B------:R-:W3:Y:S01]  /*b2240*/  LDL.LU R105, [R1+0x70] ;  /* 0x0000700001697983 */ /* 0x000ee20000300800 */
[----:B------:R-:W-:Y:S01]  /*b2250*/  ULDC.64 UR20, c[0x0][0x228] ;  /* 0x00008a0000147ab9 */ /* 0x000fe20000000a00 */
[----:B------:R-:W-:Y:S01]  /*b2260*/  ULDC.64 UR18, c[0x0][0x228] ;  /* 0x00008a0000127ab9 */ /* 0x000fe20000000a00 */
[----:B------:R-:W-:Y:S01]  /*b2270*/  ULDC.64 UR14, c[0x0][0x228] ;  /* 0x00008a00000e7ab9 */ /* 0x000fe20000000a00 */
[----:B------:R-:W3:Y:S01]  /*b2280*/  LDL.LU R104, [R1+0x380] ;  /* 0x0003800001687983 */ /* 0x000ee20000300800 */
[----:B------:R-:W-:Y:S01]  /*b2290*/  ULDC.64 UR12, c[0x0][0x228] ;  /* 0x00008a00000c7ab9 */ /* 0x000fe20000000a00 */
[----:B------:R-:W-:Y:S01]  /*b22a0*/  ULDC.64 UR8, c[0x0][0x228] ;  /* 0x00008a0000087ab9 */ /* 0x000fe20000000a00 */
[----:B------:R-:W-:Y:S01]  /*b22b0*/  ULDC.64 UR6, c[0x0][0x228] ;  /* 0x00008a0000067ab9 */ /* 0x000fe20000000a00 */
[----:B------:R-:W4:Y:S01]  /*b22c0*/  LDL.LU R103, [R1+0x118] ;  /* 0x0001180001677983 */ /* 0x000f220000300800 */
[----:B------:R-:W-:-:S03]  /*b22d0*/  ULDC.64 UR30, c[0x0][0x228] ;  /* 0x00008a00001e7ab9 */ /* 0x000fc60000000a00 */
[----:B------:R-:W4:Y:S04]  /*b22e0*/  LDL.LU R102, [R1+0x2874] ;  /* 0x0028740001667983 */ /* 0x000f280000300800 */
[----:B------:R-:W4:Y:S04]  /*b22f0*/  LDL.LU R101, [R1+0x2870] ;  /* 0x0028700001657983 */ /* 0x000f280000300800 */
[----:B------:R-:W4:Y:S04]  /*b2300*/  LDL.LU R100, [R1+0x286c] ;  /* 0x00286c0001647983 */ /* 0x000f280000300800 */
[----:B------:R-:W4:Y:S04]  /*b2310*/  LDL.LU R99, [R1+0x10c] ;  /* 0x00010c0001637983 */ /* 0x000f280000300800 */
[----:B------:R-:W4:Y:S04]  /*b2320*/  LDL.LU R98, [R1+0x108] ;  /* 0x0001080001627983 */ /* 0x000f280000300800 */
[----:B------:R-:W4:Y:S01]  /*b2330*/  LDL.LU R97, [R1+0x94] ;  /* 0x0000940001617983 */ /* 0x000f220000300800 */
[----:B------:R-:W-:-:S02]  /*b2340*/  @P0 LOP3.LUT R239, R239, 0x4, RZ, 0xfc, !PT ;  /* 0x00000004efef0812 */ /* 0x000fc400078efcff */
[----:B------:R-:W-:Y:S01]  /*b2350*/  @P3 LOP3.LUT R13, R13, 0x80000000, RZ, 0xfc, !PT ;  /* 0x800000000d0d3812 */ /* 0x000fe200078efcff */
[----:B------:R-:W-:Y:S01]  /*b2360*/  STL.64 [R1+0x2b78], R236 ;  /* 0x002b78ec01007387 */ /* 0x000fe20000100a00 */
[----:B------:R-:W-:Y:S02]  /*b2370*/  LOP3.LUT R239, R239, 0xfffffffd, RZ, 0xc0, !PT ;  /* 0xfffffffdefef7812 */ /* 0x000fe400078ec0ff */
[----:B------:R-:W-:Y:S01]  /*b2380*/  LOP3.LUT R13, R13, 0xbfffffff, RZ, 0xc0, !PT ;  /* 0xbfffffff0d0d7812 */ /* 0x000fe200078ec0ff */
[----:B------:R0:W-:Y:S01]  /*b2390*/  STL.64 [R1+0x2b70], R14 ;  /* 0x002b700e01007387 */ /* 0x0001e20000100a00 */
[----:B------:R-:W-:Y:S02]  /*b23a0*/  @P1 LOP3.LUT R239, R239, 0x2, RZ, 0xfc, !PT ;  /* 0x00000002efef1812 */ /* 0x000fe400078efcff */
[----:B------:R-:W-:Y:S01]  /*b23b0*/  @P4 LOP3.LUT R13, R13, 0x40000000, RZ, 0xfc, !PT ;  /* 0x400000000d0d4812 */ /* 0x000fe200078efcff */
[----:B------:R-:W-:Y:S01]  /*b23c0*/  STL.64 [R1+0x2b68], R250 ;  /* 0x002b68fa01007387 */ /* 0x000fe20000100a00 */
[----:B------:R-:W-:-:S02]  /*b23d0*/  LOP3.LUT R239, R239, 0xfffffffe, RZ, 0xc0, !PT ;  /* 0xfffffffeefef7812 */ /* 0x000fc400078ec0ff */
[----:B------:R-:W-:Y:S01]  /*b23e0*/  LOP3.LUT R13, R13, 0xdfffffff, RZ, 0xc0, !PT ;  /* 0xdfffffff0d0d7812 */ /* 0x000fe200078ec0ff */
[----:B------:R-:W-:Y:S01]  /*b23f0*/  STL.64 [R1+0x2b60], R244 ;  /* 0x002b60f401007387 */ /* 0x000fe20000100a00 */
[----:B------:R-:W-:Y:S02]  /*b2400*/  @P2 LOP3.LUT R239, R239, 0x1, RZ, 0xfc, !PT ;  /* 0x00000001efef2812 */ /* 0x000fe400078efcff */
[----:B------:R-:W-:Y:S01]  /*b2410*/  @P5 LOP3.LUT R13, R13, 0x20000000, RZ, 0xfc, !PT ;  /* 0x200000000d0d5812 */ /* 0x000fe200078efcff */
[----:B------:R-:W-:Y:S01]  /*b2420*/  STL.64 [R1+0x2b58], R242 ;  /* 0x002b58f201007387 */ /* 0x000fe20000100a00 */
[C---:B------:R-:W-:Y:S02]  /*b2430*/  LOP3.LUT P5, RZ, R2.reuse, 0x2, RZ, 0xc0, !PT ;  /* 0x0000000202ff7812 */ /* 0x040fe400078ac0ff */
[----:B------:R-:W-:Y:S01]  /*b2440*/  LOP3.LUT R13, R13, 0xefffffff, RZ, 0xc0, !PT ;  /* 0xefffffff0d0d7812 */ /* 0x000fe200078ec0ff */
[----:B------:R-:W-:Y:S01]  /*b2450*/  STL.64 [R1+0x2b50], R240 ;  /* 0x002b50f001007387 */ /* 0x000fe20000100a00 */
[----:B------:R-:W-:-:S02]  /*b2460*/  LOP3.LUT P4, RZ, R2, 0x4, RZ, 0xc0, !PT ;  /* 0x0000000402ff7812 */ /* 0x000fc4000788c0ff */
[----:B------:R-:W-:Y:S01]  /*b2470*/  @P6 LOP3.LUT R13, R13, 0x10000000, RZ, 0xfc, !PT ;  /* 0x100000000d0d6812 */ /* 0x000fe200078efcff */
[----:B------:R-:W-:Y:S01]  /*b2480*/  STL.64 [R1+0x2b48], R10 ;  /* 0x002b480a01007387 */ /* 0x000fe20000100a00 */
[----:B------:R-:W-:Y:S02]  /*b2490*/  LOP3.LUT P6, RZ, R8, 0x20000000, RZ, 0xc0, !PT ;  /* 0x2000000008ff7812 */ /* 0x000fe400078cc0ff */
[C---:B------:R-:W-:Y:S01]  /*b24a0*/  LOP3.LUT P3, RZ, R2.reuse, 0x8, RZ, 0xc0, !PT ;  /* 0x0000000802ff7812 */ /* 0x040fe2000786c0ff */
[----:B------:R1:W-:Y:S01]  /*b24b0*/  STL.64 [R1+0x2b40], R4 ;  /* 0x002b400401007387 */ /* 0x0003e20000100a00 */
[C---:B------:R-:W-:Y:S02]  /*b24c0*/  LOP3.LUT P2, RZ, R2.reuse, 0x20, RZ, 0xc0, !PT ;  /* 0x0000002002ff7812 */ /* 0x040fe4000784c0ff */
[C---:B------:R-:W-:Y:S01]  /*b24d0*/  LOP3.LUT P1, RZ, R2.reuse, 0x40, RZ, 0xc0, !PT ;  /* 0x0000004002ff7812 */ /* 0x040fe2000782c0ff */
[----:B------:R1:W-:Y:S01]  /*b24e0*/  STL.64 [R1+0x2b38], R6 ;  /* 0x002b380601007387 */ /* 0x0003e20000100a00 */
[----:B------:R-:W-:-:S03]  /*b24f0*/  LOP3.LUT P0, RZ, R2, 0x80, RZ, 0xc0, !PT ;  /* 0x0000008002ff7812 */ /* 0x000fc6000780c0ff */
[----:B------:R-:W-:Y:S01]  /*b2500*/  STL.64 [R1+0x2b80], R238 ;  /* 0x002b80ee01007387 */ /* 0x000fe20000100a00 */
[----:B------:R-:W0:Y:S02]  /*b2510*/  S2R R108, SR_TID.X ;  /* 0x00000000006c7919 */ /* 0x000e240000002100 */
[----:B0-----:R-:W-:-:S05]  /*b2520*/  IMAD.SHL.U32 R108, R108, 0x40, RZ ;  /* 0x000000406c6c7824 */ /* 0x001fca00078e00ff */
[----:B------:R-:W-:-:S04]  /*b2530*/  LOP3.LUT R108, R108, 0x400, RZ, 0xc0, !PT ;  /* 0x000004006c6c7812 */ /* 0x000fc800078ec0ff */
[----:B------:R-:W-:Y:S02]  /*b2540*/  IADD3 R212, R108, UR4, R212 ;  /* 0x000000046cd47c10 */ /* 0x000fe4000fffe0d4 */
[----:B--2---:R-:W-:Y:S02]  /*b2550*/  PRMT R108, R106, 0x5410, R107 ;  /* 0x000054106a6c7816 */ /* 0x004fe4000000006b */
[----:B---3--:R-:W-:Y:S02]  /*b2560*/  PRMT R109, R104, 0x5410, R105 ;  /* 0x00005410686d7816 */ /* 0x008fe40000000069 */
[----:B----4-:R-:W-:Y:S02]  /*b2570*/  PRMT R110, R103, 0x5410, R248 ;  /* 0x00005410676e7816 */ /* 0x010fe400000000f8 */
[----:B------:R-:W2:Y:S01]  /*b2580*/  LDL.LU R103, [R1+0x198] ;  /* 0x0001980001677983 */ /* 0x000ea20000300800 */
[----:B------:R-:W-:-:S03]  /*b2590*/  LOP3.LUT R21, R102, 0xffff, RZ, 0xc0, !PT ;  /* 0x0000ffff66157812 */ /* 0x000fc600078ec0ff */
[----:B------:R-:W2:Y:S01]  /*b25a0*/  LDL.LU R102, [R1+0x3ac] ;  /* 0x0003ac0001667983 */ /* 0x000ea20000300800 */
[----:B------:R-:W-:-:S03]  /*b25b0*/  LOP3.LUT R20, R101, 0xffff, RZ, 0xc0, !PT ;  /* 0x0000ffff65147812 */ /* 0x000fc600078ec0ff */
[----:B------:R-:W3:Y:S01]  /*b25c0*/  LDL.LU R101, [R1+0x174] ;  /* 0x0001740001657983 */ /* 0x000ee20000300800 */
[----:B------:R-:W-:-:S03]  /*b25d0*/  LOP3.LUT R19, R100, 0xffff, RZ, 0xc0, !PT ;  /* 0x0000ffff64137812 */ /* 0x000fc600078ec0ff */
[----:B------:R-:W4:Y:S01]  /*b25e0*/  LDL.LU R100, [R1+0x90] ;  /* 0x0000900001647983 */ /* 0x000f220000300800 */
[----:B------:R-:W-:Y:S02]  /*b25f0*/  LOP3.LUT R18, R99, 0xffff, RZ, 0xc0, !PT ;  /* 0x0000ffff63127812 */ /* 0x000fe400078ec0ff */
[----:B------:R-:W-:Y:S02]  /*b2600*/  LOP3.LUT R17, R98, 0xffff, RZ, 0xc0, !PT ;  /* 0x0000ffff62117812 */ /* 0x000fe400078ec0ff */
[----:B------:R-:W4:Y:S01]  /*b2610*/  LDL.LU R98, [R1+0x154] ;  /* 0x0001540001627983 */ /* 0x000f220000300800 */
[----:B------:R-:W-:-:S03]  /*b2620*/  LOP3.LUT R16, R97, 0xffff, RZ, 0xc0, !PT ;  /* 0x0000ffff61107812 */ /* 0x000fc600078ec0ff */
[----:B------:R-:W4:Y:S01]  /*b2630*/  LDL.LU R97, [R1+0x150] ;  /* 0x0001500001617983 */ /* 0x000f220000300800 */
[----:B------:R-:W-:Y:S02]  /*b2640*/  SHF.R.U32.HI R24, RZ, 0x8, R21 ;  /* 0x00000008ff187819 */ /* 0x000fe40000011615 */
[--C-:B------:R-:W-:Y:S02]  /*b2650*/  SHF.R.U32.HI R23, RZ, 0x8, R18.reuse ;  /* 0x00000008ff177819 */ /* 0x100fe40000011612 */
[----:B------:R-:W-:Y:S02]  /*b2660*/  PRMT R14, R21, 0x3340, R18 ;  /* 0x00003340150e7816 */ /* 0x000fe40000000012 */
[----:B------:R-:W-:Y:S02]  /*b2670*/  SHF.R.U32.HI R18, RZ, 0x8, R20 ;  /* 0x00000008ff127819 */ /* 0x000fe40000011614 */
[--C-:B------:R-:W-:Y:S02]  /*b2680*/  PRMT R236, R20, 0x3340, R17.reuse ;  /* 0x0000334014ec7816 */ /* 0x100fe40000000011 */
[----:B------:R-:W-:-:S02]  /*b2690*/  SHF.R.U32.HI R22, RZ, 0x8, R17 ;  /* 0x00000008ff167819 */ /* 0x000fc40000011611 */
[--C-:B-1----:R-:W-:Y:S02]  /*b26a0*/  PRMT R4, R19, 0x3340, R16.reuse ;  /* 0x0000334013047816 */ /* 0x102fe40000000010 */
[----:B------:R-:W-:Y:S02]  /*b26b0*/  SHF.R.U32.HI R20, RZ, 0x8, R16 ;  /* 0x00000008ff147819 */ /* 0x000fe40000011610 */
[----:B------:R-:W-:Y:S02]  /*b26c0*/  LOP3.LUT R17, R24, 0xffff, RZ, 0xc0, !PT ;  /* 0x0000ffff18117812 */ /* 0x000fe400078ec0ff */
[----:B------:R-:W-:-:S04]  /*b26d0*/  LOP3.LUT R16, R23, 0xffff, RZ, 0xc0, !PT ;  /* 0x0000ffff17107812 */ /* 0x000fc800078ec0ff */
[----:B------:R-:W-:-:S05]  /*b26e0*/  PRMT R15, R17, 0x3340, R16 ;  /* 0x00003340110f7816 */ /* 0x000fca0000000010 */
[----:B------:R-:W-:Y:S04]  /*b26f0*/  STL.64 [R1+0x2bb0], R14 ;  /* 0x002bb00e01007387 */ /* 0x000fe80000100a00 */
[----:B------:R-:W-:Y:S04]  /*b2700*/  STL.64 [R1+0x2ba8], R12 ;  /* 0x002ba80c01007387 */ /* 0x000fe80000100a00 */
[----:B------:R-:W4:Y:S04]  /*b2710*/  LDL.LU R150, [R1+0x1c0] ;  /* 0x0001c00001967983 */ /* 0x000f280000300800 */
[----:B------:R-:W4:Y:S04]  /*b2720*/  LDL.LU R149, [R1+0x1b8] ;  /* 0x0001b80001957983 */ /* 0x000f280000300800 */
[----:B------:R-:W4:Y:S04]  /*b2730*/  LDL.LU R148, [R1+0x1b4] ;  /* 0x0001b40001947983 */ /* 0x000f280000300800 */
[----:B------:R-:W4:Y:S04]  /*b2740*/  LDL.LU R143, [R1+0x1c4] ;  /* 0x0001c400018f7983 */ /* 0x000f280000300800 */
[----:B------:R-:W4:Y:S04]  /*b2750*/  LDL.LU R135, [R1+0x190] ;  /* 0x0001900001877983 */ /* 0x000f280000300800 */
[----:B------:R-:W4:Y:S04]  /*b2760*/  LDL.LU R127, [R1+0x184] ;  /* 0x00018400017f7983 */ /* 0x000f280000300800 */
[----:B------:R-:W4:Y:S01]  /*b2770*/  LDL.LU R119, [R1+0x17c] ;  /* 0x00017c0001777983 */ /* 0x000f220000300800 */
[----:B------:R-:W0:Y:S01]  /*b2780*/  S2R R99, SR_TID.X ;  /* 0x0000000000637919 */ /* 0x000e220000002100 */
[----:B------:R-:W-:-:S02]  /*b2790*/  SHF.R.U32.HI R21, RZ, 0x8, R19 ;  /* 0x00000008ff157819 */ /* 0x000fc40000011613 */
[----:B------:R-:W4:Y:S02]  /*b27a0*/  LDL.LU R111, [R1+0x148] ;  /* 0x00014800016f7983 */ /* 0x000f240000300800 */
[----:B------:R-:W-:Y:S02]  /*b27b0*/  LOP3.LUT R21, R21, 0xffff, RZ, 0xc0, !PT ;  /* 0x0000ffff15157812 */ /* 0x000fe400078ec0ff */
[----:B------:R-:W-:Y:S01]  /*b27c0*/  LOP3.LUT R19, R18, 0xffff, RZ, 0xc0, !PT ;  /* 0x0000ffff12137812 */ /* 0x000fe200078ec0ff */
[----:B------:R-:W4:Y:S01]  /*b27d0*/  LDL.LU R107, [R1+0x234] ;  /* 0x00023400016b7983 */ /* 0x000f220000300800 */
[----:B------:R-:W-:Y:S02]  /*b27e0*/  LOP3.LUT R20, R20, 0xffff, RZ, 0xc0, !PT ;  /* 0x0000ffff14147812 */ /* 0x000fe400078ec0ff */
[----:B------:R-:W-:Y:S01]  /*b27f0*/  LOP3.LUT R18, R22, 0xffff, RZ, 0xc0, !PT ;  /* 0x0000ffff16127812 */ /* 0x000fe200078ec0ff */
[----:B------:R-:W4:Y:S01]  /*b2800*/  LDL.LU R106, [R1+0x230] ;  /* 0x00023000016a7983 */ /* 0x000f220000300800 */
[----:B------:R-:W-:-:S03]  /*b2810*/  PRMT R6, R21, 0x3340, R20 ;  /* 0x0000334015067816 */ /* 0x000fc60000000014 */
[----:B------:R-:W4:Y:S01]  /*b2820*/  LDL.LU R105, [R1+0x22c] ;  /* 0x00022c0001697983 */ /* 0x000f220000300800 */
[----:B------:R-:W-:Y:S01]  /*b2830*/  PRMT R237, R19, 0x3340, R18 ;  /* 0x0000334013ed7816 */ /* 0x000fe20000000012 */
[C---:B0-----:R-:W-:Y:S01]  /*b2840*/  IMAD.SHL.U32 R248, R99.reuse, 0x8, RZ ;  /* 0x0000000863f87824 */ /* 0x041fe200078e00ff */
[----:B------:R-:W-:-:S04]  /*b2850*/  LOP3.LUT R19, R99, 0x7f, RZ, 0xc0, !PT ;  /* 0x0000007f63137812 */ /* 0x000fc800078ec0ff */
[----:B------:R-:W-:Y:S01]  /*b2860*/  LEA R5, R19, UR4, 0x4 ;  /* 0x0000000413057c11 */ /* 0x000fe2000f8e20ff */
[----:B------:R-:W-:Y:S01]  /*b2870*/  ULDC.64 UR4, c[0x0][0x228] ;  /* 0x00008a0000047ab9 */ /* 0x000fe20000000a00 */
[----:B------:R-:W-:Y:S02]  /*b2880*/  LOP3.LUT R248, R248, 0x300, RZ, 0xc0, !PT ;  /* 0x00000300f8f87812 */ /* 0x000fe400078ec0ff */
[----:B------:R-:W-:Y:S02]  /*b2890*/  PRMT R21, R226, 0x5410, R216 ;  /* 0x00005410e2157816 */ /* 0x000fe400000000d8 */
[----:B------:R-:W-:Y:S01]  /*b28a0*/  PRMT R22, R225, 0x5410, R217 ;  /* 0x00005410e1167816 */ /* 0x000fe200000000d9 */
[----:B------:R-:W-:Y:S01]  /*b28b0*/  IMAD.IADD R248, R212, 0x1, R248 ;  /* 0x00000001d4f87824 */ /* 0x000fe200078e02f8 */
[----:B------:R-:W-:Y:S01]  /*b28c0*/  BAR.SYNC.DEFER_BLOCKING 0x0 ;  /* 0x0000000000007b1d */ /* 0x000fe20000010000 */
[----:B------:R-:W-:Y:S02]  /*b28d0*/  PRMT R23, R224, 0x5410, R218 ;  /* 0x00005410e0177816 */ /* 0x000fe400000000da */
[----:B--2---:R-:W-:-:S03]  /*b28e0*/  PRMT R104, R102, 0x5410, R103 ;  /* 0x0000541066687816 */ /* 0x004fc60000000067 */
[----:B------:R-:W2:Y:S01]  /*b28f0*/  LDL.LU R103, [R1+0x210] ;  /* 0x0002100001677983 */ /* 0x000ea20000300800 */
[----:B---3--:R-:W-:-:S03]  /*b2900*/  PRMT R16, R101, 0x5410, R213 ;  /* 0x0000541065107816 */ /* 0x008fc600000000d5 */
[----:B------:R-:W3:Y:S01]  /*b2910*/  LDL.LU R102, [R1+0x20c] ;  /* 0x00020c0001667983 */ /* 0x000ee20000300800 */
[----:B----4-:R-:W-:-:S03]  /*b2920*/  PRMT R20, R100, 0x5410, R215 ;  /* 0x0000541064147816 */ /* 0x010fc600000000d7 */
[----:B------:R-:W4:Y:S04]  /*b2930*/  LDL.LU R101, [R1+0x200] ;  /* 0x0002000001657983 */ /* 0x000f280000300800 */
[----:B------:R-:W4:Y:S04]  /*b2940*/  LDL.LU R100, [R1] ;  /* 0x0000000001647983 */ /* 0x000f280000300800 */
[----:B------:R-:W4:Y:S01]  /*b2950*/  LDL.LU R99, [R1+0x1fc] ;  /* 0x0001fc0001637983 */ /* 0x000f220000300800 */
[----:B------:R-:W-:Y:S02]  /*b2960*/  PRMT R18, R98, 0x5410, R219 ;  /* 0x0000541062127816 */ /* 0x000fe400000000db */
[----:B------:R-:W-:Y:S01]  /*b2970*/  PRMT R19, R97, 0x5410, R220 ;  /* 0x0000541061137816 */ /* 0x000fe200000000dc */
[----:B------:R-:W4:Y:S04]  /*b2980*/  LDL.LU R98, [R1+0x4] ;  /* 0x0000040001627983 */ /* 0x000f280000300800 */
[----:B------:R-:W4:Y:S04]  /*b2990*/  LDL.LU R97, [R1+0x138] ;  /* 0x0001380001617983 */ /* 0x000f280000300800 */
[----:B------:R-:W-:Y:S01]  /*b29a0*/  STSM.16.M88.4 [R248], R20 ;  /* 0x00000014f8007844 */ /* 0x000fe20000000200 */
[----:B------:R-:W-:Y:S01]  /*b29b0*/  PRMT R17, R227, 0x5410, R214 ;  /* 0x00005410e3117816 */ /* 0x000fe200000000d6 */
[----:B------:R-:W-:Y:S06]  /*b29c0*/  BAR.SYNC.DEFER_BLOCKING 0x0 ;  /* 0x0000000000007b1d */ /* 0x000fec0000010000 */
[----:B------:R-:W0:Y:S02]  /*b29d0*/  LDS.128 R224, [R5] ;  /* 0x0000000005e07984 */ /* 0x000e240000000c00 */
[----:B------:R-:W-:Y:S06]  /*b29e0*/  BAR.SYNC.DEFER_BLOCKING 0x0 ;  /* 0x0000000000007b1d */ /* 0x000fec0000010000 */
[----:B------:R1:W-:Y:S02]  /*b29f0*/  STSM.16.M88.4 [R248], R16 ;  /* 0x00000010f8007844 */ /* 0x0003e40000000200 */
[----:B-1----:R-:W-:-:S02]  /*b2a00*/  PRMT R16, R150, 0x5410, R221 ;  /* 0x0000541096107816 */ /* 0x002fc400000000dd */
[----:B------:R-:W-:Y:S02]  /*b2a10*/  PRMT R17, R149, 0x5410, R222 ;  /* 0x0000541095117816 */ /* 0x000fe400000000de */
[----:B------:R-:W-:Y:S01]  /*b2a20*/  PRMT R18, R148, 0x5410, R223 ;  /* 0x0000541094127816 */ /* 0x000fe200000000df */
[----:B------:R-:W-:Y:S01]  /*b2a30*/  BAR.SYNC.DEFER_BLOCKING 0x0 ;  /* 0x0000000000007b1d */ /* 0x000fe20000010000 */
[----:B------:R-:W-:Y:S02]  /*b2a40*/  PRMT R20, R143, 0x5410, R228 ;  /* 0x000054108f147816 */ /* 0x000fe400000000e4 */
[----:B------:R-:W-:-:S03]  /*b2a50*/  PRMT R21, R135, 0x5410, R229 ;  /* 0x0000541087157816 */ /* 0x000fc600000000e5 */
[----:B------:R-:W1:Y:S01]  /*b2a60*/  LDS.128 R220, [R5] ;  /* 0x0000000005dc7984 */ /* 0x000e620000000c00 */
[----:B------:R-:W-:Y:S02]  /*b2a70*/  PRMT R22, R127, 0x5410, R230 ;  /* 0x000054107f167816 */ /* 0x000fe400000000e6 */
[----:B------:R-:W-:Y:S01]  /*b2a80*/  PRMT R23, R119, 0x5410, R231 ;  /* 0x0000541077177816 */ /* 0x000fe200000000e7 */
[----:B------:R-:W-:Y:S06]  /*b2a90*/  BAR.SYNC.DEFER_BLOCKING 0x0 ;  /* 0x0000000000007b1d */ /* 0x000fec0000010000 */
[----:B------:R1:W-:Y:S02]  /*b2aa0*/  STSM.16.M88.4 [R248], R20 ;  /* 0x00000014f8007844 */ /* 0x0003e40000000200 */
[----:B------:R-:W-:Y:S06]  /*b2ab0*/  BAR.SYNC.DEFER_BLOCKING 0x0 ;  /* 0x0000000000007b1d */ /* 0x000fec0000010000 */
[----:B------:R-:W-:Y:S04]  /*b2ac0*/  STL [R1+0x90], R5 ;  /* 0x0000900501007387 */ /* 0x000fe80000100800 */
[----:B0-----:R-:W-:Y:S04]  /*b2ad0*/  STL.64 [R1+0x2ba0], R226 ;  /* 0x002ba0e201007387 */ /* 0x001fe80000100a00 */
[----:B------:R-:W-:Y:S04]  /*b2ae0*/  STL.64 [R1+0x2b98], R224 ;  /* 0x002b98e001007387 */ /* 0x000fe80000100a00 */
[----:B-1----:R-:W-:Y:S04]  /*b2af0*/  STL.64 [R1+0x2b90], R222 ;  /* 0x002b90de01007387 */ /* 0x002fe80000100a00 */
[----:B------:R-:W-:Y:S04]  /*b2b00*/  LDS.128 R216, [R5] ;  /* 0x0000000005d87984 */ /* 0x000fe80000000c00 */
[----:B------:R-:W-:Y:S04]  /*b2b10*/  STL.64 [R1+0x2b88], R220 ;  /* 0x002b88dc01007387 */ /* 0x000fe80000100a00 */
        /* <DEDUP_REMOVED lines=15> */
[----:B------:R-:W-:Y:S01]  /*b2c10*/  PRMT R19, R111, 0x5410, R232 ;  /* 0x000054106f137816 */ /* 0x000fe200000000e8 */
[----:B------:R-:W-:Y:S01]  /*b2c20*/  BAR.SYNC.DEFER_BLOCKING 0x0 ;  /* 0x0000000000007b1d */ /* 0x000fe20000010000 */
[----:B------:R-:W-:-:S05]  /*b2c30*/  PRMT R20, R107, 0x5410, R233 ;  /* 0x000054106b147816 */ /* 0x000fca00000000e9 */
[----:B------:R-:W4:Y:S04]  /*b2c40*/  LDL.LU R149, [R1+0x14c] ;  /* 0x00014c0001957983 */ /* 0x000f280000300800 */
[----:B------:R-:W4:Y:S04]  /*b2c50*/  LDL.LU R148, [R1+0xb8] ;  /* 0x0000b80001947983 */ /* 0x000f280000300800 */
[----:B------:R-:W4:Y:S04]  /*b2c60*/  LDL.LU R143, [R1+0x2a4] ;  /* 0x0002a400018f7983 */ /* 0x000f280000300800 */
[----:B------:R-:W4:Y:S01]  /*b2c70*/  LDL.LU R135, [R1+0xb0] ;  /* 0x0000b00001877983 */ /* 0x000f220000300800 */
[----:B------:R-:W-:-:S03]  /*b2c80*/  PRMT R21, R106, 0x5410, R235 ;  /* 0x000054106a157816 */ /* 0x000fc600000000eb */
[----:B------:R-:W4:Y:S01]  /*b2c90*/  LDL.LU R127, [R1+0x298] ;  /* 0x00029800017f7983 */ /* 0x000f220000300800 */
[----:B------:R-:W-:-:S03]  /*b2ca0*/  PRMT R22, R105, 0x5410, R247 ;  /* 0x0000541069167816 */ /* 0x000fc600000000f7 */
[----:B------:R-:W4:Y:S04]  /*b2cb0*/  LDL.LU R119, [R1+0xac] ;  /* 0x0000ac0001777983 */ /* 0x000f280000300800 */
[----:B------:R-:W4:Y:S04]  /*b2cc0*/  LDL.LU R111, [R1+0x294] ;  /* 0x00029400016f7983 */ /* 0x000f280000300800 */
[----:B------:R-:W4:Y:S04]  /*b2cd0*/  LDL.LU R107, [R1+0xa8] ;  /* 0x0000a800016b7983 */ /* 0x000f280000300800 */
[----:B------:R2:W-:Y:S04]  /*b2ce0*/  STSM.16.M88.4 [R248], R16 ;  /* 0x00000010f8007844 */ /* 0x0005e80000000200 */
[----:B------:R-:W4:Y:S04]  /*b2cf0*/  LDL.LU R106, [R1+0x2a0] ;  /* 0x0002a000016a7983 */ /* 0x000f280000300800 */
[----:B------:R-:W4:Y:S01]  /*b2d00*/  LDL.LU R105, [R1+0xa4] ;  /* 0x0000a40001697983 */ /* 0x000f220000300800 */
[----:B------:R-:W-:Y:S01]  /*b2d10*/  BAR.SYNC.DEFER_BLOCKING 0x0 ;  /* 0x0000000000007b1d */ /* 0x000fe20000010000 */
[----:B--2---:R-:W-:-:S02]  /*b2d20*/  PRMT R16, R103, 0x5410, R234 ;  /* 0x0000541067107816 */ /* 0x004fc400000000ea */
[----:B---3--:R-:W-:-:S03]  /*b2d30*/  PRMT R17, R102, 0x5410, R246 ;  /* 0x0000541066117816 */ /* 0x008fc600000000f6 */
[----:B------:R-:W2:Y:S01]  /*b2d40*/  LDL.LU R103, [R1+0x29c] ;  /* 0x00029c0001677983 */ /* 0x000ea20000300800 */
[----:B----4-:R-:W-:Y:S02]  /*b2d50*/  PRMT R18, R101, 0x5410, R252 ;  /* 0x0000541065127816 */ /* 0x010fe400000000fc */
[----:B------:R-:W-:Y:S01]  /*b2d60*/  PRMT R19, R99, 0x5410, R100 ;  /* 0x0000541063137816 */ /* 0x000fe20000000064 */
[----:B------:R-:W3:Y:S04]  /*b2d70*/  LDL.LU R102, [R1+0x9c] ;  /* 0x00009c0001667983 */ /* 0x000ee80000300800 */
[----:B------:R-:W3:Y:S04]  /*b2d80*/  LDL.LU R101, [R1+0x290] ;  /* 0x0002900001657983 */ /* 0x000ee80000300800 */
[----:B------:R-:W4:Y:S04]  /*b2d90*/  LDL.LU R100, [R1+0x98] ;  /* 0x0000980001647983 */ /* 0x000f280000300800 */
[----:B------:R-:W4:Y:S01]  /*b2da0*/  LDL.LU R99, [R1+0x28c] ;  /* 0x00028c0001637983 */ /* 0x000f220000300800 */
[----:B------:R-:W-:-:S03]  /*b2db0*/  PRMT R23, R97, 0x5410, R98 ;  /* 0x0000541061177816 */ /* 0x000fc60000000062 */
[----:B------:R-:W4:Y:S04]  /*b2dc0*/  LDL.LU R98, [R1+0xc] ;  /* 0x00000c0001627983 */ /* 0x000f280000300800 */
[----:B------:R-:W4:Y:S04]  /*b2dd0*/  LDL.LU R97, [R1+0x168] ;  /* 0x0001680001617983 */ /* 0x000f280000300800 */
[----:B------:R-:W-:Y:S01]  /*b2de0*/  LDS.128 R212, [R5] ;  /* 0x0000000005d47984 */ /* 0x000fe20000000c00 */
[----:B------:R-:W-:Y:S01]  /*b2df0*/  BAR.SYNC.DEFER_BLOCKING 0x0 ;  /* 0x0000000000007b1d */ /* 0x000fe20000010000 */
[----:B------:R-:W-:-:S05]  /*b2e00*/  PRMT R28, R164, 0x5410, R165 ;  /* 0x00005410a41c7816 */ /* 0x000fca00000000a5 */
[----:B------:R-:W4:Y:S04]  /*b2e10*/  LDL.LU R165, [R1+0xd4] ;  /* 0x0000d40001a57983 */ /* 0x000f280000300800 */
[----:B------:R-:W4:Y:S01]  /*b2e20*/  LDL.LU R164, [R1+0x2bc] ;  /* 0x0002bc0001a47983 */ /* 0x000f220000300800 */
[----:B------:R-:W-:-:S03]  /*b2e30*/  PRMT R29, R162, 0x5410, R163 ;  /* 0x00005410a21d7816 */ /* 0x000fc600000000a3 */
        /* <DEDUP_REMOVED lines=32> */
[----:B--2---:R-:W-:-:S03]  /*b3040*/  PRMT R33, R103, 0x5410, R105 ;  /* 0x0000541067217816 */ /* 0x004fc60000000069 */
[----:B------:R-:W2:Y:S04]  /*b3050*/  LDL.LU R105, [R1+0xe0] ;  /* 0x0000e00001697983 */ /* 0x000ea80000300800 */
[----:B------:R-:W2:Y:S01]  /*b3060*/  LDL.LU R103, [R1+0x2cc] ;  /* 0x0002cc0001677983 */ /* 0x000ea20000300800 */
[----:B---3--:R-:W-:-:S03]  /*b3070*/  PRMT R34, R101, 0x5410, R102 ;  /* 0x0000541065227816 */ /* 0x008fc60000000066 */
[----:B------:R-:W3:Y:S04]  /*b3080*/  LDL.LU R102, [R1+0xdc] ;  /* 0x0000dc0001667983 */ /* 0x000ee80000300800 */
[----:B------:R-:W3:Y:S01]  /*b3090*/  LDL.LU R101, [R1+0x2c8] ;  /* 0x0002c80001657983 */ /* 0x000ee20000300800 */
[----:B----4-:R-:W-:-:S03]  /*b30a0*/  PRMT R35, R99, 0x5410, R100 ;  /* 0x0000541063237816 */ /* 0x010fc60000000064 */
        /* <DEDUP_REMOVED lines=51> */
[----:B------:R-:W2:Y:S04]  /*b33e0*/  LDL.LU R98, [R1+0x1c] ;  /* 0x00001c0001627983 */ /* 0x000ea80000300800 */
[----:B------:R-:W2:Y:S01]  /*b33f0*/  LDL.LU R97, [R1+0x19c] ;  /* 0x00019c0001617983 */ /* 0x000ea20000300800 */
        /* <DEDUP_REMOVED lines=21> */
[----:B--2---:R-:W-:-:S03]  /*b3550*/  PRMT R71, R97, 0x5410, R98 ;  /* 0x0000541061477816 */ /* 0x004fc60000000062 */
[----:B------:R-:W2:Y:S04]  /*b3560*/  LDL.LU R98, [R1+0x20] ;  /* 0x0000200001627983 */ /* 0x000ea80000300800 */
[----:B------:R-:W2:Y:S01]  /*b3570*/  LDL.LU R97, [R1+0x1a4] ;  /* 0x0001a40001617983 */ /* 0x000ea20000300800 */
[----:B------:R-:W-:Y:S02]  /*b3580*/  PRMT R58, R154, 0x5410, R155 ;  /* 0x000054109a3a7816 */ /* 0x000fe4000000009b */
[----:B------:R-:W-:Y:S01]  /*b3590*/  PRMT R59, R151, 0x5410, R153 ;  /* 0x00005410973b7816 */ /* 0x000fe20000000099 */
[----:B------:R-:W2:Y:S01]  /*b35a0*/  LDL.LU R155, [R1+0x1b0] ;  /* 0x0001b000019b7983 */ /* 0x000ea20000300800 */
[----:B------:R-:W-:-:S03]  /*b35b0*/  PRMT R63, R149, 0x5410, R150 ;  /* 0x00005410953f7816 */ /* 0x000fc60000000096 */
        /* <DEDUP_REMOVED lines=15> */
[----:B------:R-:W2:Y:S04]  /*b36b0*/  LDL.LU R111, [R1+0x38c] ;  /* 0x00038c00016f7983 */ /* 0x000ea80000300800 */
[----:B------:R-:W2:Y:S04]  /*b36c0*/  LDL.LU R107, [R1+0x180] ;  /* 0x00018000016b7983 */ /* 0x000ea80000300800 */
[----:B------:R-:W2:Y:S04]  /*b36d0*/  LDL.LU R106, [R1+0x388] ;  /* 0x00038800016a7983 */ /* 0x000ea80000300800 */
        /* <DEDUP_REMOVED lines=10> */
[----:B------:R-:W2:Y:S04]  /*b3780*/  LDL.LU R97, [R1+0x3cc] ;  /* 0x0003cc0001617983 */ /* 0x000ea80000300800 */
[----:B------:R-:W-:Y:S01]  /*b3790*/  STSM.16.M88.4 [R248], R16 ;  /* 0x00000010f8007844 */ /* 0x000fe20000000200 */
[----:B------:R-:W-:Y:S01]  /*b37a0*/  BAR.SYNC.DEFER_BLOCKING 0x0 ;  /* 0x0000000000007b1d */ /* 0x000fe20000010000 */
[----:B------:R-:W-:-:S05]  /*b37b0*/  PRMT R85, R151, 0x5410, R153 ;  /* 0x0000541097557816 */ /* 0x000fca0000000099 */
[----:B------:R-:W2:Y:S04]  /*b37c0*/  LDL.LU R151, [R1+0x1ec] ;  /* 0x0001ec0001977983 */ /* 0x000ea80000300800 */
[----:B------:R-:W-:Y:S01]  /*b37d0*/  LDS.128 R16, [R5] ;  /* 0x0000000005107984 */ /* 0x000fe20000000c00 */
[----:B------:R-:W-:Y:S01]  /*b37e0*/  BAR.SYNC.DEFER_BLOCKING 0x0 ;  /* 0x0000000000007b1d */ /* 0x000fe20000010000 */
[----:B------:R-:W-:Y:S02]  /*b37f0*/  PRMT R86, R149, 0x5410, R150 ;  /* 0x0000541095567816 */ /* 0x000fe40000000096 */
[----:B------:R-:W-:Y:S02]  /*b3800*/  PRMT R80, R143, 0x5410, R148 ;  /* 0x000054108f507816 */ /* 0x000fe40000000094 */
[----:B------:R-:W-:Y:S01]  /*b3810*/  PRMT R81, R127, 0x5410, R135 ;  /* 0x000054107f517816 */ /* 0x000fe20000000087 */
        /* <DEDUP_REMOVED lines=8> */
[----:B------:R-:W-:Y:S01]  /*b38a0*/  STSM.16.M88.4 [R248], R20 ;  /* 0x00000014f8007844 */ /* 0x000fe20000000200 */
[----:B------:R-:W-:-:S03]  /*b38b0*/  PRMT R72, R158, 0x5410, R159 ;  /* 0x000054109e487816 */ /* 0x000fc6000000009f */
[----:B------:R-:W2:Y:S01]  /*b38c0*/  LDL.LU R111, [R1+0x1cc] ;  /* 0x0001cc00016f7983 */ /* 0x000ea20000300800 */
[----:B------:R-:W-:Y:S01]  /*b38d0*/  BAR.SYNC.DEFER_BLOCKING 0x0 ;  /* 0x0000000000007b1d */ /* 0x000fe20000010000 */
[----:B------:R-:W-:-:S05]  /*b38e0*/  PRMT R73, R156, 0x5410, R157 ;  /* 0x000054109c497816 */ /* 0x000fca000000009d */
[----:B------:R-:W2:Y:S04]  /*b38f0*/  LDL.LU R107, [R1+0x3b8] ;  /* 0x0003b800016b7983 */ /* 0x000ea80000300800 */
[----:B------:R-:W2:Y:S04]  /*b3900*/  LDL.LU R106, [R1+0x28] ;  /* 0x00002800016a7983 */ /* 0x000ea80000300800 */
[----:B------:R-:W2:Y:S04]  /*b3910*/  LDL.LU R105, [R1+0x1bc] ;  /* 0x0001bc0001697983 */ /* 0x000ea80000300800 */
[----:B------:R-:W2:Y:S01]  /*b3920*/  LDL.LU R159, [R1+0x254] ;  /* 0x00025400019f7983 */ /* 0x000ea20000300800 */
[----:B------:R-:W-:-:S03]  /*b3930*/  PRMT R84, R154, 0x5410, R155 ;  /* 0x000054109a547816 */ /* 0x000fc6000000009b */
[----:B------:R-:W-:Y:S01]  /*b3940*/  LDS.128 R20, [R5] ;  /* 0x0000000005147984 */ /* 0x000fe20000000c00 */
[----:B------:R-:W-:Y:S06]  /*b3950*/  BAR.SYNC.DEFER_BLOCKING 0x0 ;  /* 0x0000000000007b1d */ /* 0x000fec0000010000 */
[----:B------:R-:W-:Y:S02]  /*b3960*/  STSM.16.M88.4 [R248], R24 ;  /* 0x00000018f8007844 */ /* 0x000fe40000000200 */
[----:B------:R-:W-:Y:S06]  /*b3970*/  BAR.SYNC.DEFER_BLOCKING 0x0 ;  /* 0x0000000000007b1d */ /* 0x000fec0000010000 */
[----:B------:R-:W-:Y:S02]  /*b3980*/  LDS.128 R24, [R5] ;  /* 0x0000000005187984 */ /* 0x000fe40000000c00 */
[----:B------:R-:W-:Y:S06]  /*b3990*/  BAR.SYNC.DEFER_BLOCKING 0x0 ;  /* 0x0000000000007b1d */ /* 0x000fec0000010000 */
[----:B------:R-:W-:Y:S02]  /*b39a0*/  STSM.16.M88.4 [R248], R28 ;  /* 0x0000001cf8007844 */ /* 0x000fe40000000200 */
[----:B------:R-:W-:Y:S06]  /*b39b0*/  BAR.SYNC.DEFER_BLOCKING 0x0 ;  /* 0x0000000000007b1d */ /* 0x000fec0000010000 */
[----:B------:R-:W-:Y:S02]  /*b39c0*/  LDS.128 R28, [R5] ;  /* 0x00000000051c7984 */ /* 0x000fe40000000c00 */
[----:B------:R-:W-:Y:S01]  /*b39d0*/  BAR.SYNC.DEFER_BLOCKING 0x0 ;  /* 0x0000000000007b1d */ /* 0x000fe20000010000 */
[----:B---3--:R-:W-:-:S02]  /*b39e0*/  PRMT R92, R101, 0x5410, R102 ;  /* 0x00005410655c7816 */ /* 0x008fc40000000066 */
[----:B----4-:R-:W-:-:S03]  /*b39f0*/  PRMT R93, R99, 0x5410, R100 ;  /* 0x00005410635d7816 */ /* 0x010fc60000000064 */
[----:B------:R-:W3:Y:S04]  /*b3a00*/  LDL.LU R100, [R1+0x418] ;  /* 0x0004180001647983 */ /* 0x000ee80000300800 */
[----:B------:R-:W4:Y:S04]  /*b3a10*/  LDL.LU R158, [R1+0x244] ;  /* 0x00024400019e7983 */ /* 0x000f280000300800 */
[----:B------:R-:W4:Y:S04]  /*b3a20*/  LDL.LU R101, [R1+0x40c] ;  /* 0x00040c0001657983 */ /* 0x000f280000300800 */
[----:B------:R-:W4:Y:S01]  /*b3a30*/  LDL.LU R157, [R1+0x240] ;  /* 0x00024000019d7983 */ /* 0x000f220000300800 */
[----:B--2---:R-:W-:-:S03]  /*b3a40*/  PRMT R94, R97, 0x5410, R98 ;  /* 0x00005410615e7816 */ /* 0x004fc60000000062 */
[----:B------:R-:W2:Y:S04]  /*b3a50*/  LDL.LU R102, [R1+0x408] ;  /* 0x0004080001667983 */ /* 0x000ea80000300800 */
[----:B------:R-:W2:Y:S04]  /*b3a60*/  LDL.LU R156, [R1+0x23c] ;  /* 0x00023c00019c7983 */ /* 0x000ea80000300800 */
[----:B------:R-:W2:Y:S04]  /*b3a70*/  LDL.LU R155, [R1+0x414] ;  /* 0x00041400019b7983 */ /* 0x000ea80000300800 */
[----:B------:R-:W3:Y:S04]  /*b3a80*/  LDL.LU R154, [R1+0x238] ;  /* 0x00023800019a7983 */ /* 0x000ee80000300800 */
[----:B------:R-:W3:Y:S04]  /*b3a90*/  LDL.LU R97, [R1+0x410] ;  /* 0x0004100001617983 */ /* 0x000ee80000300800 */
[----:B------:R-:W4:Y:S04]  /*b3aa0*/  LDL.LU R153, [R1+0x228] ;  /* 0x0002280001997983 */ /* 0x000f280000300800 */
[----:B------:R-:W4:Y:S04]  /*b3ab0*/  LDL.LU R98, [R1+0x404] ;  /* 0x0004040001627983 */ /* 0x000f280000300800 */
[----:B------:R-:W2:Y:S04]  /*b3ac0*/  LDL.LU R143, [R1+0x224] ;  /* 0x00022400018f7983 */ /* 0x000ea80000300800 */
[----:B------:R-:W2:Y:S04]  /*b3ad0*/  LDL.LU R99, [R1+0x400] ;  /* 0x0004000001637983 */ /* 0x000ea80000300800 */
[----:B------:R-:W3:Y:S04]  /*b3ae0*/  LDL.LU R127, [R1+0x30] ;  /* 0x00003000017f7983 */ /* 0x000ee80000300800 */
[----:B------:R-:W3:Y:S04]  /*b3af0*/  LDL.LU R103, [R1+0x1d0] ;  /* 0x0001d00001677983 */ /* 0x000ee80000300800 */
[----:B------:R-:W-:Y:S01]  /*b3b00*/  STSM.16.M88.4 [R248], R32 ;  /* 0x00000020f8007844 */ /* 0x000fe20000000200 */
[----:B------:R-:W-:Y:S06]  /*b3b10*/  BAR.SYNC.DEFER_BLOCKING 0x0 ;  /* 0x0000000000007b1d */ /* 0x000fec0000010000 */
[----:B------:R-:W-:Y:S02]  /*b3b20*/  LDS.128 R32, [R5] ;  /* 0x0000000005207984 */ /* 0x000fe40000000c00 */
        /* <DEDUP_REMOVED lines=9> */
[----:B------:R-:W-:-:S02]  /*b3bc0*/  PRMT R88, R150, 0x5410, R151 ;  /* 0x0000541096587816 */ /* 0x000fc40000000097 */
[----:B------:R-:W-:Y:S02]  /*b3bd0*/  PRMT R95, R105, 0x5410, R106 ;  /* 0x00005410695f7816 */ /* 0x000fe4000000006a */
[----:B------:R-:W-:Y:S01]  /*b3be0*/  PRMT R89, R148, 0x5410, R149 ;  /* 0x0000541094597816 */ /* 0x000fe20000000095 */
[----:B------:R-:W4:Y:S01]  /*b3bf0*/  LDL.LU R151, [R1+0x274] ;  /* 0x0002740001977983 */ /* 0x000f220000300800 */
[----:B------:R-:W-:-:S03]  /*b3c00*/  PRMT R91, R107, 0x5410, R111 ;  /* 0x000054106b5b7816 */ /* 0x000fc6000000006f */
[----:B------:R-:W4:Y:S04]  /*b3c10*/  LDL.LU R105, [R1+0x424] ;  /* 0x0004240001697983 */ /* 0x000f280000300800 */
[----:B------:R-:W4:Y:S04]  /*b3c20*/  LDL.LU R150, [R1+0x26c] ;  /* 0x00026c0001967983 */ /* 0x000f280000300800 */
[----:B------:R-:W4:Y:S04]  /*b3c30*/  LDL.LU R106, [R1+0x420] ;  /* 0x00042000016a7983 */ /* 0x000f280000300800 */
[----:B------:R-:W-:Y:S01]  /*b3c40*/  STSM.16.M88.4 [R248], R44 ;  /* 0x0000002cf8007844 */ /* 0x000fe20000000200 */
[----:B------:R-:W-:Y:S01]  /*b3c50*/  BAR.SYNC.DEFER_BLOCKING 0x0 ;  /* 0x0000000000007b1d */ /* 0x000fe20000010000 */
[----:B------:R-:W-:-:S05]  /*b3c60*/  PRMT R90, R119, 0x5410, R135 ;  /* 0x00005410775a7816 */ /* 0x000fca0000000087 */
[----:B------:R-:W4:Y:S04]  /*b3c70*/  LDL.LU R149, [R1+0x268] ;  /* 0x0002680001957983 */ /* 0x000f280000300800 */
[----:B------:R-:W4:Y:S04]  /*b3c80*/  LDL.LU R107, [R1+0x41c] ;  /* 0x00041c00016b7983 */ /* 0x000f280000300800 */
[----:B------:R-:W4:Y:S04]  /*b3c90*/  LDL.LU R148, [R1+0x48] ;  /* 0x0000480001947983 */ /* 0x000f280000300800 */
[----:B------:R-:W4:Y:S04]  /*b3ca0*/  LDL.LU R111, [R1+0x1d8] ;  /* 0x0001d800016f7983 */ /* 0x000f280000300800 */
[----:B------:R-:W4:Y:S04]  /*b3cb0*/  LDL.LU R135, [R1+0x44] ;  /* 0x0000440001877983 */ /* 0x000f280000300800 */
[----:B------:R-:W4:Y:S04]  /*b3cc0*/  LDL.LU R119, [R1+0x1c8] ;  /* 0x0001c80001777983 */ /* 0x000f280000300800 */
[----:B------:R-:W-:Y:S01]  /*b3cd0*/  LDS.128 R44, [R5] ;  /* 0x00000000052c7984 */ /* 0x000fe20000000c00 */
[----:B------:R-:W-:Y:S06]  /*b3ce0*/  BAR.SYNC.DEFER_BLOCKING 0x0 ;  /* 0x0000000000007b1d */ /* 0x000fec0000010000 */
[----:B------:R-:W-:Y:S02]  /*b3cf0*/  STSM.16.M88.4 [R248], R48 ;  /* 0x00000030f8007844 */ /* 0x000fe40000000200 */
[----:B------:R-:W-:Y:S06]  /*b3d00*/  BAR.SYNC.DEFER_BLOCKING 0x0 ;  /* 0x0000000000007b1d */ /* 0x000fec0000010000 */
[----:B------:R-:W-:Y:S02]  /*b3d10*/  LDS.128 R48, [R5] ;  /* 0x0000000005307984 */ /* 0x000fe40000000c00 */
[----:B------:R-:W-:Y:S01]  /*b3d20*/  BAR.SYNC.DEFER_BLOCKING 0x0 ;  /* 0x0000000000007b1d */ /* 0x000fe20000010000 */
[----:B--2---:R-:W-:-:S05]  /*b3d30*/  PRMT R99, R99, 0x5410, R143 ;  /* 0x0000541063637816 */ /* 0x004fca000000008f */
[----:B------:R-:W2:Y:S01]  /*b3d40*/  LDL.LU R143, [R1+0x4c] ;  /* 0x00004c00018f7983 */ /* 0x000ea20000300800 */
[----:B---3--:R-:W-:-:S03]  /*b3d50*/  PRMT R103, R103, 0x5410, R127 ;  /* 0x0000541067677816 */ /* 0x008fc6000000007f */
[----:B------:R-:W2:Y:S04]  /*b3d60*/  LDL.LU R127, [R1+0x1d4] ;  /* 0x0001d400017f7983 */ /* 0x000ea80000300800 */
        /* <DEDUP_REMOVED lines=17> */
[----:B----4-:R-:W-:Y:S02]  /*b3e80*/  PRMT R119, R119, 0x5410, R135 ;  /* 0x0000541077777816 */ /* 0x010fe40000000087 */
[----:B------:R-:W-:Y:S01]  /*b3e90*/  PRMT R77, R162, 0x5410, R163 ;  /* 0x00005410a24d7816 */ /* 0x000fe200000000a3 */
[----:B------:R-:W3:Y:S01]  /*b3ea0*/  LDL.LU R164, [R1+0x50] ;  /* 0x0000500001a47983 */ /* 0x000ee20000300800 */
[----:B------:R-:W-:-:S03]  /*b3eb0*/  PRMT R98, R98, 0x5410, R153 ;  /* 0x0000541062627816 */ /* 0x000fc60000000099 */
[----:B------:R-:W3:Y:S01]  /*b3ec0*/  LDL.LU R135, [R1+0x1dc] ;  /* 0x0001dc0001877983 */ /* 0x000ee20000300800 */
[----:B------:R-:W-:-:S03]  /*b3ed0*/  PRMT R78, R160, 0x5410, R161 ;  /* 0x00005410a04e7816 */ /* 0x000fc600000000a1 */
[----:B------:R-:W4:Y:S04]  /*b3ee0*/  LDL.LU R163, [R1+0x54] ;  /* 0x0000540001a37983 */ /* 0x000f280000300800 */
[----:B------:R-:W-:Y:S01]  /*b3ef0*/  STSM.16.M88.4 [R248], R68 ;  /* 0x00000044f8007844 */ /* 0x000fe20000000200 */
[----:B------:R-:W-:Y:S01]  /*b3f00*/  BAR.SYNC.DEFER_BLOCKING 0x0 ;  /* 0x0000000000007b1d */ /* 0x000fe20000010000 */
[----:B------:R-:W-:Y:S02]  /*b3f10*/  PRMT R97, R97, 0x5410, R154 ;  /* 0x0000541061617816 */ /* 0x000fe4000000009a */
[----:B------:R-:W-:Y:S02]  /*b3f20*/  PRMT R111, R111, 0x5410, R148 ;  /* 0x000054106f6f7816 */ /* 0x000fe40000000094 */
[----:B------:R-:W-:-:S02]  /*b3f30*/  PRMT R100, R100, 0x5410, R159 ;  /* 0x0000541064647816 */ /* 0x000fc4000000009f */
[----:B------:R-:W-:Y:S02]  /*b3f40*/  PRMT R107, R107, 0x5410, R149 ;  /* 0x000054106b6b7816 */ /* 0x000fe40000000095 */
[----:B------:R-:W-:Y:S02]  /*b3f50*/  PRMT R101, R101, 0x5410, R158 ;  /* 0x0000541065657816 */ /* 0x000fe4000000009e */
[----:B------:R-:W-:Y:S02]  /*b3f60*/  PRMT R106, R106, 0x5410, R150 ;  /* 0x000054106a6a7816 */ /* 0x000fe40000000096 */
[----:B------:R-:W-:Y:S02]  /*b3f70*/  PRMT R102, R102, 0x5410, R157 ;  /* 0x0000541066667816 */ /* 0x000fe4000000009d */
[----:B------:R-:W-:Y:S01]  /*b3f80*/  PRMT R105, R105, 0x5410, R151 ;  /* 0x0000541069697816 */ /* 0x000fe20000000097 */
[----:B------:R-:W-:Y:S01]  /*b3f90*/  LDS.128 R68, [R5] ;  /* 0x0000000005447984 */ /* 0x000fe20000000c00 */
[----:B------:R-:W-:Y:S01]  /*b3fa0*/  BAR.SYNC.DEFER_BLOCKING 0x0 ;  /* 0x0000000000007b1d */ /* 0x000fe20000010000 */
[----:B------:R-:W-:-:S02]  /*b3fb0*/  PRMT R96, R155, 0x5410, R156 ;  /* 0x000054109b607816 */ /* 0x000fc4000000009c */
[----:B--2---:R-:W-:-:S03]  /*b3fc0*/  PRMT R127, R127, 0x5410, R143 ;  /* 0x000054107f7f7816 */ /* 0x004fc6000000008f */
[----:B------:R-:W4:Y:S04]  /*b3fd0*/  LDL.LU R143, [R1+0x1f4] ;  /* 0x0001f400018f7983 */ /* 0x000f280000300800 */
        /* <DEDUP_REMOVED lines=14> */
[----:B------:R-:W-:Y:S01]  /*b40c0*/  STSM.16.M88.4 [R248], R72 ;  /* 0x00000048f8007844 */ /* 0x000fe20000000200 */
[----:B------:R-:W-:Y:S06]  /*b40d0*/  BAR.SYNC.DEFER_BLOCKING 0x0 ;  /* 0x0000000000007b1d */ /* 0x000fec0000010000 */
[----:B------:R-:W2:Y:S04]  /*b40e0*/  LDL.LU R187, [R1+0x354] ;  /* 0x0003540001bb7983 */ /* 0x000ea80000300800 */
        /* <DEDUP_REMOVED lines=19> */
[----:B------:R-:W-:Y:S01]  /*b4220*/  BAR.SYNC.DEFER_BLOCKING 0x0 ;  /* 0x0000000000007b1d */ /* 0x000fe20000010000 */
[----:B----4-:R-:W-:-:S02]  /*b4230*/  PRMT R148, R148, 0x5410, R160 ;  /* 0x0000541094947816 */ /* 0x010fc400000000a0 */
[----:B---3--:R-:W-:Y:S02]  /*b4240*/  PRMT R154, R154, 0x5410, R161 ;  /* 0x000054109a9a7816 */ /* 0x008fe400000000a1 */
[----:B--2---:R-:W-:Y:S01]  /*b4250*/  PRMT R153, R153, 0x5410, R162 ;  /* 0x0000541099997816 */ /* 0x004fe200000000a2 */
[----:B------:R-:W2:Y:S04]  /*b4260*/  LDL.LU R160, [R1+0x5cc] ;  /* 0x0005cc0001a07983 */ /* 0x000ea80000300800 */
[----:B------:R-:W3:Y:S01]  /*b4270*/  LDL.LU R186, [R1+0x350] ;  /* 0x0003500001ba7983 */ /* 0x000ee20000300800 */
[----:B------:R-:W-:-:S03]  /*b4280*/  PRMT R155, R155, 0x5410, R156 ;  /* 0x000054109b9b7816 */ /* 0x000fc6000000009c */
[----:B------:R-:W3:Y:S04]  /*b4290*/  LDL.LU R161, [R1+0x5c8] ;  /* 0x0005c80001a17983 */ /* 0x000ee80000300800 */
[----:B------:R-:W4:Y:S04]  /*b42a0*/  LDL.LU R185, [R1+0x33c] ;  /* 0x00033c0001b97983 */ /* 0x000f280000300800 */
[----:B------:R-:W-:Y:S01]  /*b42b0*/  LDS.128 R92, [R5] ;  /* 0x00000000055c7984 */ /* 0x000fe20000000c00 */
[----:B------:R-:W-:Y:S01]  /*b42c0*/  BAR.SYNC.DEFER_BLOCKING 0x0 ;  /* 0x0000000000007b1d */ /* 0x000fe20000010000 */
[----:B------:R-:W-:-:S02]  /*b42d0*/  PRMT R151, R151, 0x5410, R157 ;  /* 0x0000541097977816 */ /* 0x000fc4000000009d */
[----:B------:R-:W-:-:S03]  /*b42e0*/  PRMT R150, R150, 0x5410, R158 ;  /* 0x0000541096967816 */ /* 0x000fc6000000009e */
[----:B------:R-:W4:Y:S04]  /*b42f0*/  LDL.LU R162, [R1+0x5b8] ;  /* 0x0005b80001a27983 */ /* 0x000f280000300800 */
[----:B------:R-:W2:Y:S04]  /*b4300*/  LDL.LU R184, [R1+0x334] ;  /* 0x0003340001b87983 */ /* 0x000ea80000300800 */
[----:B------:R-:W2:Y:S04]  /*b4310*/  LDL.LU R156, [R1+0x5c4] ;  /* 0x0005c400019c7983 */ /* 0x000ea80000300800 */
[----:B------:R-:W3:Y:S01]  /*b4320*/  LDL.LU R183, [R1+0x330] ;  /* 0x0003300001b77983 */ /* 0x000ee20000300800 */
[----:B------:R-:W-:-:S03]  /*b4330*/  PRMT R149, R149, 0x5410, R159 ;  /* 0x0000541095957816 */ /* 0x000fc6000000009f */
[----:B------:R-:W3:Y:S04]  /*b4340*/  LDL.LU R157, [R1+0x5c0] ;  /* 0x0005c000019d7983 */ /* 0x000ee80000300800 */
[----:B------:R-:W3:Y:S01]  /*b4350*/  LDL.LU R182, [R1+0x324] ;  /* 0x0003240001b67983 */ /* 0x000ee20000300800 */
[----:B------:R-:W-:-:S03]  /*b4360*/  PRMT R143, R143, 0x5410, R163 ;  /* 0x000054108f8f7816 */ /* 0x000fc600000000a3 */
[----:B------:R-:W3:Y:S04]  /*b4370*/  LDL.LU R158, [R1+0x5b4] ;  /* 0x0005b400019e7983 */ /* 0x000ee80000300800 */
[----:B------:R-:W3:Y:S04]  /*b4380*/  LDL.LU R181, [R1+0x5c] ;  /* 0x00005c0001b57983 */ /* 0x000ee80000300800 */
[----:B------:R-:W3:Y:S04]  /*b4390*/  LDL.LU R159, [R1+0x1f8] ;  /* 0x0001f800019f7983 */ /* 0x000ee80000300800 */
[----:B------:R-:W3:Y:S04]  /*b43a0*/  LDL.LU R180, [R1+0x340] ;  /* 0x0003400001b47983 */ /* 0x000ee80000300800 */
[----:B------:R-:W3:Y:S04]  /*b43b0*/  LDL.LU R163, [R1+0x5bc] ;  /* 0x0005bc0001a37983 */ /* 0x000ee80000300800 */
[----:B------:R-:W4:Y:S04]  /*b43c0*/  LDL.LU R179, [R1+0x398] ;  /* 0x0003980001b37983 */ /* 0x000f280000300800 */
[----:B------:R-:W4:Y:S04]  /*b43d0*/  LDL.LU R168, [R1+0x5e8] ;  /* 0x0005e80001a87983 */ /* 0x000f280000300800 */
[----:B------:R-:W2:Y:S01]  /*b43e0*/  LDL.LU R178, [R1+0x378] ;  /* 0x0003780001b27983 */ /* 0x000ea20000300800 */
[----:B------:R-:W-:-:S03]  /*b43f0*/  PRMT R135, R135, 0x5410, R164 ;  /* 0x0000541087877816 */ /* 0x000fc600000000a4 */
[----:B------:R-:W2:Y:S04]  /*b4400*/  LDL.LU R169, [R1+0x5dc] ;  /* 0x0005dc0001a97983 */ /* 0x000ea80000300800 */
[----:B------:R-:W3:Y:S04]  /*b4410*/  LDL.LU R177, [R1+0x374] ;  /* 0x0003740001b17983 */ /* 0x000ee80000300800 */
[----:B------:R-:W-:Y:S04]  /*b4420*/  STSM.16.M88.4 [R248], R96 ;  /* 0x00000060f8007844 */ /* 0x000fe80000000200 */
[----:B------:R-:W3:Y:S01]  /*b4430*/  LDL.LU R170, [R1+0x5d8] ;  /* 0x0005d80001aa7983 */ /* 0x000ee20000300800 */
[----:B------:R-:W-:Y:S06]  /*b4440*/  BAR.SYNC.DEFER_BLOCKING 0x0 ;  /* 0x0000000000007b1d */ /* 0x000fec0000010000 */
        /* <DEDUP_REMOVED lines=10> */
[----:B------:R-:W-:Y:S01]  /*b44f0*/  LDS.128 R96, [R5] ;  /* 0x0000000005607984 */ /* 0x000fe20000000c00 */
[----:B------:R-:W-:Y:S06]  /*b4500*/  BAR.SYNC.DEFER_BLOCKING 0x0 ;  /* 0x0000000000007b1d */ /* 0x000fec0000010000 */
        /* <DEDUP_REMOVED lines=29> */
[----:B------:R-:W-:Y:S01]  /*b46e0*/  STSM.16.M88.4 [R248], R120 ;  /* 0x00000078f8007844 */ /* 0x000fe20000000200 */
        /* <DEDUP_REMOVED lines=18> */
[----:B------:R-:W4:Y:S01]  /*b4810*/  LDL.LU R195, [R1+0x3fc] ;  /* 0x0003fc0001c37983 */ /* 0x000f220000300800 */
[----:B------:R-:W-:-:S03]  /*b4820*/  PRMT R161, R161, 0x5410, R186 ;  /* 0x00005410a1a17816 */ /* 0x000fc600000000ba */
[----:B------:R-:W4:Y:S04]  /*b4830*/  LDL.LU R184, [R1+0x267c] ;  /* 0x00267c0001b87983 */ /* 0x000f280000300800 */
[----:B------:R-:W2:Y:S01]  /*b4840*/  LDL.LU R194, [R1+0x3f8] ;  /* 0x0003f80001c27983 */ /* 0x000ea20000300800 */
[----:B------:R-:W-:-:S03]  /*b4850*/  PRMT R163, R163, 0x5410, R180 ;  /* 0x00005410a3a37816 */ /* 0x000fc600000000b4 */
[----:B------:R-:W2:Y:S04]  /*b4860*/  LDL.LU R185, [R1+0x8f4] ;  /* 0x0008f40001b97983 */ /* 0x000ea80000300800 */
[----:B------:R-:W3:Y:S01]  /*b4870*/  LDL.LU R193, [R1+0x3f4] ;  /* 0x0003f40001c17983 */ /* 0x000ee20000300800 */
[----:B------:R-:W-:-:S03]  /*b4880*/  PRMT R159, R159, 0x5410, R181 ;  /* 0x000054109f9f7816 */ /* 0x000fc600000000b5 */
[----:B------:R-:W-:Y:S04]  /*b4890*/  LDS.128 R120, [R5] ;  /* 0x0000000005787984 */ /* 0x000fe80000000c00 */
[----:B------:R-:W3:Y:S01]  /*b48a0*/  LDL.LU R186, [R1+0x8f0] ;  /* 0x0008f00001ba7983 */ /* 0x000ee20000300800 */
[----:B------:R-:W-:Y:S01]  /*b48b0*/  BAR.SYNC.DEFER_BLOCKING 0x0 ;  /* 0x0000000000007b1d */ /* 0x000fe20000010000 */
[----:B------:R-:W-:-:S05]  /*b48c0*/  PRMT R158, R158, 0x5410, R182 ;  /* 0x000054109e9e7816 */ /* 0x000fca00000000b6 */
[----:B------:R-:W4:Y:S04]  /*b48d0*/  LDL.LU R192, [R1+0x3e4] ;  /* 0x0003e40001c07983 */ /* 0x000f280000300800 */
[----:B------:R-:W4:Y:S04]  /*b48e0*/  LDL.LU R180, [R1+0x7a8] ;  /* 0x0007a80001b47983 */ /* 0x000f280000300800 */
        /* <DEDUP_REMOVED lines=46> */
[----:B------:R-:W4:Y:S04]  /*b4bd0*/  LDL.LU R243, [R1+0x4bc] ;  /* 0x0004bc0001f37983 */ /* 0x000f280000300800 */
        /* <DEDUP_REMOVED lines=18> */
[----:B------:R-:W3:Y:S04]  /*b4d00*/  LDL.LU R201, [R1+0x26a8] ;  /* 0x0026a80001c97983 */ /* 0x000ee80000300800 */
[----:B------:R-:W4:Y:S01]  /*b4d10*/  LDL.LU R209, [R1+0x4dc] ;  /* 0x0004dc0001d17983 */ /* 0x000f220000300800 */
[----:B------:R-:W-:-:S03]  /*b4d20*/  PRMT R175, R175, 0x5410, R197 ;  /* 0x00005410afaf7816 */ /* 0x000fc600000000c5 */
[----:B------:R-:W-:Y:S04]  /*b4d30*/  STSM.16.M88.4 [R248], R148 ;  /* 0x00000094f8007844 */ /* 0x000fe80000000200 */
[----:B------:R-:W4:Y:S01]  /*b4d40*/  LDL.LU R202, [R1+0x26a4] ;  /* 0x0026a40001ca7983 */ /* 0x000f220000300800 */
[----:B------:R-:W-:Y:S01]  /*b4d50*/  BAR.SYNC.DEFER_BLOCKING 0x0 ;  /* 0x0000000000007b1d */ /* 0x000fe20000010000 */
[----:B------:R-:W-:-:S05]  /*b4d60*/  PRMT R174, R174, 0x5410, R198 ;  /* 0x00005410aeae7816 */ /* 0x000fca00000000c6 */
        /* <DEDUP_REMOVED lines=12> */
[----:B------:R-:W-:Y:S01]  /*b4e30*/  LDS.128 R148, [R5] ;  /* 0x0000000005947984 */ /* 0x000fe20000000c00 */
[----:B------:R-:W-:Y:S06]  /*b4e40*/  BAR.SYNC.DEFER_BLOCKING 0x0 ;  /* 0x0000000000007b1d */ /* 0x000fec0000010000 */
        /* <DEDUP_REMOVED lines=21> */
[----:B--2---:R-:W-:-:S02]  /*b4fa0*/  PRMT R196, R196, 0x5410, R208 ;  /* 0x00005410c4c47816 */ /* 0x004fc400000000d0 */
[----:B----4-:R-:W-:Y:S02]  /*b4fb0*/  PRMT R202, R202, 0x5410, R209 ;  /* 0x00005410caca7816 */ /* 0x010fe400000000d1 */
[----:B---3--:R-:W-:Y:S01]  /*b4fc0*/  PRMT R201, R201, 0x5410, R210 ;  /* 0x00005410c9c97816 */ /* 0x008fe200000000d2 */
        /* <DEDUP_REMOVED lines=26> */
[----:B------:R-:W-:-:S03]  /*b5170*/  PRMT R192, R192, 0x5410, R240 ;  /* 0x00005410c0c07816 */ /* 0x000fc600000000f0 */
[----:B------:R-:W4:Y:S01]  /*b5180*/  LDL.LU R239, [R1+0x518] ;  /* 0x0005180001ef7983 */ /* 0x000f220000300800 */
[----:B------:R-:W-:-:S03]  /*b5190*/  PRMT R193, R193, 0x5410, R241 ;  /* 0x00005410c1c17816 */ /* 0x000fc600000000f1 */
[----:B------:R-:W-:Y:S04]  /*b51a0*/  LDS.128 R172, [R5] ;  /* 0x0000000005ac7984 */ /* 0x000fe80000000c00 */
[----:B------:R-:W4:Y:S01]  /*b51b0*/  LDL.LU R7, [R1+0x2704] ;  /* 0x0027040001077983 */ /* 0x000f220000300800 */
[----:B------:R-:W-:Y:S01]  /*b51c0*/  PRMT R194, R194, 0x5410, R242 ;  /* 0x00005410c2c27816 */ /* 0x000fe200000000f2 */
        /* <DEDUP_REMOVED lines=8> */
[----:B------:R-:W-:Y:S01]  /*b5250*/  STSM.16.M88.4 [R248], R176 ;  /* 0x000000b0f8007844 */ /* 0x000fe20000000200 */
[----:B------:R-:W-:Y:S06]  /*b5260*/  BAR.SYNC.DEFER_BLOCKING 0x0 ;  /* 0x0000000000007b1d */ /* 0x000fec0000010000 */
[----:B------:R-:W-:Y:S02]  /*b5270*/  LDS.128 R176, [R5] ;  /* 0x0000000005b07984 */ /* 0x000fe40000000c00 */
[----:B------:R-:W-:Y:S01]  /*b5280*/  BAR.SYNC.DEFER_BLOCKING 0x0 ;  /* 0x0000000000007b1d */ /* 0x000fe20000010000 */
[----:B------:R-:W-:-:S02]  /*b5290*/  PRMT R189, R189, 0x5410, R244 ;  /* 0x00005410bdbd7816 */ /* 0x000fc400000000f4 */
[----:B------:R-:W-:-:S03]  /*b52a0*/  PRMT R190, R190, 0x5410, R245 ;  /* 0x00005410bebe7816 */ /* 0x000fc600000000f5 */
[----:B------:R-:W4:Y:S04]  /*b52b0*/  LDL.LU R244, [R1+0x84] ;  /* 0x0000840001f47983 */ /* 0x000f280000300800 */
[----:B------:R-:W4:Y:S04]  /*b52c0*/  LDL.LU R245, [R1+0x250] ;  /* 0x0002500001f57983 */ /* 0x000f280000300800 */
[----:B------:R-:W-:Y:S01]  /*b52d0*/  STSM.16.M88.4 [R248], R180 ;  /* 0x000000b4f8007844 */ /* 0x000fe20000000200 */
[----:B------:R-:W-:Y:S06]  /*b52e0*/  BAR.SYNC.DEFER_BLOCKING 0x0 ;  /* 0x0000000000007b1d */ /* 0x000fec0000010000 */
[----:B------:R-:W-:Y:S02]  /*b52f0*/  LDS.128 R180, [R5] ;  /* 0x0000000005b47984 */ /* 0x000fe40000000c00 */
[----:B------:R-:W-:Y:S06]  /*b5300*/  BAR.SYNC.DEFER_BLOCKING 0x0 ;  /* 0x0000000000007b1d */ /* 0x000fec0000010000 */
[----:B------:R-:W-:Y:S02]  /*b5310*/  STSM.16.M88.4 [R248], R184 ;  /* 0x000000b8f8007844 */ /* 0x000fe40000000200 */
[----:B------:R-:W-:Y:S01]  /*b5320*/  BAR.SYNC.DEFER_BLOCKING 0x0 ;  /* 0x0000000000007b1d */ /* 0x000fe20000010000 */
[----:B------:R-:W-:-:S02]  /*b5330*/  PRMT R191, R191, 0x5410, R250 ;  /* 0x00005410bfbf7816 */ /* 0x000fc400000000fa */
[----:B------:R-:W-:-:S03]  /*b5340*/  PRMT R195, R195, 0x5410, R251 ;  /* 0x00005410c3c37816 */ /* 0x000fc600000000fb */
        /* <DEDUP_REMOVED lines=15> */
[----:B---3--:R-:W-:-:S02]  /*b5440*/  PRMT R209, R209, 0x5410, R229 ;  /* 0x00005410d1d17816 */ /* 0x008fc400000000e5 */
[----:B--2---:R-:W-:Y:S02]  /*b5450*/  PRMT R208, R208, 0x5410, R230 ;  /* 0x00005410d0d07816 */ /* 0x004fe400000000e6 */
[----:B----4-:R-:W-:Y:S02]  /*b5460*/  PRMT R229, R241, 0x5410, R240 ;  /* 0x00005410f1e57816 */ /* 0x010fe400000000f0 */
[----:B------:R-:W2:Y:S01]  /*b5470*/  LDL.LU R240, [R1+0x538] ;  /* 0x0005380001f07983 */ /* 0x000ea20000300800 */
[----:B------:R-:W-:-:S03]  /*b5480*/  PRMT R230, R243, 0x5410, R242 ;  /* 0x00005410f3e67816 */ /* 0x000fc600000000f2 */
[----:B------:R-:W2:Y:S04]  /*b5490*/  LDL.LU R241, [R1+0x2ad0] ;  /* 0x002ad00001f17983 */ /* 0x000ea80000300800 */
[----:B------:R-:W3:Y:S04]  /*b54a0*/  LDL.LU R242, [R1+0x530] ;  /* 0x0005300001f27983 */ /* 0x000ee80000300800 */
[----:B------:R-:W3:Y:S04]  /*b54b0*/  LDL.LU R243, [R1+0x2ac0] ;  /* 0x002ac00001f37983 */ /* 0x000ee80000300800 */
[----:B------:R-:W-:Y:S01]  /*b54c0*/  LDS.128 R196, [R5] ;  /* 0x0000000005c47984 */ /* 0x000fe20000000c00 */
[----:B------:R-:W-:Y:S06]  /*b54d0*/  BAR.SYNC.DEFER_BLOCKING 0x0 ;  /* 0x0000000000007b1d */ /* 0x000fec0000010000 */
[----:B------:R-:W-:Y:S02]  /*b54e0*/  STSM.16.M88.4 [R248], R200 ;  /* 0x000000c8f8007844 */ /* 0x000fe40000000200 */
[----:B------:R-:W-:Y:S01]  /*b54f0*/  BAR.SYNC.DEFER_BLOCKING 0x0 ;  /* 0x0000000000007b1d */ /* 0x000fe20000010000 */
[----:B------:R-:W-:-:S02]  /*b5500*/  PRMT R204, R204, 0x5410, R224 ;  /* 0x00005410cccc7816 */ /* 0x000fc400000000e0 */
[----:B------:R-:W-:-:S03]  /*b5510*/  PRMT R205, R205, 0x5410, R225 ;  /* 0x00005410cdcd7816 */ /* 0x000fc600000000e1 */
[----:B------:R-:W-:Y:S01]  /*b5520*/  LDS.128 R200, [R5] ;  /* 0x0000000005c87984 */ /* 0x000fe20000000c00 */
[----:B------:R-:W-:Y:S02]  /*b5530*/  PRMT R206, R206, 0x5410, R226 ;  /* 0x00005410cece7816 */ /* 0x000fe400000000e2 */
[----:B------:R-:W-:Y:S01]  /*b5540*/  PRMT R207, R207, 0x5410, R227 ;  /* 0x00005410cfcf7816 */ /* 0x000fe200000000e3 */
[----:B------:R-:W-:Y:S01]  /*b5550*/  BAR.SYNC.DEFER_BLOCKING 0x0 ;  /* 0x0000000000007b1d */ /* 0x000fe20000010000 */
[----:B------:R-:W-:-:S05]  /*b5560*/  PRMT R231, R245, 0x5410, R244 ;  /* 0x00005410f5e77816 */ /* 0x000fca00000000f4 */
[----:B------:R-:W4:Y:S04]  /*b5570*/  LDL.LU R244, [R1+0x52c] ;  /* 0x00052c0001f47983 */ /* 0x000f280000300800 */
[----:B------:R-:W4:Y:S01]  /*b5580*/  LDL.LU R245, [R1+0x2acc] ;  /* 0x002acc0001f57983 */ /* 0x000f220000300800 */
[----:B------:R-:W-:Y:S02]  /*b5590*/  PRMT R210, R210, 0x5410, R228 ;  /* 0x00005410d2d27816 */ /* 0x000fe400000000e4 */
[----:B------:R-:W-:Y:S01]  /*b55a0*/  PRMT R211, R211, 0x5410, R12 ;  /* 0x00005410d3d37816 */ /* 0x000fe2000000000c */
[----:B------:R-:W4:Y:S04]  /*b55b0*/  LDL.LU R221, [R1+0x528] ;  /* 0x0005280001dd7983 */ /* 0x000f280000300800 */
[----:B------:R-:W-:Y:S01]  /*b55c0*/  STSM.16.M88.4 [R248], R204 ;  /* 0x000000ccf8007844 */ /* 0x000fe20000000200 */
[----:B------:R-:W-:Y:S01]  /*b55d0*/  BAR.SYNC.DEFER_BLOCKING 0x0 ;  /* 0x0000000000007b1d */ /* 0x000fe20000010000 */
[----:B------:R-:W-:-:S02]  /*b55e0*/  PRMT R232, R14, 0x5410, R13 ;  /* 0x000054100ee87816 */ /* 0x000fc4000000000d */
[----:B------:R-:W-:Y:S02]  /*b55f0*/  PRMT R228, R11, 0x5410, R10 ;  /* 0x000054100be47816 */ /* 0x000fe4000000000a */
[----:B------:R-:W-:Y:S01]  /*b5600*/  PRMT R233, R238, 0x5410, R15 ;  /* 0x00005410eee97816 */ /* 0x000fe2000000000f */
[----:B------:R-:W4:Y:S04]  /*b5610*/  LDL.LU R222, [R1+0x2ac8] ;  /* 0x002ac80001de7983 */ /* 0x000f280000300800 */
[----:B------:R-:W4:Y:S04]  /*b5620*/  LDL.LU R12, [R1+0x524] ;  /* 0x00052400010c7983 */ /* 0x000f280000300800 */
[----:B------:R-:W4:Y:S04]  /*b5630*/  LDL.LU R13, [R1+0x2714] ;  /* 0x00271400010d7983 */ /* 0x000f280000300800 */
[----:B------:R-:W4:Y:S04]  /*b5640*/  LDL.LU R14, [R1+0x8c] ;  /* 0x00008c00010e7983 */ /* 0x000f280000300800 */
[----:B------:R-:W-:Y:S01]  /*b5650*/  LDS.128 R204, [R5] ;  /* 0x0000000005cc7984 */ /* 0x000fe20000000c00 */
[----:B------:R-:W-:Y:S01]  /*b5660*/  BAR.SYNC.DEFER_BLOCKING 0x0 ;  /* 0x0000000000007b1d */ /* 0x000fe20000010000 */
[----:B------:R-:W-:-:S05]  /*b5670*/  PRMT R235, R251, 0x5410, R250 ;  /* 0x00005410fbeb7816 */ /* 0x000fca00000000fa */
[----:B------:R-:W4:Y:S04]  /*b5680*/  LDL.LU R15, [R1+0x25c] ;  /* 0x00025c00010f7983 */ /* 0x000f280000300800 */
[----:B------:R-:W4:Y:S04]  /*b5690*/  LDL.LU R250, [R1+0x534] ;  /* 0x0005340001fa7983 */ /* 0x000f280000300800 */
[----:B------:R-:W4:Y:S04]  /*b56a0*/  LDL.LU R251, [R1+0x2ac4] ;  /* 0x002ac40001fb7983 */ /* 0x000f280000300800 */
[----:B------:R-:W-:Y:S01]  /*b56b0*/  STSM.16.M88.4 [R248], R208 ;  /* 0x000000d0f8007844 */ /* 0x000fe20000000200 */
[----:B------:R-:W-:Y:S06]  /*b56c0*/  BAR.SYNC.DEFER_BLOCKING 0x0 ;  /* 0x0000000000007b1d */ /* 0x000fec0000010000 */
[----:B------:R-:W-:Y:S02]  /*b56d0*/  LDS.128 R208, [R5] ;  /* 0x0000000005d07984 */ /* 0x000fe40000000c00 */
[----:B------:R-:W-:Y:S06]  /*b56e0*/  BAR.SYNC.DEFER_BLOCKING 0x0 ;  /* 0x0000000000007b1d */ /* 0x000fec0000010000 */
[----:B------:R0:W-:Y:S02]  /*b56f0*/  STSM.16.M88.4 [R248], R228 ;  /* 0x000000e4f8007844 */ /* 0x0001e40000000200 */
[----:B------:R-:W-:Y:S06]  /*b5700*/  BAR.SYNC.DEFER_BLOCKING 0x0 ;  /* 0x0000000000007b1d */ /* 0x000fec0000010000 */
[----:B0-----:R-:W4:Y:S04]  /*b5710*/  LDL.LU R231, [R1+0x53c] ;  /* 0x00053c0001e77983 */ /* 0x001f280000300800 */
[----:B------:R-:W4:Y:S04]  /*b5720*/  LDL.LU R223, [R1+0x558] ;  /* 0x0005580001df7983 */ /* 0x000f280000300800 */
[----:B------:R-:W0:Y:S01]  /*b5730*/  LDS.128 R224, [R5] ;  /* 0x0000000005e07984 */ /* 0x000e220000000c00 */
[----:B------:R-:W-:Y:S01]  /*b5740*/  PRMT R234, R7, 0x5410, R239 ;  /* 0x0000541007ea7816 */ /* 0x000fe200000000ef */
[----:B------:R-:W-:Y:S06]  /*b5750*/  BAR.SYNC.DEFER_BLOCKING 0x0 ;  /* 0x0000000000007b1d */ /* 0x000fec0000010000 */
[----:B------:R-:W-:Y:S04]  /*b5760*/  STSM.16.M88.4 [R248], R232 ;  /* 0x000000e8f8007844 */ /* 0x000fe80000000200 */
[----:B0-----:R0:W-:Y:S04]  /*b5770*/  STL.64 [R1+0x60], R224 ;  /* 0x000060e001007387 */ /* 0x0011e80000100a00 */
[----:B------:R1:W-:Y:S04]  /*b5780*/  STL.64 [R1+0x68], R226 ;  /* 0x000068e201007387 */ /* 0x0003e80000100a00 */
[----:B0-----:R-:W4:Y:S04]  /*b5790*/  LDL.LU R224, [R1+0x2af0] ;  /* 0x002af00001e07983 */ /* 0x001f280000300800 */
[----:B------:R-:W4:Y:S04]  /*b57a0*/  LDL.LU R225, [R1+0x550] ;  /* 0x0005500001e17983 */ /* 0x000f280000300800 */
[----:B-1----:R-:W4:Y:S04]  /*b57b0*/  LDL.LU R226, [R1+0x2ae4] ;  /* 0x002ae40001e27983 */ /* 0x002f280000300800 */
[----:B------:R-:W4:Y:S04]  /*b57c0*/  LDL.LU R227, [R1+0x54c] ;  /* 0x00054c0001e37983 */ /* 0x000f280000300800 */
[----:B------:R-:W4:Y:S01]  /*b57d0*/  LDL.LU R238, [R1+0x2ae0] ;  /* 0x002ae00001ee7983 */ /* 0x000f220000300800 */
[----:B--2---:R-:W-:-:S03]  /*b57e0*/  PRMT R233, R241, 0x5410, R240 ;  /* 0x00005410f1e97816 */ /* 0x004fc600000000f0 */
[----:B------:R-:W2:Y:S04]  /*b57f0*/  LDL.LU R239, [R1+0x548] ;  /* 0x0005480001ef7983 */ /* 0x000ea80000300800 */
[----:B------:R-:W2:Y:S01]  /*b5800*/  LDL.LU R7, [R1+0x2aec] ;  /* 0x002aec0001077983 */ /* 0x000ea20000300800 */
[----:B---3--:R-:W-:-:S03]  /*b5810*/  PRMT R234, R243, 0x5410, R242 ;  /* 0x00005410f3ea7816 */ /* 0x008fc600000000f2 */
[----:B------:R-:W3:Y:S04]  /*b5820*/  LDL.LU R10, [R1+0x544] ;  /* 0x00054400010a7983 */ /* 0x000ee80000300800 */
[----:B------:R-:W3:Y:S04]  /*b5830*/  LDL.LU R11, [R1+0x2adc] ;  /* 0x002adc00010b7983 */ /* 0x000ee80000300800 */
[----:B------:R-:W3:Y:S04]  /*b5840*/  LDL.LU R240, [R1+0x540] ;  /* 0x0005400001f07983 */ /* 0x000ee80000300800 */
[----:B------:R-:W3:Y:S04]  /*b5850*/  LDL.LU R241, [R1+0x2ad8] ;  /* 0x002ad80001f17983 */ /* 0x000ee80000300800 */
[----:B------:R-:W3:Y:S04]  /*b5860*/  LDL.LU R242, [R1+0xa0] ;  /* 0x0000a00001f27983 */ /* 0x000ee80000300800 */
[----:B------:R-:W3:Y:S01]  /*b5870*/  LDL.LU R243, [R1+0x27c] ;  /* 0x00027c0001f37983 */ /* 0x000ee20000300800 */
[----:B----4-:R-:W-:-:S03]  /*b5880*/  PRMT R228, R245, 0x5410, R244 ;  /* 0x00005410f5e47816 */ /* 0x010fc600000000f4 */
[----:B------:R-:W4:Y:S04]  /*b5890*/  LDL.LU R244, [R1+0x554] ;  /* 0x0005540001f47983 */ /* 0x000f280000300800 */
[----:B------:R-:W4:Y:S01]  /*b58a0*/  LDL.LU R245, [R1+0x2ae8] ;  /* 0x002ae80001f57983 */ /* 0x000f220000300800 */
[----:B------:R-:W-:Y:S02]  /*b58b0*/  PRMT R230, R13, 0x5410, R12 ;  /* 0x000054100de67816 */ /* 0x000fe4000000000c */
[----:B------:R-:W-:Y:S02]  /*b58c0*/  PRMT R229, R222, 0x5410, R221 ;  /* 0x00005410dee57816 */ /* 0x000fe400000000dd */
[----:B------:R-:W-:Y:S02]  /*b58d0*/  PRMT R235, R251, 0x5410, R250 ;  /* 0x00005410fbeb7816 */ /* 0x000fe400000000fa */
[----:B------:R-:W-:Y:S01]  /*b58e0*/  PRMT R232, R220, 0x5410, R231 ;  /* 0x00005410dce87816 */ /* 0x000fe200000000e7 */
[----:B------:R-:W-:Y:S01]  /*b58f0*/  BAR.SYNC.DEFER_BLOCKING 0x0 ;  /* 0x0000000000007b1d */ /* 0x000fe20000010000 */
[----:B------:R-:W-:-:S05]  /*b5900*/  PRMT R231, R15, 0x5410, R14 ;  /* 0x000054100fe77816 */ /* 0x000fca000000000e */
[----:B------:R-:W0:Y:S02]  /*b5910*/  LDS.128 R12, [R5] ;  /* 0x00000000050c7984 */ /* 0x000e240000000c00 */
[----:B------:R-:W-:Y:S06]  /*b5920*/  BAR.SYNC.DEFER_BLOCKING 0x0 ;  /* 0x0000000000007b1d */ /* 0x000fec0000010000 */
[----:B0-----:R-:W-:Y:S04]  /*b5930*/  STL.64 [R1+0x50], R12 ;  /* 0x0000500c01007387 */ /* 0x001fe80000100a00 */
[----:B------:R0:W-:Y:S04]  /*b5940*/  STL.64 [R1+0x58], R14 ;  /* 0x0000580e01007387 */ /* 0x0001e80000100a00 */
[----:B0-----:R-:W4:Y:S04]  /*b5950*/  LDL.LU.64 R14, [R1+0x2bb0] ;  /* 0x002bb000010e7983 */ /* 0x001f280000300a00 */
[----:B------:R-:W4:Y:S04]  /*b5960*/  LDL.LU.64 R12, [R1+0x2ba8] ;  /* 0x002ba800010c7983 */ /* 0x000f280000300a00 */
[----:B------:R-:W4:Y:S04]  /*b5970*/  LDL.LU R250, [R1+0x570] ;  /* 0x0005700001fa7983 */ /* 0x000f280000300800 */
[----:B------:R-:W4:Y:S04]  /*b5980*/  LDL.LU R251, [R1+0x2b08] ;  /* 0x002b080001fb7983 */ /* 0x000f280000300800 */
[----:B------:R-:W-:Y:S01]  /*b5990*/  STSM.16.M88.4 [R248], R228 ;  /* 0x000000e4f8007844 */ /* 0x000fe20000000200 */
[----:B------:R-:W-:Y:S06]  /*b59a0*/  BAR.SYNC.DEFER_BLOCKING 0x0 ;  /* 0x0000000000007b1d */ /* 0x000fec0000010000 */
[----:B------:R-:W0:Y:S02]  /*b59b0*/  LDS.128 R228, [R5] ;  /* 0x0000000005e47984 */ /* 0x000e240000000c00 */
[----:B------:R-:W-:Y:S06]  /*b59c0*/  BAR.SYNC.DEFER_BLOCKING 0x0 ;  /* 0x0000000000007b1d */ /* 0x000fec0000010000 */
[----:B------:R1:W-:Y:S04]  /*b59d0*/  STSM.16.M88.4 [R248], R232 ;  /* 0x000000e8f8007844 */ /* 0x0003e80000000200 */
[----:B0-----:R2:W-:Y:S04]  /*b59e0*/  STL.64 [R1+0x40], R228 ;  /* 0x000040e401007387 */ /* 0x0015e80000100a00 */
[----:B------:R3:W-:Y:S01]  /*b59f0*/  STL.64 [R1+0x48], R230 ;  /* 0x000048e601007387 */ /* 0x0007e20000100a00 */
[----:B-1----:R-:W-:-:S03]  /*b5a00*/  PRMT R232, R224, 0x5410, R223 ;  /* 0x00005410e0e87816 */ /* 0x002fc600000000df */
[----:B------:R-:W4:Y:S01]  /*b5a10*/  LDL.LU R220, [R1+0x2afc] ;  /* 0x002afc0001dc7983 */ /* 0x000f220000300800 */
[----:B--2---:R-:W-:-:S03]  /*b5a20*/  PRMT R228, R7, 0x5410, R239 ;  /* 0x0000541007e47816 */ /* 0x004fc600000000ef */
[----:B------:R-:W2:Y:S01]  /*b5a30*/  LDL.LU R221, [R1+0x560] ;  /* 0x0005600001dd7983 */ /* 0x000ea20000300800 */
[----:B---3--:R-:W-:-:S03]  /*b5a40*/  PRMT R230, R241, 0x5410, R240 ;  /* 0x00005410f1e67816 */ /* 0x008fc600000000f0 */
[----:B------:R-:W2:Y:S01]  /*b5a50*/  LDL.LU R222, [R1+0x2af8] ;  /* 0x002af80001de7983 */ /* 0x000ea20000300800 */
[----:B------:R-:W-:Y:S01]  /*b5a60*/  PRMT R231, R243, 0x5410, R242 ;  /* 0x00005410f3e77816 */ /* 0x000fe200000000f2 */
[----:B------:R-:W-:Y:S01]  /*b5a70*/  BAR.SYNC.DEFER_BLOCKING 0x0 ;  /* 0x0000000000007b1d */ /* 0x000fe20000010000 */
[----:B------:R-:W-:Y:S02]  /*b5a80*/  PRMT R229, R11, 0x5410, R10 ;  /* 0x000054100be57816 */ /* 0x000fe4000000000a */
[----:B------:R-:W-:Y:S02]  /*b5a90*/  PRMT R233, R226, 0x5410, R225 ;  /* 0x00005410e2e97816 */ /* 0x000fe400000000e1 */
[----:B------:R-:W-:Y:S01]  /*b5aa0*/  PRMT R234, R238, 0x5410, R227 ;  /* 0x00005410eeea7816 */ /* 0x000fe200000000e3 */
[----:B------:R-:W3:Y:S04]  /*b5ab0*/  LDL.LU R223, [R1+0x55c] ;  /* 0x00055c0001df7983 */ /* 0x000ee80000300800 */
[----:B------:R-:W3:Y:S04]  /*b5ac0*/  LDL.LU R224, [R1+0x2af4] ;  /* 0x002af40001e07983 */ /* 0x000ee80000300800 */
[----:B------:R-:W3:Y:S04]  /*b5ad0*/  LDL.LU R225, [R1+0xb4] ;  /* 0x0000b40001e17983 */ /* 0x000ee80000300800 */
[----:B------:R-:W3:Y:S04]  /*b5ae0*/  LDL.LU R238, [R1+0x280] ;  /* 0x0002800001ee7983 */ /* 0x000ee80000300800 */
[----:B------:R-:W0:Y:S01]  /*b5af0*/  LDS.128 R240, [R5] ;  /* 0x0000000005f07984 */ /* 0x000e220000000c00 */
[----:B------:R-:W-:Y:S06]  /*b5b00*/  BAR.SYNC.DEFER_BLOCKING 0x0 ;  /* 0x0000000000007b1d */ /* 0x000fec0000010000 */
[----:B------:R-:W3:Y:S04]  /*b5b10*/  LDL.LU R239, [R1+0x574] ;  /* 0x0005740001ef7983 */ /* 0x000ee80000300800 */
[----:B------:R-:W3:Y:S04]  /*b5b20*/  LDL.LU R7, [R1+0x2b0c] ;  /* 0x002b0c0001077983 */ /* 0x000ee80000300800 */
[----:B------:R1:W-:Y:S04]  /*b5b30*/  STSM.16.M88.4 [R248], R228 ;  /* 0x000000e4f8007844 */ /* 0x0003e80000000200 */
[----:B0-----:R-:W-:Y:S04]  /*b5b40*/  STL.64 [R1+0x30], R240 ;  /* 0x000030f001007387 */ /* 0x001fe80000100a00 */
[----:B------:R-:W-:Y:S01]  /*b5b50*/  STL.64 [R1+0x38], R242 ;  /* 0x000038f201007387 */ /* 0x000fe20000100a00 */
[----:B------:R-:W-:Y:S01]  /*b5b60*/  BAR.SYNC.DEFER_BLOCKING 0x0 ;  /* 0x0000000000007b1d */ /* 0x000fe20000010000 */
[----:B----4-:R-:W-:-:S05]  /*b5b70*/  PRMT R235, R245, 0x5410, R244 ;  /* 0x00005410f5eb7816 */ /* 0x010fca00000000f4 */
[----:B-1----:R-:W4:Y:S04]  /*b5b80*/  LDL.LU R228, [R1+0x2b04] ;  /* 0x002b040001e47983 */ /* 0x002f280000300800 */
[----:B------:R-:W2:Y:S04]  /*b5b90*/  LDL.LU R229, [R1+0x568] ;  /* 0x0005680001e57983 */ /* 0x000ea80000300800 */
[----:B------:R-:W2:Y:S04]  /*b5ba0*/  LDL.LU R230, [R1+0x2b00] ;  /* 0x002b000001e67983 */ /* 0x000ea80000300800 */
[----:B------:R-:W4:Y:S04]  /*b5bb0*/  LDL.LU R231, [R1+0x564] ;  /* 0x0005640001e77983 */ /* 0x000f280000300800 */
[----:B------:R-:W0:Y:S01]  /*b5bc0*/  LDS.128 R240, [R5] ;  /* 0x0000000005f07984 */ /* 0x000e220000000c00 */
[----:B------:R-:W-:Y:S06]  /*b5bd0*/  BAR.SYNC.DEFER_BLOCKING 0x0 ;  /* 0x0000000000007b1d */ /* 0x000fec0000010000 */
[----:B------:R1:W-:Y:S04]  /*b5be0*/  STSM.16.M88.4 [R248], R232 ;  /* 0x000000e8f8007844 */ /* 0x0003e80000000200 */
[----:B0-----:R0:W-:Y:S04]  /*b5bf0*/  STL.64 [R1+0x20], R240 ;  /* 0x000020f001007387 */ /* 0x0011e80000100a00 */
[----:B------:R0:W-:Y:S04]  /*b5c00*/  STL.64 [R1+0x28], R242 ;  /* 0x000028f201007387 */ /* 0x0001e80000100a00 */
[----:B-1----:R-:W4:Y:S04]  /*b5c10*/  LDL.LU R235, [R1+0x56c] ;  /* 0x00056c0001eb7983 */ /* 0x002f280000300800 */
        /* <DEDUP_REMOVED lines=9> */
[----:B------:R-:W4:Y:S01]  /*b5cb0*/  LDL.LU R245, [R1+0x2b18] ;  /* 0x002b180001f57983 */ /* 0x000f220000300800 */
[----:B------:R-:W-:-:S03]  /*b5cc0*/  PRMT R232, R251, 0x5410, R250 ;  /* 0x00005410fbe87816 */ /* 0x000fc600000000fa */
[----:B------:R-:W4:Y:S04]  /*b5cd0*/  LDL.LU R250, [R1+0x578] ;  /* 0x0005780001fa7983 */ /* 0x000f280000300800 */
[----:B------:R-:W4:Y:S01]  /*b5ce0*/  LDL.LU R251, [R1+0x2b14] ;  /* 0x002b140001fb7983 */ /* 0x000f220000300800 */
[----:B--2---:R-:W-:Y:S02]  /*b5cf0*/  PRMT R234, R230, 0x5410, R229 ;  /* 0x00005410e6ea7816 */ /* 0x004fe400000000e5 */
[----:B------:R-:W-:Y:S02]  /*b5d00*/  PRMT R229, R222, 0x5410, R221 ;  /* 0x00005410dee57816 */ /* 0x000fe400000000dd */
[----:B---3--:R-:W-:Y:S02]  /*b5d10*/  PRMT R230, R224, 0x5410, R223 ;  /* 0x00005410e0e67816 */ /* 0x008fe400000000df */
[----:B----4-:R-:W-:-:S02]  /*b5d20*/  PRMT R233, R228, 0x5410, R235 ;  /* 0x00005410e4e97816 */ /* 0x010fc400000000eb */
[----:B------:R-:W-:Y:S01]  /*b5d30*/  PRMT R228, R220, 0x5410, R231 ;  /* 0x00005410dce47816 */ /* 0x000fe200000000e7 */
[----:B------:R-:W-:Y:S01]  /*b5d40*/  BAR.SYNC.DEFER_BLOCKING 0x0 ;  /* 0x0000000000007b1d */ /* 0x000fe20000010000 */
[----:B------:R-:W-:-:S05]  /*b5d50*/  PRMT R231, R238, 0x5410, R225 ;  /* 0x00005410eee77816 */ /* 0x000fca00000000e1 */
[----:B------:R-:W0:Y:S02]  /*b5d60*/  LDS.128 R220, [R5] ;  /* 0x0000000005dc7984 */ /* 0x000e240000000c00 */
[----:B------:R-:W-:Y:S06]  /*b5d70*/  BAR.SYNC.DEFER_BLOCKING 0x0 ;  /* 0x0000000000007b1d */ /* 0x000fec0000010000 */
[----:B------:R-:W-:Y:S02]  /*b5d80*/  STSM.16.M88.4 [R248], R228 ;  /* 0x000000e4f8007844 */ /* 0x000fe40000000200 */
[----:B------:R-:W-:Y:S01]  /*b5d90*/  BAR.SYNC.DEFER_BLOCKING 0x0 ;  /* 0x0000000000007b1d */ /* 0x000fe20000010000 */
[----:B------:R-:W-:-:S05]  /*b5da0*/  PRMT R235, R7, 0x5410, R239 ;  /* 0x0000541007eb7816 */ /* 0x000fca00000000ef */
[----:B------:R-:W1:Y:S02]  /*b5db0*/  LDS.128 R228, [R5] ;  /* 0x0000000005e47984 */ /* 0x000e640000000c00 */
[----:B------:R-:W-:Y:S06]  /*b5dc0*/  BAR.SYNC.DEFER_BLOCKING 0x0 ;  /* 0x0000000000007b1d */ /* 0x000fec0000010000 */
[----:B------:R-:W-:Y:S02]  /*b5dd0*/  STSM.16.M88.4 [R248], R232 ;  /* 0x000000e8f8007844 */ /* 0x000fe40000000200 */
[----:B------:R-:W-:Y:S06]  /*b5de0*/  BAR.SYNC.DEFER_BLOCKING 0x0 ;  /* 0x0000000000007b1d */ /* 0x000fec0000010000 */
[----:B0-----:R0:W-:Y:S04]  /*b5df0*/  STL.64 [R1+0x10], R220 ;  /* 0x000010dc01007387 */ /* 0x0011e80000100a00 */
[----:B------:R2:W-:Y:S04]  /*b5e00*/  STL.64 [R1+0x18], R222 ;  /* 0x000018de01007387 */ /* 0x0005e80000100a00 */
[----:B0-----:R-:W3:Y:S04]  /*b5e10*/  LDL.LU R221, [R1+0x5a8] ;  /* 0x0005a80001dd7983 */ /* 0x001ee80000300800 */
[----:B------:R-:W-:Y:S04]  /*b5e20*/  LDS.128 R232, [R5] ;  /* 0x0000000005e87984 */ /* 0x000fe80000000c00 */
[----:B--2---:R-:W3:Y:S04]  /*b5e30*/  LDL.LU R222, [R1+0x2b30] ;  /* 0x002b300001de7983 */ /* 0x004ee80000300800 */
[----:B------:R-:W2:Y:S04]  /*b5e40*/  LDL.LU R223, [R1+0x5a4] ;  /* 0x0005a40001df7983 */ /* 0x000ea80000300800 */
[----:B------:R-:W2:Y:S04]  /*b5e50*/  LDL.LU R238, [R1+0x2b2c] ;  /* 0x002b2c0001ee7983 */ /* 0x000ea80000300800 */
[----:B------:R-:W4:Y:S04]  /*b5e60*/  LDL.LU R239, [R1+0x5a0] ;  /* 0x0005a00001ef7983 */ /* 0x000f280000300800 */
[----:B------:R-:W4:Y:S04]  /*b5e70*/  LDL.LU R7, [R1+0x2b28] ;  /* 0x002b280001077983 */ /* 0x000f280000300800 */
[----:B-1----:R0:W-:Y:S04]  /*b5e80*/  STL.64 [R1], R228 ;  /* 0x000000e401007387 */ /* 0x0021e80000100a00 */
[----:B------:R1:W-:Y:S01]  /*b5e90*/  STL.64 [R1+0x8], R230 ;  /* 0x000008e601007387 */ /* 0x0003e20000100a00 */
[----:B0-----:R-:W-:-:S02]  /*b5ea0*/  PRMT R228, R243, 0x5410, R242 ;  /* 0x00005410f3e47816 */ /* 0x001fc400000000f2 */
[----:B------:R-:W-:Y:S02]  /*b5eb0*/  PRMT R229, R245, 0x5410, R244 ;  /* 0x00005410f5e57816 */ /* 0x000fe400000000f4 */
[----:B-1----:R-:W-:Y:S02]  /*b5ec0*/  PRMT R230, R251, 0x5410, R250 ;  /* 0x00005410fbe67816 */ /* 0x002fe400000000fa */
[----:B------:R-:W-:Y:S01]  /*b5ed0*/  PRMT R231, R14, 0x5410, R15 ;  /* 0x000054100ee77816 */ /* 0x000fe2000000000f */
[----:B------:R-:W-:Y:S01]  /*b5ee0*/  BAR.SYNC.DEFER_BLOCKING 0x0 ;  /* 0x0000000000007b1d */ /* 0x000fe20000010000 */
[----:B------:R-:W-:Y:S02]  /*b5ef0*/  PRMT R226, R227, 0x5410, R226 ;  /* 0x00005410e3e27816 */ /* 0x000fe400000000e2 */
[----:B------:R-:W-:Y:S02]  /*b5f00*/  PRMT R225, R11, 0x5410, R10 ;  /* 0x000054100be17816 */ /* 0x000fe4000000000a */
[----:B------:R-:W-:Y:S01]  /*b5f10*/  PRMT R224, R241, 0x5410, R240 ;  /* 0x00005410f1e07816 */ /* 0x000fe200000000f0 */
[----:B------:R-:W4:Y:S04]  /*b5f20*/  LDL.LU.64 R10, [R1+0x2670] ;  /* 0x00267000010a7983 */ /* 0x000f280000300a00 */
[----:B------:R-:W4:Y:S01]  /*b5f30*/  LDL.LU.64 R240, [R1+0x2660] ;  /* 0x0026600001f07983 */ /* 0x000f220000300a00 */
[----:B------:R-:W-:-:S03]  /*b5f40*/  PRMT R220, R236, 0x5410, R237 ;  /* 0x00005410ecdc7816 */ /* 0x000fc600000000ed */
[----:B------:R-:W4:Y:S04]  /*b5f50*/  LDL.LU.64 R242, [R1+0x2668] ;  /* 0x0026680001f27983 */ /* 0x000f280000300a00 */
[----:B------:R-:W4:Y:S04]  /*b5f60*/  LDL.LU.64 R244, [R1+0x2650] ;  /* 0x0026500001f47983 */ /* 0x000f280000300a00 */
[----:B------:R0:W-:Y:S04]  /*b5f70*/  STSM.16.M88.4 [R248], R228 ;  /* 0x000000e4f8007844 */ /* 0x0001e80000000200 */
[----:B------:R-:W4:Y:S04]  /*b5f80*/  LDL.LU.64 R250, [R1+0x2658] ;  /* 0x0026580001fa7983 */ /* 0x000f280000300a00 */
[----:B------:R-:W4:Y:S04]  /*b5f90*/  LDL.LU.64 R14, [R1+0x2648] ;  /* 0x00264800010e7983 */ /* 0x000f280000300a00 */
[----:B------:R-:W4:Y:S01]  /*b5fa0*/  LDL.LU.64 R236, [R1+0x2640] ;  /* 0x0026400001ec7983 */ /* 0x000f220000300a00 */
[----:B0-----:R-:W-:-:S02]  /*b5fb0*/  IMAD.MOV.U32 R228, RZ, RZ, R226 ;  /* 0x000000ffffe47224 */ /* 0x001fc400078e00e2 */
[----:B------:R-:W-:Y:S02]  /*b5fc0*/  IMAD.MOV.U32 R229, RZ, RZ, R225 ;  /* 0x000000ffffe57224 */ /* 0x000fe400078e00e1 */
[----:B------:R-:W-:Y:S01]  /*b5fd0*/  IMAD.MOV.U32 R230, RZ, RZ, R224 ;  /* 0x000000ffffe67224 */ /* 0x000fe200078e00e0 */
[----:B------:R-:W-:Y:S06]  /*b5fe0*/  BAR.SYNC.DEFER_BLOCKING 0x0 ;  /* 0x0000000000007b1d */ /* 0x000fec0000010000 */
[----:B------:R-:W0:Y:S04]  /*b5ff0*/  LDS.128 R224, [R5] ;  /* 0x0000000005e07984 */ /* 0x000e280000000c00 */
[----:B0-----:R-:W-:Y:S04]  /*b6000*/  STL.64 [R1+0x70], R224 ;  /* 0x000070e001007387 */ /* 0x001fe80000100a00 */
[----:B------:R0:W-:Y:S04]  /*b6010*/  STL.64 [R1+0x78], R226 ;  /* 0x000078e201007387 */ /* 0x0001e80000100a00 */
[----:B0-----:R-:W4:Y:S04]  /*b6020*/  LDL.LU.64 R226, [R1+0x2ba0] ;  /* 0x002ba00001e27983 */ /* 0x001f280000300a00 */
[----:B------:R-:W4:Y:S01]  /*b6030*/  LDL.LU.64 R224, [R1+0x2b98] ;  /* 0x002b980001e07983 */ /* 0x000f220000300a00 */
[----:B------:R-:W-:Y:S01]  /*b6040*/  IMAD.MOV.U32 R231, RZ, RZ, R220 ;  /* 0x000000ffffe77224 */ /* 0x000fe200078e00dc */
[----:B------:R-:W-:Y:S06]  /*b6050*/  BAR.SYNC.DEFER_BLOCKING 0x0 ;  /* 0x0000000000007b1d */ /* 0x000fec0000010000 */
[----:B------:R-:W-:Y:S02]  /*b6060*/  STSM.16.M88.4 [R248], R228 ;  /* 0x000000e4f8007844 */ /* 0x000fe40000000200 */
[----:B------:R-:W-:Y:S06]  /*b6070*/  BAR.SYNC.DEFER_BLOCKING 0x0 ;  /* 0x0000000000007b1d */ /* 0x000fec0000010000 */
[----:B------:R-:W0:Y:S01]  /*b6080*/  LDS.128 R228, [R5] ;  /* 0x0000000005e47984 */ /* 0x000e220000000c00 */
[----:B---3--:R-:W-:-:S02]  /*b6090*/  PRMT R220, R222, 0x5410, R221 ;  /* 0x00005410dedc7816 */ /* 0x008fc400000000dd */
[----:B--2---:R-:W-:Y:S02]  /*b60a0*/  PRMT R221, R238, 0x5410, R223 ;  /* 0x00005410eedd7816 */ /* 0x004fe400000000df */
[----:B------:R-:W-:Y:S02]  /*b60b0*/  PRMT R223, R4, 0x5410, R6 ;  /* 0x0000541004df7816 */ /* 0x000fe40000000006 */
[----:B----4-:R-:W-:Y:S01]  /*b60c0*/  PRMT R222, R7, 0x5410, R239 ;  /* 0x0000541007de7816 */ /* 0x010fe200000000ef */
[----:B------:R-:W-:Y:S06]  /*b60d0*/  BAR.SYNC.DEFER_BLOCKING 0x0 ;  /* 0x0000000000007b1d */ /* 0x000fec0000010000 */
[----:B------:R1:W-:Y:S04]  /*b60e0*/  STSM.16.M88.4 [R248], R220 ;  /* 0x000000dcf8007844 */ /* 0x0003e80000000200 */
[----:B-1----:R-:W2:Y:S04]  /*b60f0*/  LDL.LU.64 R222, [R1+0x2b90] ;  /* 0x002b900001de7983 */ /* 0x002ea80000300a00 */
[----:B------:R-:W3:Y:S01]  /*b6100*/  LDL.LU.64 R220, [R1+0x2b88] ;  /* 0x002b880001dc7983 */ /* 0x000ee20000300a00 */
[C---:B------:R-:W-:Y:S01]  /*b6110*/  PRMT R4, R224.reuse, 0x7770, RZ ;  /* 0x00007770e0047816 */ /* 0x040fe200000000ff */
[----:B------:R-:W-:Y:S01]  /*b6120*/  BAR.SYNC.DEFER_BLOCKING 0x0 ;  /* 0x0000000000007b1d */ /* 0x000fe20000010000 */
[----:B------:R-:W-:-:S05]  /*b6130*/  PRMT R248, R224, 0x7771, RZ ;  /* 0x00007771e0f87816 */ /* 0x000fca00000000ff */
[----:B------:R1:W-:Y:S04]  /*b6140*/  @P6 STG.E.U8 desc[UR10][R10.64], R4 ;  /* 0x000000040a006986 */ /* 0x0003e8000c10110a */
[----:B------:R4:W-:Y:S04]  /*b6150*/  @P5 STG.E.U8 desc[UR10][R240.64], R248 ;  /* 0x000000f8f0005986 */ /* 0x0009e8000c10110a */
[----:B-1----:R-:W2:Y:S01]  /*b6160*/  LDL.LU.64 R10, [R1+0x2638] ;  /* 0x00263800010a7983 */ /* 0x002ea20000300a00 */
[C---:B----4-:R-:W-:Y:S02]  /*b6170*/  PRMT R248, R224.reuse, 0x7772, RZ ;  /* 0x00007772e0f87816 */ /* 0x050fe400000000ff */
[----:B------:R-:W-:-:S03]  /*b6180*/  PRMT R224, R224, 0x7773, RZ ;  /* 0x00007773e0e07816 */ /* 0x000fc600000000ff */
[----:B------:R-:W-:Y:S04]  /*b6190*/  @P4 STG.E.U8 desc[UR10][R242.64], R248 ;  /* 0x000000f8f2004986 */ /* 0x000fe8000c10110a */
[----:B------:R1:W-:Y:S02]  /*b61a0*/  @P3 STG.E.U8 desc[UR10][R244.64], R224 ;  /* 0x000000e0f4003986 */ /* 0x0003e4000c10110a */
[----:B-1----:R-:W-:-:S05]  /*b61b0*/  PRMT R224, R225, 0x7770, RZ ;  /* 0x00007770e1e07816 */ /* 0x002fca00000000ff */
[----:B------:R1:W-:Y:S02]  /*b61c0*/  @P2 STG.E.U8 desc[UR10][R250.64], R224 ;  /* 0x000000e0fa002986 */ /* 0x0003e4000c10110a */
[----:B-1----:R-:W-:-:S05]  /*b61d0*/  PRMT R224, R225, 0x7771, RZ ;  /* 0x00007771e1e07816 */ /* 0x002fca00000000ff */
[----:B------:R1:W-:Y:S02]  /*b61e0*/  @P1 STG.E.U8 desc[UR10][R14.64], R224 ;  /* 0x000000e00e001986 */ /* 0x0003e4000c10110a */
[----:B-1----:R-:W-:-:S05]  /*b61f0*/  PRMT R224, R225, 0x7772, RZ ;  /* 0x00007772e1e07816 */ /* 0x002fca00000000ff */
[----:B------:R1:W-:Y:S04]  /*b6200*/  @P0 STG.E.U8 desc[UR10][R236.64], R224 ;  /* 0x000000e0ec000986 */ /* 0x0003e8000c10110a */
[----:B-1----:R-:W4:Y:S04]  /*b6210*/  LDL.LU.64 R236, [R1+0x2630] ;  /* 0x0026300001ec7983 */ /* 0x002f280000300a00 */
[----:B------:R-:W3:Y:S04]  /*b6220*/  LDL.LU.64 R240, [R1+0x2628] ;  /* 0x0026280001f07983 */ /* 0x000ee80000300a00 */
[----:B------:R-:W3:Y:S04]  /*b6230*/  LDL.LU.64 R242, [R1+0x2620] ;  /* 0x0026200001f27983 */ /* 0x000ee80000300a00 */
[----:B------:R-:W3:Y:S04]  /*b6240*/  LDL.LU.64 R244, [R1+0x2618] ;  /* 0x0026180001f47983 */ /* 0x000ee80000300a00 */
[----:B------:R-:W3:Y:S04]  /*b6250*/  LDL.LU.64 R250, [R1+0x2610] ;  /* 0x0026100001fa7983 */ /* 0x000ee80000300a00 */
[----:B------:R-:W3:Y:S04]  /*b6260*/  LDL.LU.64 R14, [R1+0x2608] ;  /* 0x00260800010e7983 */ /* 0x000ee80000300a00 */
[----:B------:R-:W3:Y:S01]  /*b6270*/  LDL.LU.64 R238, [R1+0x2600] ;  /* 0x0026000001ee7983 */ /* 0x000ee20000300a00 */
[----:B------:R-:W-:-:S02]  /*b6280*/  LOP3.LUT P6, RZ, R2, 0x80000, RZ, 0xc0, !PT ;  /* 0x0008000002ff7812 */ /* 0x000fc400078cc0ff */
[----:B------:R-:W-:-:S11]  /*b6290*/  LOP3.LUT R247, R247, 0xfbffffff, RZ, 0xc0, !PT ;  /* 0xfbfffffff7f77812 */ /* 0x000fd600078ec0ff */
[----:B------:R-:W-:Y:S02]  /*b62a0*/  @P6 LOP3.LUT R247, R247, 0x4000000, RZ, 0xfc, !PT ;  /* 0x04000000f7f76812 */ /* 0x000fe400078efcff */
[----:B------:R-:W-:Y:S02]  /*b62b0*/  LOP3.LUT P6, RZ, R2, 0x20000, RZ, 0xc0, !PT ;  /* 0x0002000002ff7812 */ /* 0x000fe400078cc0ff */
        /* <DEDUP_REMOVED lines=15> */
[----:B------:R-:W-:Y:S02]  /*b63b0*/  LOP3.LUT R252, R252, 0xfffffffe, RZ, 0xc0, !PT ;  /* 0xfffffffefcfc7812 */ /* 0x000fe400078ec0ff */
[C---:B------:R-:W-:Y:S02]  /*b63c0*/  LOP3.LUT P3, RZ, R8.reuse, 0x8000, RZ, 0xc0, !PT ;  /* 0x0000800008ff7812 */ /* 0x040fe4000786c0ff */
[----:B------:R-:W-:-:S07]  /*b63d0*/  LOP3.LUT P2, RZ, R8, 0x40000, RZ, 0xc0, !PT ;  /* 0x0004000008ff7812 */ /* 0x000fce000784c0ff */
[----:B------:R-:W-:Y:S02]  /*b63e0*/  @P6 LOP3.LUT R252, R252, 0x1, RZ, 0xfc, !PT ;  /* 0x00000001fcfc6812 */ /* 0x000fe400078efcff */
[C---:B------:R-:W-:Y:S02]  /*b63f0*/  LOP3.LUT P6, RZ, R8.reuse, 0x80000, RZ, 0xc0, !PT ;  /* 0x0008000008ff7812 */ /* 0x040fe400078cc0ff */
[----:B------:R-:W-:Y:S02]  /*b6400*/  LOP3.LUT P1, RZ, R8, 0x100000, RZ, 0xc0, !PT ;  /* 0x0010000008ff7812 */ /* 0x000fe4000782c0ff */
[----:B------:R-:W-:Y:S02]  /*b6410*/  PRMT R225, R225, 0x7773, RZ ;  /* 0x00007773e1e17816 */ /* 0x000fe400000000ff */
[----:B------:R-:W-:Y:S02]  /*b6420*/  LOP3.LUT R252, R252, 0xfffffffd, RZ, 0xc0, !PT ;  /* 0xfffffffdfcfc7812 */ /* 0x000fe400078ec0ff */
[----:B------:R-:W-:-:S02]  /*b6430*/  PRMT R224, R226, 0x7770, RZ ;  /* 0x00007770e2e07816 */ /* 0x000fc400000000ff */
[----:B------:R-:W-:-:S03]  /*b6440*/  LOP3.LUT P0, RZ, R8, 0x200000, RZ, 0xc0, !PT ;  /* 0x0020000008ff7812 */ /* 0x000fc6000780c0ff */
[----:B------:R-:W-:Y:S02]  /*b6450*/  @P6 LOP3.LUT R252, R252, 0x2, RZ, 0xfc, !PT ;  /* 0x00000002fcfc6812 */ /* 0x000fe400078efcff */
[----:B------:R-:W-:Y:S01]  /*b6460*/  LOP3.LUT P6, RZ, R8, 0x400000, RZ, 0xc0, !PT ;  /* 0x0040000008ff7812 */ /* 0x000fe200078cc0ff */
[----:B--2---:R-:W-:Y:S04]  /*b6470*/  @P3 STG.E.U8 desc[UR10][R10.64], R225 ;  /* 0x000000e10a003986 */ /* 0x004fe8000c10110a */
[----:B----4-:R1:W-:Y:S02]  /*b6480*/  @P2 STG.E.U8 desc[UR10][R236.64], R224 ;  /* 0x000000e0ec002986 */ /* 0x0103e4000c10110a */
[C---:B-1----:R-:W-:Y:S02]  /*b6490*/  PRMT R224, R226.reuse, 0x7771, RZ ;  /* 0x00007771e2e07816 */ /* 0x042fe400000000ff */
[----:B------:R-:W2:Y:S04]  /*b64a0*/  LDL.LU.64 R236, [R1+0x25f0] ;  /* 0x0025f00001ec7983 */ /* 0x000ea80000300a00 */
[----:B---3--:R1:W-:Y:S04]  /*b64b0*/  @P1 STG.E.U8 desc[UR10][R240.64], R224 ;  /* 0x000000e0f0001986 */ /* 0x0083e8000c10110a */
[----:B------:R-:W3:Y:S04]  /*b64c0*/  LDL.LU.64 R6, [R1+0x25e0] ;  /* 0x0025e00001067983 */ /* 0x000ee80000300a00 */
[----:B------:R-:W4:Y:S01]  /*b64d0*/  LDL.LU.64 R4, [R1+0x25d8] ;  /* 0x0025d80001047983 */ /* 0x000f220000300a00 */
[----:B-1----:R-:W-:-:S03]  /*b64e0*/  PRMT R224, R226, 0x7772, RZ ;  /* 0x00007772e2e07816 */ /* 0x002fc600000000ff */
[----:B------:R-:W4:Y:S01]  /*b64f0*/  LDL.LU.64 R10, [R1+0x25d0] ;  /* 0x0025d000010a7983 */ /* 0x000f220000300a00 */
[----:B------:R-:W-:-:S03]  /*b6500*/  PRMT R226, R226, 0x7773, RZ ;  /* 0x00007773e2e27816 */ /* 0x000fc600000000ff */
[----:B------:R1:W-:Y:S04]  /*b6510*/  @P0 STG.E.U8 desc[UR10][R242.64], R224 ;  /* 0x000000e0f2000986 */ /* 0x0003e8000c10110a */
[----:B------:R0:W-:Y:S01]  /*b6520*/  @P6 STG.E.U8 desc[UR10][R244.64], R226 ;  /* 0x000000e2f4006986 */ /* 0x0001e2000c10110a */
[----:B------:R-:W-:-:S03]  /*b6530*/  LOP3.LUT P6, RZ, R252, 0x2, RZ, 0xc0, !PT ;  /* 0x00000002fcff7812 */ /* 0x000fc600078cc0ff */
[----:B------:R-:W4:Y:S01]  /*b6540*/  LDL.LU.64 R240, [R1+0x25c8] ;  /* 0x0025c80001f07983 */ /* 0x000f220000300a00 */
[----:B-1----:R-:W-:-:S03]  /*b6550*/  PRMT R224, R227, 0x7770, RZ ;  /* 0x00007770e3e07816 */ /* 0x002fc600000000ff */
[----:B------:R-:W4:Y:S04]  /*b6560*/  LDL.LU.64 R242, [R1+0x25c0] ;  /* 0x0025c00001f27983 */ /* 0x000f280000300a00 */
[----:B0-----:R-:W4:Y:S04]  /*b6570*/  LDL.LU.64 R244, [R1+0x25b8] ;  /* 0x0025b80001f47983 */ /* 0x001f280000300a00 */
[----:B------:R0:W-:Y:S01]  /*b6580*/  @P6 STG.E.U8 desc[UR10][R250.64], R224 ;  /* 0x000000e0fa006986 */ /* 0x0001e2000c10110a */
[----:B------:R-:W-:Y:S02]  /*b6590*/  LOP3.LUT P6, RZ, R252, 0x1, RZ, 0xc0, !PT ;  /* 0x00000001fcff7812 */ /* 0x000fe400078cc0ff */
[----:B0-----:R-:W-:Y:S01]  /*b65a0*/  PRMT R224, R227, 0x7771, RZ ;  /* 0x00007771e3e07816 */ /* 0x001fe200000000ff */
[----:B------:R-:W4:Y:S10]  /*b65b0*/  LDL.LU.64 R250, [R1+0x25b0] ;  /* 0x0025b00001fa7983 */ /* 0x000f340000300a00 */
[----:B------:R0:W-:Y:S01]  /*b65c0*/  @P6 STG.E.U8 desc[UR10][R14.64], R224 ;  /* 0x000000e00e006986 */ /* 0x0001e2000c10110a */
[----:B------:R-:W-:-:S02]  /*b65d0*/  LOP3.LUT P6, RZ, R247, 0x80000000, RZ, 0xc0, !PT ;  /* 0x80000000f7ff7812 */ /* 0x000fc400078cc0ff */
[----:B0-----:R-:W-:Y:S01]  /*b65e0*/  PRMT R224, R227, 0x7772, RZ ;  /* 0x00007772e3e07816 */ /* 0x001fe200000000ff */
[----:B------:R-:W4:Y:S10]  /*b65f0*/  LDL.LU.64 R14, [R1+0x25a8] ;  /* 0x0025a800010e7983 */ /* 0x000f340000300a00 */
[----:B------:R0:W-:Y:S04]  /*b6600*/  @P6 STG.E.U8 desc[UR10][R238.64], R224 ;  /* 0x000000e0ee006986 */ /* 0x0001e8000c10110a */
[----:B0-----:R-:W4:Y:S04]  /*b6610*/  LDL.LU.64 R238, [R1+0x2b80] ;  /* 0x002b800001ee7983 */ /* 0x001f280000300a00 */
[----:B------:R-:W2:Y:S01]  /*b6620*/  LDL.LU.64 R224, [R1+0x25f8] ;  /* 0x0025f80001e07983 */ /* 0x000ea20000300a00 */
[----:B------:R-:W-:-:S02]  /*b6630*/  LOP3.LUT P6, RZ, R247, 0x40000000, RZ, 0xc0, !PT ;  /* 0x40000000f7ff7812 */ /* 0x000fc400078cc0ff */
[----:B------:R-:W-:-:S11]  /*b6640*/  PRMT R227, R227, 0x7773, RZ ;  /* 0x00007773e3e37816 */ /* 0x000fd600000000ff */
[----:B--2---:R0:W-:Y:S04]  /*b6650*/  @P6 STG.E.U8 desc[UR10][R224.64], R227 ;  /* 0x000000e3e0006986 */ /* 0x0041e8000c10110a */
[----:B0-----:R-:W2:Y:S01]  /*b6660*/  LDL.LU.64 R226, [R1+0x25e8] ;  /* 0x0025e80001e27983 */ /* 0x001ea20000300a00 */
[----:B------:R-:W-:Y:S02]  /*b6670*/  LOP3.LUT P6, RZ, R247, 0x20000000, RZ, 0xc0, !PT ;  /* 0x20000000f7ff7812 */ /* 0x000fe400078cc0ff */
[----:B------:R-:W-:-:S11]  /*b6680*/  PRMT R224, R220, 0x7770, RZ ;  /* 0x00007770dce07816 */ /* 0x000fd600000000ff */
[----:B------:R0:W-:Y:S01]  /*b6690*/  @P6 STG.E.U8 desc[UR10][R236.64], R224 ;  /* 0x000000e0ec006986 */ /* 0x0001e2000c10110a */
[----:B------:R-:W-:Y:S02]  /*b66a0*/  LOP3.LUT P6, RZ, R247, 0x10000000, RZ, 0xc0, !PT ;  /* 0x10000000f7ff7812 */ /* 0x000fe400078cc0ff */
[----:B0-----:R-:W-:Y:S01]  /*b66b0*/  PRMT R224, R220, 0x7771, RZ ;  /* 0x00007771dce07816 */ /* 0x001fe200000000ff */
[----:B------:R-:W4:Y:S01]  /*b66c0*/  LDL.LU.64 R236, [R1+0x2b78] ;  /* 0x002b780001ec7983 */ /* 0x000f220000300a00 */
[C---:B------:R-:W-:Y:S02]  /*b66d0*/  LOP3.LUT P5, RZ, R2.reuse, 0x100000, RZ, 0xc0, !PT ;  /* 0x0010000002ff7812 */ /* 0x040fe400078ac0ff */
[C---:B------:R-:W-:Y:S02]  /*b66e0*/  LOP3.LUT P4, RZ, R2.reuse, 0x400000, RZ, 0xc0, !PT ;  /* 0x0040000002ff7812 */ /* 0x040fe4000788c0ff */
[C---:B------:R-:W-:Y:S02]  /*b66f0*/  LOP3.LUT P3, RZ, R2.reuse, 0x800000, RZ, 0xc0, !PT ;  /* 0x0080000002ff7812 */ /* 0x040fe4000786c0ff */
[----:B------:R-:W-:-:S02]  /*b6700*/  LOP3.LUT P2, RZ, R2, 0x4000000, RZ, 0xc0, !PT ;  /* 0x0400000002ff7812 */ /* 0x000fc4000784c0ff */
[C---:B------:R-:W-:Y:S02]  /*b6710*/  LOP3.LUT P1, RZ, R2.reuse, 0x8000000, RZ, 0xc0, !PT ;  /* 0x0800000002ff7812 */ /* 0x040fe4000782c0ff */
[----:B------:R-:W-:Y:S01]  /*b6720*/  LOP3.LUT P0, RZ, R2, 0x20000000, RZ, 0xc0, !PT ;  /* 0x2000000002ff7812 */ /* 0x000fe2000780c0ff */
[----:B--2---:R0:W-:Y:S01]  /*b6730*/  @P6 STG.E.U8 desc[UR10][R226.64], R224 ;  /* 0x000000e0e2006986 */ /* 0x0041e2000c10110a */
[----:B------:R-:W-:Y:S02]  /*b6740*/  LOP3.LUT P6, RZ, R247, 0x8000000, RZ, 0xc0, !PT ;  /* 0x08000000f7ff7812 */ /* 0x000fe400078cc0ff */
[----:B0-----:R-:W-:-:S11]  /*b6750*/  PRMT R224, R220, 0x7772, RZ ;  /* 0x00007772dce07816 */ /* 0x001fd600000000ff */
[----:B---3--:R-:W-:Y:S01]  /*b6760*/  @P6 STG.E.U8 desc[UR10][R6.64], R224 ;  /* 0x000000e006006986 */ /* 0x008fe2000c10110a */
[----:B------:R-:W-:Y:S02]  /*b6770*/  LOP3.LUT P6, RZ, R247, 0x4000000, RZ, 0xc0, !PT ;  /* 0x04000000f7ff7812 */ /* 0x000fe400078cc0ff */
[----:B------:R-:W-:-:S11]  /*b6780*/  PRMT R220, R220, 0x7773, RZ ;  /* 0x00007773dcdc7816 */ /* 0x000fd600000000ff */
[----:B----4-:R0:W-:Y:S02]  /*b6790*/  @P6 STG.E.U8 desc[UR10][R4.64], R220 ;  /* 0x000000dc04006986 */ /* 0x0101e4000c10110a */
[----:B0-----:R-:W-:-:S05]  /*b67a0*/  PRMT R220, R221, 0x7770, RZ ;  /* 0x00007770dddc7816 */ /* 0x001fca00000000ff */
[----:B------:R0:W-:Y:S02]  /*b67b0*/  @P5 STG.E.U8 desc[UR10][R10.64], R220 ;  /* 0x000000dc0a005986 */ /* 0x0001e4000c10110a */
[----:B0-----:R-:W-:-:S05]  /*b67c0*/  PRMT R220, R221, 0x7771, RZ ;  /* 0x00007771dddc7816 */ /* 0x001fca00000000ff */
[----:B------:R0:W-:Y:S02]  /*b67d0*/  @P4 STG.E.U8 desc[UR10][R240.64], R220 ;  /* 0x000000dcf0004986 */ /* 0x0001e4000c10110a */
[C---:B0-----:R-:W-:Y:S02]  /*b67e0*/  PRMT R220, R221.reuse, 0x7772, RZ ;  /* 0x00007772dddc7816 */ /* 0x041fe400000000ff */
[----:B------:R-:W-:-:S03]  /*b67f0*/  PRMT R221, R221, 0x7773, RZ ;  /* 0x00007773dddd7816 */ /* 0x000fc600000000ff */
[----:B------:R0:W-:Y:S04]  /*b6800*/  @P3 STG.E.U8 desc[UR10][R242.64], R220 ;  /* 0x000000dcf2003986 */ /* 0x0001e8000c10110a */
[----:B------:R-:W-:Y:S01]  /*b6810*/  @P2 STG.E.U8 desc[UR10][R244.64], R221 ;  /* 0x000000ddf4002986 */ /* 0x000fe2000c10110a */
[----:B0-----:R-:W-:-:S05]  /*b6820*/  PRMT R220, R222, 0x7770, RZ ;  /* 0x00007770dedc7816 */ /* 0x001fca00000000ff */
[----:B------:R0:W-:Y:S02]  /*b6830*/  @P1 STG.E.U8 desc[UR10][R250.64], R220 ;  /* 0x000000dcfa001986 */ /* 0x0001e4000c10110a */
[----:B0-----:R-:W-:-:S05]  /*b6840*/  PRMT R220, R222, 0x7771, RZ ;  /* 0x00007771dedc7816 */ /* 0x001fca00000000ff */
[----:B------:R0:W-:Y:S04]  /*b6850*/  @P0 STG.E.U8 desc[UR10][R14.64], R220 ;  /* 0x000000dc0e000986 */ /* 0x0001e8000c10110a */
[----:B0-----:R-:W2:Y:S04]  /*b6860*/  LDL.LU.64 R14, [R1+0x25a0] ;  /* 0x0025a000010e7983 */ /* 0x001ea80000300a00 */
[----:B------:R-:W3:Y:S04]  /*b6870*/  LDL.LU.64 R250, [R1+0x2598] ;  /* 0x0025980001fa7983 */ /* 0x000ee80000300a00 */
[----:B------:R-:W4:Y:S04]  /*b6880*/  LDL.LU.64 R4, [R1+0x2590] ;  /* 0x0025900001047983 */ /* 0x000f280000300a00 */
[----:B------:R-:W4:Y:S04]  /*b6890*/  LDL.LU.64 R10, [R1+0x2588] ;  /* 0x00258800010a7983 */ /* 0x000f280000300a00 */
[----:B------:R-:W4:Y:S04]  /*b68a0*/  LDL.LU.64 R240, [R1+0x2580] ;  /* 0x0025800001f07983 */ /* 0x000f280000300a00 */
[----:B------:R-:W4:Y:S01]  /*b68b0*/  LDL.LU.64 R242, [R1+0x2578] ;  /* 0x0025780001f27983 */ /* 0x000f220000300a00 */
[----:B------:R-:W-:-:S03]  /*b68c0*/  LOP3.LUT P3, RZ, R2, 0x80000000, RZ, 0xc0, !PT ;  /* 0x8000000002ff7812 */ /* 0x000fc6000786c0ff */
[----:B------:R-:W4:Y:S01]  /*b68d0*/  LDL.LU.64 R244, [R1+0x2570] ;  /* 0x0025700001f47983 */ /* 0x000f220000300a00 */
[----:B------:R-:W-:Y:S02]  /*b68e0*/  PRMT R220, R222, 0x7772, RZ ;  /* 0x00007772dedc7816 */ /* 0x000fe400000000ff */
[----:B------:R-:W-:Y:S02]  /*b68f0*/  LOP3.LUT P2, RZ, R238, 0x2, RZ, 0xc0, !PT ;  /* 0x00000002eeff7812 */ /* 0x000fe4000784c0ff */
[----:B------:R-:W-:Y:S02]  /*b6900*/  PRMT R222, R222, 0x7773, RZ ;  /* 0x00007773dede7816 */ /* 0x000fe400000000ff */
        /* <DEDUP_REMOVED lines=13> */
[----:B------:R-:W-:Y:S01]  /*b69e0*/  LOP3.LUT R247, R247, 0xffbfffff, RZ, 0xc0, !PT ;  /* 0xffbffffff7f77812 */ /* 0x000fe200078ec0ff */
[----:B--2---:R0:W-:Y:S04]  /*b69f0*/  @P3 STG.E.U8 desc[UR10][R14.64], R220 ;  /* 0x000000dc0e003986 */ /* 0x0041e8000c10110a */
[----:B0-----:R-:W2:Y:S04]  /*b6a00*/  LDL.LU.64 R14, [R1+0x2568] ;  /* 0x00256800010e7983 */ /* 0x001ea80000300a00 */
[----:B---3--:R0:W-:Y:S04]  /*b6a10*/  @P2 STG.E.U8 desc[UR10][R250.64], R222 ;  /* 0x000000defa002986 */ /* 0x0081e8000c10110a */
[----:B0-----:R-:W3:Y:S01]  /*b6a20*/  LDL.LU.64 R250, [R1+0x2560] ;  /* 0x0025600001fa7983 */ /* 0x001ee20000300a00 */
[----:B------:R-:W-:-:S02]  /*b6a30*/  @P6 LOP3.LUT R247, R247, 0x400000, RZ, 0xfc, !PT ;  /* 0x00400000f7f76812 */ /* 0x000fc400078efcff */
[C---:B------:R-:W-:Y:S01]  /*b6a40*/  LOP3.LUT P6, RZ, R238.reuse, 0x1000, RZ, 0xc0, !PT ;  /* 0x00001000eeff7812 */ /* 0x040fe200078cc0ff */
[----:B------:R-:W3:Y:S01]  /*b6a50*/  LDL.LU.64 R224, [R1+0x2548] ;  /* 0x0025480001e07983 */ /* 0x000ee20000300a00 */
[----:B------:R-:W-:Y:S02]  /*b6a60*/  LOP3.LUT R247, R247, 0xff7fffff, RZ, 0xc0, !PT ;  /* 0xff7ffffff7f77812 */ /* 0x000fe400078ec0ff */
[C---:B------:R-:W-:Y:S01]  /*b6a70*/  LOP3.LUT P1, RZ, R238.reuse, 0x8, RZ, 0xc0, !PT ;  /* 0x00000008eeff7812 */ /* 0x040fe2000782c0ff */
[----:B------:R-:W3:Y:S01]  /*b6a80*/  LDL.LU.64 R226, [R1+0x2540] ;  /* 0x0025400001e27983 */ /* 0x000ee20000300a00 */
[----:B------:R-:W-:Y:S02]  /*b6a90*/  LOP3.LUT P0, RZ, R238, 0x20, RZ, 0xc0, !PT ;  /* 0x00000020eeff7812 */ /* 0x000fe4000780c0ff */
[----:B------:R-:W-:Y:S01]  /*b6aa0*/  PRMT R220, R223, 0x7770, RZ ;  /* 0x00007770dfdc7816 */ /* 0x000fe200000000ff */
[----:B------:R-:W3:Y:S04]  /*b6ab0*/  LDL.LU.64 R6, [R1+0x2538] ;  /* 0x0025380001067983 */ /* 0x000ee80000300a00 */
[----:B------:R-:W-:-:S02]  /*b6ac0*/  @P6 LOP3.LUT R247, R247, 0x800000, RZ, 0xfc, !PT ;  /* 0x00800000f7f76812 */ /* 0x000fc400078efcff */
[----:B------:R-:W-:Y:S02]  /*b6ad0*/  LOP3.LUT P6, RZ, R238, 0x400, RZ, 0xc0, !PT ;  /* 0x00000400eeff7812 */ /* 0x000fe400078cc0ff */
[----:B------:R-:W-:-:S11]  /*b6ae0*/  LOP3.LUT R247, R247, 0xfeffffff, RZ, 0xc0, !PT ;  /* 0xfefffffff7f77812 */ /* 0x000fd600078ec0ff */
[----:B------:R-:W-:Y:S02]  /*b6af0*/  @P6 LOP3.LUT R247, R247, 0x1000000, RZ, 0xfc, !PT ;  /* 0x01000000f7f76812 */ /* 0x000fe400078efcff */
[----:B------:R-:W-:Y:S02]  /*b6b00*/  LOP3.LUT P6, RZ, R238, 0x200, RZ, 0xc0, !PT ;  /* 0x00000200eeff7812 */ /* 0x000fe400078cc0ff */
[----:B------:R-:W-:Y:S01]  /*b6b10*/  LOP3.LUT R247, R247, 0xfdffffff, RZ, 0xc0, !PT ;  /* 0xfdfffffff7f77812 */ /* 0x000fe200078ec0ff */
[----:B----4-:R0:W-:Y:S10]  /*b6b20*/  @P1 STG.E.U8 desc[UR10][R4.64], R220 ;  /* 0x000000dc04001986 */ /* 0x0101f4000c10110a */
[----:B------:R-:W-:-:S02]  /*b6b30*/  @P6 LOP3.LUT R247, R247, 0x2000000, RZ, 0xfc, !PT ;  /* 0x02000000f7f76812 */ /* 0x000fc400078efcff */
[----:B------:R-:W-:Y:S01]  /*b6b40*/  LOP3.LUT P6, RZ, R238, 0x80, RZ, 0xc0, !PT ;  /* 0x00000080eeff7812 */ /* 0x000fe200078cc0ff */
[----:B0-----:R-:W4:Y:S01]  /*b6b50*/  LDL.LU.64 R4, [R1+0x2530] ;  /* 0x0025300001047983 */ /* 0x001f220000300a00 */
[----:B------:R-:W-:-:S05]  /*b6b60*/  PRMT R220, R223, 0x7771, RZ ;  /* 0x00007771dfdc7816 */ /* 0x000fca00000000ff */
[----:B------:R0:W-:Y:S02]  /*b6b70*/  @P0 STG.E.U8 desc[UR10][R10.64], R220 ;  /* 0x000000dc0a000986 */ /* 0x0001e4000c10110a */
[----:B0-----:R-:W-:Y:S02]  /*b6b80*/  PRMT R220, R223, 0x7772, RZ ;  /* 0x00007772dfdc7816 */ /* 0x001fe400000000ff */
[----:B------:R-:W4:Y:S04]  /*b6b90*/  LDL.LU.64 R10, [R1+0x2528] ;  /* 0x00252800010a7983 */ /* 0x000f280000300a00 */
[----:B------:R0:W-:Y:S01]  /*b6ba0*/  @P6 STG.E.U8 desc[UR10][R240.64], R220 ;  /* 0x000000dcf0006986 */ /* 0x0001e2000c10110a */
[----:B------:R-:W-:Y:S02]  /*b6bb0*/  LOP3.LUT P6, RZ, R247, 0x2000000, RZ, 0xc0, !PT ;  /* 0x02000000f7ff7812 */ /* 0x000fe400078cc0ff */
[----:B------:R-:W-:-:S11]  /*b6bc0*/  PRMT R223, R223, 0x7773, RZ ;  /* 0x00007773dfdf7816 */ /* 0x000fd600000000ff */
[----:B------:R1:W-:Y:S01]  /*b6bd0*/  @P6 STG.E.U8 desc[UR10][R242.64], R223 ;  /* 0x000000dff2006986 */ /* 0x0003e2000c10110a */
[C---:B------:R-:W-:Y:S02]  /*b6be0*/  LOP3.LUT P6, RZ, R247.reuse, 0x1000000, RZ, 0xc0, !PT ;  /* 0x01000000f7ff7812 */ /* 0x040fe400078cc0ff */
[----:B0-----:R-:W-:Y:S01]  /*b6bf0*/  PRMT R220, R216, 0x7770, RZ ;  /* 0x00007770d8dc7816 */ /* 0x001fe200000000ff */
[----:B-1----:R-:W4:Y:S10]  /*b6c00*/  LDL.LU.64 R222, [R1+0x2550] ;  /* 0x0025500001de7983 */ /* 0x002f340000300a00 */
[----:B------:R0:W-:Y:S01]  /*b6c10*/  @P6 STG.E.U8 desc[UR10][R244.64], R220 ;  /* 0x000000dcf4006986 */ /* 0x0001e2000c10110a */
[----:B------:R-:W-:-:S03]  /*b6c20*/  LOP3.LUT P6, RZ, R247, 0x800000, RZ, 0xc0, !PT ;  /* 0x00800000f7ff7812 */ /* 0x000fc600078cc0ff */
[----:B------:R-:W4:Y:S04]  /*b6c30*/  LDL.LU.64 R240, [R1+0x2520] ;  /* 0x0025200001f07983 */ /* 0x000f280000300a00 */
[----:B------:R-:W4:Y:S01]  /*b6c40*/  LDL.LU.64 R242, [R1+0x2518] ;  /* 0x0025180001f27983 */ /* 0x000f220000300a00 */
[----:B0-----:R-:W-:-:S03]  /*b6c50*/  PRMT R220, R216, 0x7771, RZ ;  /* 0x00007771d8dc7816 */ /* 0x001fc600000000ff */
[----:B------:R-:W4:Y:S04]  /*b6c60*/  LDL.LU.64 R244, [R1+0x2510] ;  /* 0x0025100001f47983 */ /* 0x000f280000300a00 */
[----:B--2---:R0:W-:Y:S01]  /*b6c70*/  @P6 STG.E.U8 desc[UR10][R14.64], R220 ;  /* 0x000000dc0e006986 */ /* 0x0041e2000c10110a */
[C---:B------:R-:W-:Y:S02]  /*b6c80*/  LOP3.LUT P6, RZ, R247.reuse, 0x400000, RZ, 0xc0, !PT ;  /* 0x00400000f7ff7812 */ /* 0x040fe400078cc0ff */
[----:B0-----:R-:W-:Y:S01]  /*b6c90*/  PRMT R220, R216, 0x7772, RZ ;  /* 0x00007772d8dc7816 */ /* 0x001fe200000000ff */
[----:B------:R-:W2:Y:S10]  /*b6ca0*/  LDL.LU.64 R14, [R1+0x2b70] ;  /* 0x002b7000010e7983 */ /* 0x000eb40000300a00 */
[----:B---3--:R0:W-:Y:S04]  /*b6cb0*/  @P6 STG.E.U8 desc[UR10][R250.64], R220 ;  /* 0x000000dcfa006986 */ /* 0x0081e8000c10110a */
[----:B0-----:R-:W3:Y:S04]  /*b6cc0*/  LDL.LU.64 R250, [R1+0x2b68] ;  /* 0x002b680001fa7983 */ /* 0x001ee80000300a00 */
[----:B------:R-:W4:Y:S01]  /*b6cd0*/  LDL.LU.64 R220, [R1+0x2558] ;  /* 0x0025580001dc7983 */ /* 0x000f220000300a00 */
[----:B------:R-:W-:-:S02]  /*b6ce0*/  LOP3.LUT P6, RZ, R247, 0x200000, RZ, 0xc0, !PT ;  /* 0x00200000f7ff7812 */ /* 0x000fc400078cc0ff */
[----:B------:R-:W-:Y:S02]  /*b6cf0*/  PRMT R216, R216, 0x7773, RZ ;  /* 0x00007773d8d87816 */ /* 0x000fe400000000ff */
[C---:B------:R-:W-:Y:S02]  /*b6d00*/  LOP3.LUT P5, RZ, R238.reuse, 0x800000, RZ, 0xc0, !PT ;  /* 0x00800000eeff7812 */ /* 0x040fe400078ac0ff */
[C---:B------:R-:W-:Y:S02]  /*b6d10*/  LOP3.LUT P4, RZ, R238.reuse, 0x2000000, RZ, 0xc0, !PT ;  /* 0x02000000eeff7812 */ /* 0x040fe4000788c0ff */
[C---:B------:R-:W-:Y:S02]  /*b6d20*/  LOP3.LUT P3, RZ, R238.reuse, 0x8000000, RZ, 0xc0, !PT ;  /* 0x08000000eeff7812 */ /* 0x040fe4000786c0ff */
[C---:B------:R-:W-:Y:S02]  /*b6d30*/  LOP3.LUT P2, RZ, R238.reuse, 0x20000000, RZ, 0xc0, !PT ;  /* 0x20000000eeff7812 */ /* 0x040fe4000784c0ff */
[----:B------:R-:W-:-:S02]  /*b6d40*/  LOP3.LUT P1, RZ, R238, 0x80000000, RZ, 0xc0, !PT ;  /* 0x80000000eeff7812 */ /* 0x000fc4000782c0ff */
[----:B------:R-:W-:Y:S01]  /*b6d50*/  LOP3.LUT P0, RZ, R237, 0x1, RZ, 0xc0, !PT ;  /* 0x00000001edff7812 */ /* 0x000fe2000780c0ff */
[----:B----4-:R0:W-:Y:S01]  /*b6d60*/  @P6 STG.E.U8 desc[UR10][R220.64], R216 ;  /* 0x000000d8dc006986 */ /* 0x0101e2000c10110a */
[----:B------:R-:W-:Y:S02]  /*b6d70*/  LOP3.LUT P6, RZ, R247, 0x100000, RZ, 0xc0, !PT ;  /* 0x00100000f7ff7812 */ /* 0x000fe400078cc0ff */
[----:B0-----:R-:W-:-:S11]  /*b6d80*/  PRMT R216, R217, 0x7770, RZ ;  /* 0x00007770d9d87816 */ /* 0x001fd600000000ff */
[----:B------:R0:W-:Y:S01]  /*b6d90*/  @P6 STG.E.U8 desc[UR10][R222.64], R216 ;  /* 0x000000d8de006986 */ /* 0x0001e2000c10110a */
[----:B------:R-:W-:Y:S02]  /*b6da0*/  LOP3.LUT P6, RZ, R247, 0x80000, RZ, 0xc0, !PT ;  /* 0x00080000f7ff7812 */ /* 0x000fe400078cc0ff */
[----:B0-----:R-:W-:-:S11]  /*b6db0*/  PRMT R216, R217, 0x7771, RZ ;  /* 0x00007771d9d87816 */ /* 0x001fd600000000ff */
[----:B------:R0:W-:Y:S01]  /*b6dc0*/  @P6 STG.E.U8 desc[UR10][R224.64], R216 ;  /* 0x000000d8e0006986 */ /* 0x0001e2000c10110a */
[----:B------:R-:W-:Y:S02]  /*b6dd0*/  LOP3.LUT P6, RZ, R247, 0x40000, RZ, 0xc0, !PT ;  /* 0x00040000f7ff7812 */ /* 0x000fe400078cc0ff */
[C---:B0-----:R-:W-:Y:S02]  /*b6de0*/  PRMT R216, R217.reuse, 0x7772, RZ ;  /* 0x00007772d9d87816 */ /* 0x041fe400000000ff */
[----:B------:R-:W-:-:S09]  /*b6df0*/  PRMT R217, R217, 0x7773, RZ ;  /* 0x00007773d9d97816 */ /* 0x000fd200000000ff */
[----:B------:R0:W-:Y:S04]  /*b6e00*/  @P6 STG.E.U8 desc[UR10][R226.64], R216 ;  /* 0x000000d8e2006986 */ /* 0x0001e8000c10110a */
[----:B------:R-:W-:Y:S01]  /*b6e10*/  @P5 STG.E.U8 desc[UR10][R6.64], R217 ;  /* 0x000000d906005986 */ /* 0x000fe2000c10110a */
        /* <DEDUP_REMOVED lines=9> */
[----:B------:R0:W-:Y:S04]  /*b6eb0*/  @P0 STG.E.U8 desc[UR10][R244.64], R216 ;  /* 0x000000d8f4000986 */ /* 0x0001e8000c10110a */
[----:B0-----:R-:W4:Y:S04]  /*b6ec0*/  LDL.LU.64 R244, [R1+0x2508] ;  /* 0x0025080001f47983 */ /* 0x001f280000300a00 */
[----:B------:R-:W2:Y:S04]  /*b6ed0*/  LDL.LU.64 R242, [R1+0x2500] ;  /* 0x0025000001f27983 */ /* 0x000ea80000300a00 */
        /* <DEDUP_REMOVED lines=26> */
[----:B------:R-:W-:Y:S02]  /*b7080*/  LOP3.LUT P2, RZ, R237, 0x8, RZ, 0xc0, !PT ;  /* 0x00000008edff7812 */ /* 0x000fe4000784c0ff */
[----:B------:R-:W-:-:S05]  /*b7090*/  PRMT R216, R219, 0x7771, RZ ;  /* 0x00007771dbd87816 */ /* 0x000fca00000000ff */
[----:B------:R-:W-:Y:S02]  /*b70a0*/  @P6 LOP3.LUT R247, R247, 0x10000, RZ, 0xfc, !PT ;  /* 0x00010000f7f76812 */ /* 0x000fe400078efcff */
[C---:B------:R-:W-:Y:S02]  /*b70b0*/  LOP3.LUT P6, RZ, R237.reuse, 0x800, RZ, 0xc0, !PT ;  /* 0x00000800edff7812 */ /* 0x040fe400078cc0ff */
[C---:B------:R-:W-:Y:S02]  /*b70c0*/  LOP3.LUT P1, RZ, R237.reuse, 0x40, RZ, 0xc0, !PT ;  /* 0x00000040edff7812 */ /* 0x040fe4000782c0ff */
[----:B------:R-:W-:Y:S02]  /*b70d0*/  LOP3.LUT P0, RZ, R237, 0x80, RZ, 0xc0, !PT ;  /* 0x00000080edff7812 */ /* 0x000fe4000780c0ff */
[----:B------:R-:W-:-:S07]  /*b70e0*/  LOP3.LUT R247, R247, 0xfffdffff, RZ, 0xc0, !PT ;  /* 0xfffdfffff7f77812 */ /* 0x000fce00078ec0ff */
[----:B------:R-:W-:Y:S02]  /*b70f0*/  @P6 LOP3.LUT R247, R247, 0x20000, RZ, 0xfc, !PT ;  /* 0x00020000f7f76812 */ /* 0x000fe400078efcff */
[----:B------:R-:W-:Y:S01]  /*b7100*/  LOP3.LUT P6, RZ, R237, 0x200, RZ, 0xc0, !PT ;  /* 0x00000200edff7812 */ /* 0x000fe200078cc0ff */
[----:B----4-:R0:W-:Y:S02]  /*b7110*/  @P3 STG.E.U8 desc[UR10][R244.64], R216 ;  /* 0x000000d8f4003986 */ /* 0x0101e4000c10110a */
[C---:B0-----:R-:W-:Y:S02]  /*b7120*/  PRMT R216, R219.reuse, 0x7772, RZ ;  /* 0x00007772dbd87816 */ /* 0x041fe400000000ff */
[----:B------:R-:W4:Y:S01]  /*b7130*/  LDL.LU.64 R244, [R1+0x24d0] ;  /* 0x0024d00001f47983 */ /* 0x000f220000300a00 */
[----:B------:R-:W-:-:S03]  /*b7140*/  PRMT R219, R219, 0x7773, RZ ;  /* 0x00007773dbdb7816 */ /* 0x000fc600000000ff */
[----:B--2---:R0:W-:Y:S04]  /*b7150*/  @P2 STG.E.U8 desc[UR10][R242.64], R216 ;  /* 0x000000d8f2002986 */ /* 0x0041e8000c10110a */
[----:B---3--:R1:W-:Y:S01]  /*b7160*/  @P1 STG.E.U8 desc[UR10][R226.64], R219 ;  /* 0x000000dbe2001986 */ /* 0x0083e2000c10110a */
[----:B0-----:R-:W-:-:S03]  /*b7170*/  PRMT R216, R212, 0x7770, RZ ;  /* 0x00007770d4d87816 */ /* 0x001fc600000000ff */
[----:B------:R-:W2:Y:S04]  /*b7180*/  LDL.LU.64 R242, [R1+0x24c8] ;  /* 0x0024c80001f27983 */ /* 0x000ea80000300a00 */
[----:B------:R0:W-:Y:S04]  /*b7190*/  @P0 STG.E.U8 desc[UR10][R6.64], R216 ;  /* 0x000000d806000986 */ /* 0x0001e8000c10110a */
[----:B-1----:R-:W3:Y:S04]  /*b71a0*/  LDL.LU.64 R218, [R1+0x24b8] ;  /* 0x0024b80001da7983 */ /* 0x002ee80000300a00 */
[----:B------:R-:W3:Y:S01]  /*b71b0*/  LDL.LU.64 R220, [R1+0x24b0] ;  /* 0x0024b00001dc7983 */ /* 0x000ee20000300a00 */
[----:B0-----:R-:W-:-:S03]  /*b71c0*/  PRMT R216, R212, 0x7771, RZ ;  /* 0x00007771d4d87816 */ /* 0x001fc600000000ff */
[----:B------:R-:W3:Y:S04]  /*b71d0*/  LDL.LU.64 R222, [R1+0x24a8] ;  /* 0x0024a80001de7983 */ /* 0x000ee80000300a00 */
[----:B------:R0:W-:Y:S01]  /*b71e0*/  @P6 STG.E.U8 desc[UR10][R4.64], R216 ;  /* 0x000000d804006986 */ /* 0x0001e2000c10110a */
[----:B------:R-:W-:-:S03]  /*b71f0*/  LOP3.LUT P6, RZ, R247, 0x20000, RZ, 0xc0, !PT ;  /* 0x00020000f7ff7812 */ /* 0x000fc600078cc0ff */
[----:B------:R-:W3:Y:S04]  /*b7200*/  LDL.LU.64 R224, [R1+0x24a0] ;  /* 0x0024a00001e07983 */ /* 0x000ee80000300a00 */
[----:B------:R-:W3:Y:S01]  /*b7210*/  LDL.LU.64 R226, [R1+0x2498] ;  /* 0x0024980001e27983 */ /* 0x000ee20000300a00 */
[----:B0-----:R-:W-:-:S03]  /*b7220*/  PRMT R216, R212, 0x7772, RZ ;  /* 0x00007772d4d87816 */ /* 0x001fc600000000ff */
[----:B------:R-:W3:Y:S04]  /*b7230*/  LDL.LU.64 R6, [R1+0x2490] ;  /* 0x0024900001067983 */ /* 0x000ee80000300a00 */
[----:B------:R0:W-:Y:S04]  /*b7240*/  @P6 STG.E.U8 desc[UR10][R10.64], R216 ;  /* 0x000000d80a006986 */ /* 0x0001e8000c10110a */
[----:B0-----:R-:W3:Y:S01]  /*b7250*/  LDL.LU.64 R216, [R1+0x24c0] ;  /* 0x0024c00001d87983 */ /* 0x001ee20000300a00 */
[C---:B------:R-:W-:Y:S02]  /*b7260*/  LOP3.LUT P6, RZ, R247.reuse, 0x10000, RZ, 0xc0, !PT ;  /* 0x00010000f7ff7812 */ /* 0x040fe400078cc0ff */
[----:B------:R-:W-:Y:S01]  /*b7270*/  PRMT R212, R212, 0x7773, RZ ;  /* 0x00007773d4d47816 */ /* 0x000fe200000000ff */
[----:B------:R-:W3:Y:S04]  /*b7280*/  LDL.LU.64 R4, [R1+0x2488] ;  /* 0x0024880001047983 */ /* 0x000ee80000300a00 */
[----:B------:R-:W3:Y:S06]  /*b7290*/  LDL.LU.64 R10, [R1+0x2480] ;  /* 0x00248000010a7983 */ /* 0x000eec0000300a00 */
[----:B------:R0:W-:Y:S04]  /*b72a0*/  @P6 STG.E.U8 desc[UR10][R240.64], R212 ;  /* 0x000000d4f0006986 */ /* 0x0001e8000c10110a */
[----:B0-----:R-:W3:Y:S01]  /*b72b0*/  LDL.LU.64 R240, [R1+0x2478] ;  /* 0x0024780001f07983 */ /* 0x001ee20000300a00 */
[----:B------:R-:W-:-:S02]  /*b72c0*/  LOP3.LUT P6, RZ, R247, 0x8000, RZ, 0xc0, !PT ;  /* 0x00008000f7ff7812 */ /* 0x000fc400078cc0ff */
[----:B------:R-:W-:Y:S02]  /*b72d0*/  PRMT R212, R213, 0x7770, RZ ;  /* 0x00007770d5d47816 */ /* 0x000fe400000000ff */
[C---:B------:R-:W-:Y:S02]  /*b72e0*/  LOP3.LUT P5, RZ, R237.reuse, 0x2000000, RZ, 0xc0, !PT ;  /* 0x02000000edff7812 */ /* 0x040fe400078ac0ff */
[C---:B------:R-:W-:Y:S02]  /*b72f0*/  LOP3.LUT P4, RZ, R237.reuse, 0x10000000, RZ, 0xc0, !PT ;  /* 0x10000000edff7812 */ /* 0x040fe4000788c0ff */
[C---:B------:R-:W-:Y:S02]  /*b7300*/  LOP3.LUT P3, RZ, R237.reuse, 0x20000000, RZ, 0xc0, !PT ;  /* 0x20000000edff7812 */ /* 0x040fe4000786c0ff */
[----:B------:R-:W-:Y:S02]  /*b7310*/  LOP3.LUT P2, RZ, R237, 0x80000000, RZ, 0xc0, !PT ;  /* 0x80000000edff7812 */ /* 0x000fe4000784c0ff */
[----:B------:R-:W-:-:S02]  /*b7320*/  LOP3.LUT P1, RZ, R236, 0x2, RZ, 0xc0, !PT ;  /* 0x00000002ecff7812 */ /* 0x000fc4000782c0ff */
[----:B------:R-:W-:Y:S01]  /*b7330*/  LOP3.LUT P0, RZ, R236, 0x8, RZ, 0xc0, !PT ;  /* 0x00000008ecff7812 */ /* 0x000fe2000780c0ff */
[----:B----4-:R0:W-:Y:S01]  /*b7340*/  @P6 STG.E.U8 desc[UR10][R244.64], R212 ;  /* 0x000000d4f4006986 */ /* 0x0101e2000c10110a */
[----:B------:R-:W-:Y:S02]  /*b7350*/  LOP3.LUT P6, RZ, R247, 0x4000, RZ, 0xc0, !PT ;  /* 0x00004000f7ff7812 */ /* 0x000fe400078cc0ff */
[----:B0-----:R-:W-:Y:S01]  /*b7360*/  PRMT R212, R213, 0x7771, RZ ;  /* 0x00007771d5d47816 */ /* 0x001fe200000000ff */
[----:B------:R-:W4:Y:S10]  /*b7370*/  LDL.LU.64 R244, [R1+0x2b60] ;  /* 0x002b600001f47983 */ /* 0x000f340000300a00 */
[----:B--2---:R0:W-:Y:S01]  /*b7380*/  @P6 STG.E.U8 desc[UR10][R242.64], R212 ;  /* 0x000000d4f2006986 */ /* 0x0041e2000c10110a */
[----:B------:R-:W-:-:S02]  /*b7390*/  LOP3.LUT P6, RZ, R247, 0x2000, RZ, 0xc0, !PT ;  /* 0x00002000f7ff7812 */ /* 0x000fc400078cc0ff */
[C---:B0-----:R-:W-:Y:S01]  /*b73a0*/  PRMT R212, R213.reuse, 0x7772, RZ ;  /* 0x00007772d5d47816 */ /* 0x041fe200000000ff */
[----:B------:R-:W2:Y:S01]  /*b73b0*/  LDL.LU.64 R242, [R1+0x2b58] ;  /* 0x002b580001f27983 */ /* 0x000ea20000300a00 */
[----:B------:R-:W-:-:S09]  /*b73c0*/  PRMT R213, R213, 0x7773, RZ ;  /* 0x00007773d5d57816 */ /* 0x000fd200000000ff */
[----:B---3--:R0:W-:Y:S01]  /*b73d0*/  @P6 STG.E.U8 desc[UR10][R216.64], R212 ;  /* 0x000000d4d8006986 */ /* 0x0081e2000c10110a */
[----:B------:R-:W-:-:S13]  /*b73e0*/  LOP3.LUT P6, RZ, R247, 0x1000, RZ, 0xc0, !PT ;  /* 0x00001000f7ff7812 */ /* 0x000fda00078cc0ff */
[----:B------:R-:W-:Y:S01]  /*b73f0*/  @P6 STG.E.U8 desc[UR10][R218.64], R213 ;  /* 0x000000d5da006986 */ /* 0x000fe2000c10110a */
[----:B------:R-:W-:Y:S02]  /*b7400*/  LOP3.LUT P6, RZ, R247, 0x800, RZ, 0xc0, !PT ;  /* 0x00000800f7ff7812 */ /* 0x000fe400078cc0ff */
[----:B0-----:R-:W-:-:S11]  /*b7410*/  PRMT R212, R214, 0x7770, RZ ;  /* 0x00007770d6d47816 */ /* 0x001fd600000000ff */
[----:B------:R0:W-:Y:S01]  /*b7420*/  @P6 STG.E.U8 desc[UR10][R220.64], R212 ;  /* 0x000000d4dc006986 */ /* 0x0001e2000c10110a */
[----:B------:R-:W-:Y:S02]  /*b7430*/  LOP3.LUT P6, RZ, R247, 0x400, RZ, 0xc0, !PT ;  /* 0x00000400f7ff7812 */ /* 0x000fe400078cc0ff */
[----:B0-----:R-:W-:-:S11]  /*b7440*/  PRMT R212, R214, 0x7771, RZ ;  /* 0x00007771d6d47816 */ /* 0x001fd600000000ff */
        /* <DEDUP_REMOVED lines=11> */
[----:B------:R-:W-:Y:S04]  /*b7500*/  @P1 STG.E.U8 desc[UR10][R10.64], R212 ;  /* 0x000000d40a001986 */ /* 0x000fe8000c10110a */
[----:B------:R0:W-:Y:S04]  /*b7510*/  @P0 STG.E.U8 desc[UR10][R240.64], R215 ;  /* 0x000000d7f0000986 */ /* 0x0001e8000c10110a */
[----:B0-----:R-:W3:Y:S04]  /*b7520*/  LDL.LU.64 R240, [R1+0x2470] ;  /* 0x0024700001f07983 */ /* 0x001ee80000300a00 */
[----:B------:R-:W4:Y:S04]  /*b7530*/  LDL.LU.64 R10, [R1+0x2468] ;  /* 0x00246800010a7983 */ /* 0x000f280000300a00 */
[----:B------:R-:W2:Y:S04]  /*b7540*/  LDL.LU.64 R220, [R1+0x2460] ;  /* 0x0024600001dc7983 */ /* 0x000ea80000300a00 */
[----:B------:R-:W2:Y:S04]  /*b7550*/  LDL.LU.64 R222, [R1+0x2458] ;  /* 0x0024580001de7983 */ /* 0x000ea80000300a00 */
[----:B------:R-:W2:Y:S04]  /*b7560*/  LDL.LU.64 R224, [R1+0x2450] ;  /* 0x0024500001e07983 */ /* 0x000ea80000300a00 */
[----:B------:R-:W2:Y:S04]  /*b7570*/  LDL.LU.64 R226, [R1+0x2448] ;  /* 0x0024480001e27983 */ /* 0x000ea80000300a00 */
[----:B------:R-:W2:Y:S01]  /*b7580*/  LDL.LU.64 R6, [R1+0x2440] ;  /* 0x0024400001067983 */ /* 0x000ea20000300a00 */
[----:B------:R-:W-:-:S02]  /*b7590*/  LOP3.LUT P6, RZ, R236, 0x8000000, RZ, 0xc0, !PT ;  /* 0x08000000ecff7812 */ /* 0x000fc400078cc0ff */
[----:B------:R-:W-:-:S11]  /*b75a0*/  LOP3.LUT R247, R247, 0xfffffffb, RZ, 0xc0, !PT ;  /* 0xfffffffbf7f77812 */ /* 0x000fd600078ec0ff */
[----:B------:R-:W-:Y:S02]  /*b75b0*/  @P6 LOP3.LUT R247, R247, 0x4, RZ, 0xfc, !PT ;  /* 0x00000004f7f76812 */ /* 0x000fe400078efcff */
[----:B------:R-:W-:Y:S02]  /*b75c0*/  LOP3.LUT P6, RZ, R236, 0x2000000, RZ, 0xc0, !PT ;  /* 0x02000000ecff7812 */ /* 0x000fe400078cc0ff */
[----:B------:R-:W-:-:S11]  /*b75d0*/  LOP3.LUT R247, R247, 0xfffffff7, RZ, 0xc0, !PT ;  /* 0xfffffff7f7f77812 */ /* 0x000fd600078ec0ff */
[----:B------:R-:W-:Y:S02]  /*b75e0*/  @P6 LOP3.LUT R247, R247, 0x8, RZ, 0xfc, !PT ;  /* 0x00000008f7f76812 */ /* 0x000fe400078efcff */
[C---:B------:R-:W-:Y:S02]  /*b75f0*/  LOP3.LUT P6, RZ, R236.reuse, 0x800000, RZ, 0xc0, !PT ;  /* 0x00800000ecff7812 */ /* 0x040fe400078cc0ff */
[----:B------:R-:W-:Y:S02]  /*b7600*/  LOP3.LUT R247, R247, 0xffffffef, RZ, 0xc0, !PT ;  /* 0xffffffeff7f77812 */ /* 0x000fe400078ec0ff */
[----:B------:R-:W-:Y:S02]  /*b7610*/  LOP3.LUT P3, RZ, R236, 0x20, RZ, 0xc0, !PT ;  /* 0x00000020ecff7812 */ /* 0x000fe4000786c0ff */
[----:B------:R-:W-:-:S07]  /*b7620*/  PRMT R212, R16, 0x7770, RZ ;  /* 0x0000777010d47816 */ /* 0x000fce00000000ff */
[----:B------:R-:W-:Y:S02]  /*b7630*/  @P6 LOP3.LUT R247, R247, 0x10, RZ, 0xfc, !PT ;  /* 0x00000010f7f76812 */ /* 0x000fe400078efcff */
[C---:B------:R-:W-:Y:S02]  /*b7640*/  LOP3.LUT P6, RZ, R236.reuse, 0x200000, RZ, 0xc0, !PT ;  /* 0x00200000ecff7812 */ /* 0x040fe400078cc0ff */
[----:B------:R-:W-:Y:S02]  /*b7650*/  LOP3.LUT R247, R247, 0xffffffdf, RZ, 0xc0, !PT ;  /* 0xffffffdff7f77812 */ /* 0x000fe400078ec0ff */
[----:B------:R-:W-:-:S09]  /*b7660*/  LOP3.LUT P2, RZ, R236, 0x80, RZ, 0xc0, !PT ;  /* 0x00000080ecff7812 */ /* 0x000fd2000784c0ff */
[----:B------:R-:W-:Y:S02]  /*b7670*/  @P6 LOP3.LUT R247, R247, 0x20, RZ, 0xfc, !PT ;  /* 0x00000020f7f76812 */ /* 0x000fe400078efcff */
[----:B------:R-:W-:Y:S02]  /*b7680*/  LOP3.LUT P6, RZ, R236, 0x80000, RZ, 0xc0, !PT ;  /* 0x00080000ecff7812 */ /* 0x000fe400078cc0ff */
[----:B------:R-:W-:-:S11]  /*b7690*/  LOP3.LUT R247, R247, 0xffffffbf, RZ, 0xc0, !PT ;  /* 0xffffffbff7f77812 */ /* 0x000fd600078ec0ff */
[----:B------:R-:W-:Y:S02]  /*b76a0*/  @P6 LOP3.LUT R247, R247, 0x40, RZ, 0xfc, !PT ;  /* 0x00000040f7f76812 */ /* 0x000fe400078efcff */
[C---:B------:R-:W-:Y:S02]  /*b76b0*/  LOP3.LUT P6, RZ, R236.reuse, 0x40000, RZ, 0xc0, !PT ;  /* 0x00040000ecff7812 */ /* 0x040fe400078cc0ff */
[----:B------:R-:W-:Y:S02]  /*b76c0*/  LOP3.LUT R247, R247, 0xffffff7f, RZ, 0xc0, !PT ;  /* 0xffffff7ff7f77812 */ /* 0x000fe400078ec0ff */
[----:B------:R-:W-:-:S09]  /*b76d0*/  LOP3.LUT P1, RZ, R236, 0x200, RZ, 0xc0, !PT ;  /* 0x00000200ecff7812 */ /* 0x000fd2000782c0ff */
        /* <DEDUP_REMOVED lines=8> */
[----:B------:R-:W-:Y:S01]  /*b7760*/  LOP3.LUT P6, RZ, R236, 0x1000, RZ, 0xc0, !PT ;  /* 0x00001000ecff7812 */ /* 0x000fe200078cc0ff */
[----:B---3--:R0:W-:Y:S04]  /*b7770*/  @P3 STG.E.U8 desc[UR10][R240.64], R212 ;  /* 0x000000d4f0003986 */ /* 0x0081e8000c10110a */
[----:B0-----:R-:W3:Y:S01]  /*b7780*/  LDL.LU.64 R240, [R1+0x2438] ;  /* 0x0024380001f07983 */ /* 0x001ee20000300a00 */
[----:B------:R-:W-:-:S05]  /*b7790*/  PRMT R212, R16, 0x7771, RZ ;  /* 0x0000777110d47816 */ /* 0x000fca00000000ff */
[----:B----4-:R0:W-:Y:S04]  /*b77a0*/  @P2 STG.E.U8 desc[UR10][R10.64], R212 ;  /* 0x000000d40a002986 */ /* 0x0101e8000c10110a */
[----:B0-----:R-:W4:Y:S04]  /*b77b0*/  LDL.LU.64 R10, [R1+0x2430] ;  /* 0x00243000010a7983 */ /* 0x001f280000300a00 */
[----:B------:R-:W4:Y:S01]  /*b77c0*/  LDL.LU.64 R4, [R1+0x2428] ;  /* 0x0024280001047983 */ /* 0x000f220000300a00 */
[----:B------:R-:W-:-:S05]  /*b77d0*/  PRMT R212, R16, 0x7772, RZ ;  /* 0x0000777210d47816 */ /* 0x000fca00000000ff */
[----:B--2---:R0:W-:Y:S04]  /*b77e0*/  @P1 STG.E.U8 desc[UR10][R220.64], R212 ;  /* 0x000000d4dc001986 */ /* 0x0041e8000c10110a */
[----:B0-----:R-:W2:Y:S04]  /*b77f0*/  LDL.LU.64 R212, [R1+0x2420] ;  /* 0x0024200001d47983 */ /* 0x001ea80000300a00 */
[----:B------:R-:W2:Y:S01]  /*b7800*/  LDL.LU.64 R214, [R1+0x2418] ;  /* 0x0024180001d67983 */ /* 0x000ea20000300a00 */
[----:B------:R-:W-:-:S03]  /*b7810*/  PRMT R16, R16, 0x7773, RZ ;  /* 0x0000777310107816 */ /* 0x000fc600000000ff */
[----:B------:R-:W2:Y:S04]  /*b7820*/  LDL.LU.64 R216, [R1+0x2410] ;  /* 0x0024100001d87983 */ /* 0x000ea80000300a00 */
[----:B------:R0:W-:Y:S04]  /*b7830*/  @P0 STG.E.U8 desc[UR10][R222.64], R16 ;  /* 0x00000010de000986 */ /* 0x0001e8000c10110a */
[----:B------:R-:W2:Y:S04]  /*b7840*/  LDL.LU.64 R218, [R1+0x2408] ;  /* 0x0024080001da7983 */ /* 0x000ea80000300a00 */
[----:B------:R-:W2:Y:S01]  /*b7850*/  LDL.LU.64 R220, [R1+0x2400] ;  /* 0x0024000001dc7983 */ /* 0x000ea20000300a00 */
[----:B0-----:R-:W-:-:S03]  /*b7860*/  PRMT R16, R17, 0x7770, RZ ;  /* 0x0000777011107816 */ /* 0x001fc600000000ff */
[----:B------:R-:W2:Y:S04]  /*b7870*/  LDL.LU.64 R222, [R1+0x23f8] ;  /* 0x0023f80001de7983 */ /* 0x000ea80000300a00 */
[----:B------:R0:W-:Y:S01]  /*b7880*/  @P6 STG.E.U8 desc[UR10][R224.64], R16 ;  /* 0x00000010e0006986 */ /* 0x0001e2000c10110a */
[----:B------:R-:W-:Y:S02]  /*b7890*/  LOP3.LUT P6, RZ, R247, 0x200, RZ, 0xc0, !PT ;  /* 0x00000200f7ff7812 */ /* 0x000fe400078cc0ff */
[----:B0-----:R-:W-:Y:S01]  /*b78a0*/  PRMT R16, R17, 0x7771, RZ ;  /* 0x0000777111107816 */ /* 0x001fe200000000ff */
[----:B------:R-:W2:Y:S10]  /*b78b0*/  LDL.LU.64 R224, [R1+0x23f0] ;  /* 0x0023f00001e07983 */ /* 0x000eb40000300a00 */
[----:B------:R0:W-:Y:S01]  /*b78c0*/  @P6 STG.E.U8 desc[UR10][R226.64], R16 ;  /* 0x00000010e2006986 */ /* 0x0001e2000c10110a */
[----:B------:R-:W-:-:S03]  /*b78d0*/  LOP3.LUT P6, RZ, R247, 0x100, RZ, 0xc0, !PT ;  /* 0x00000100f7ff7812 */ /* 0x000fc600078cc0ff */
[----:B0-----:R-:W2:Y:S01]  /*b78e0*/  LDL.LU.64 R226, [R1+0x23e8] ;  /* 0x0023e80001e27983 */ /* 0x001ea20000300a00 */
[----:B------:R-:W-:-:S09]  /*b78f0*/  PRMT R16, R17, 0x7772, RZ ;  /* 0x0000777211107816 */ /* 0x000fd200000000ff */
[----:B------:R0:W-:Y:S04]  /*b7900*/  @P6 STG.E.U8 desc[UR10][R6.64], R16 ;  /* 0x0000001006006986 */ /* 0x0001e8000c10110a */
[----:B0-----:R-:W2:Y:S01]  /*b7910*/  LDL.LU.64 R6, [R1+0x23e0] ;  /* 0x0023e00001067983 */ /* 0x001ea20000300a00 */
[----:B------:R-:W-:Y:S02]  /*b7920*/  LOP3.LUT P6, RZ, R247, 0x80, RZ, 0xc0, !PT ;  /* 0x00000080f7ff7812 */ /* 0x000fe400078cc0ff */
[----:B------:R-:W-:Y:S02]  /*b7930*/  PRMT R17, R17, 0x7773, RZ ;  /* 0x0000777311117816 */ /* 0x000fe400000000ff */
[----:B------:R-:W-:Y:S02]  /*b7940*/  PRMT R16, R18, 0x7770, RZ ;  /* 0x0000777012107816 */ /* 0x000fe400000000ff */
[----:B------:R-:W-:-:S02]  /*b7950*/  LOP3.LUT P5, RZ, R236, 0x20000000, RZ, 0xc0, !PT ;  /* 0x20000000ecff7812 */ /* 0x000fc400078ac0ff */
[----:B------:R-:W-:Y:S02]  /*b7960*/  LOP3.LUT P4, RZ, R236, 0x80000000, RZ, 0xc0, !PT ;  /* 0x80000000ecff7812 */ /* 0x000fe4000788c0ff */
[C---:B------:R-:W-:Y:S02]  /*b7970*/  LOP3.LUT P3, RZ, R15.reuse, 0x2, RZ, 0xc0, !PT ;  /* 0x000000020fff7812 */ /* 0x040fe4000786c0ff */
[C---:B------:R-:W-:Y:S02]  /*b7980*/  LOP3.LUT P2, RZ, R15.reuse, 0x4, RZ, 0xc0, !PT ;  /* 0x000000040fff7812 */ /* 0x040fe4000784c0ff */
[C---:B------:R-:W-:Y:S02]  /*b7990*/  LOP3.LUT P1, RZ, R15.reuse, 0x10, RZ, 0xc0, !PT ;  /* 0x000000100fff7812 */ /* 0x040fe4000782c0ff */
[----:B------:R-:W-:Y:S01]  /*b79a0*/  LOP3.LUT P0, RZ, R15, 0x20, RZ, 0xc0, !PT ;  /* 0x000000200fff7812 */ /* 0x000fe2000780c0ff */
[----:B---3--:R0:W-:Y:S01]  /*b79b0*/  @P6 STG.E.U8 desc[UR10][R240.64], R17 ;  /* 0x00000011f0006986 */ /* 0x0081e2000c10110a */
[----:B------:R-:W-:-:S03]  /*b79c0*/  LOP3.LUT P6, RZ, R247, 0x40, RZ, 0xc0, !PT ;  /* 0x00000040f7ff7812 */ /* 0x000fc600078cc0ff */
[----:B0-----:R-:W3:Y:S10]  /*b79d0*/  LDL.LU.64 R240, [R1+0x2b50] ;  /* 0x002b500001f07983 */ /* 0x001ef40000300a00 */
[----:B----4-:R0:W-:Y:S01]  /*b79e0*/  @P6 STG.E.U8 desc[UR10][R10.64], R16 ;  /* 0x000000100a006986 */ /* 0x0101e2000c10110a */
[----:B------:R-:W-:-:S02]  /*b79f0*/  LOP3.LUT P6, RZ, R247, 0x20, RZ, 0xc0, !PT ;  /* 0x00000020f7ff7812 */ /* 0x000fc400078cc0ff */
[----:B0-----:R-:W-:Y:S01]  /*b7a00*/  PRMT R16, R18, 0x7771, RZ ;  /* 0x0000777112107816 */ /* 0x001fe200000000ff */
[----:B------:R-:W4:Y:S10]  /*b7a10*/  LDL.LU.64 R10, [R1+0x2b48] ;  /* 0x002b4800010a7983 */ /* 0x000f340000300a00 */
[----:B------:R0:W-:Y:S01]  /*b7a20*/  @P6 STG.E.U8 desc[UR10][R4.64], R16 ;  /* 0x0000001004006986 */ /* 0x0001e2000c10110a */
[----:B------:R-:W-:-:S02]  /*b7a30*/  LOP3.LUT P6, RZ, R247, 0x10, RZ, 0xc0, !PT ;  /* 0x00000010f7ff7812 */ /* 0x000fc400078cc0ff */
[----:B0-----:R-:W-:Y:S01]  /*b7a40*/  PRMT R16, R18, 0x7772, RZ ;  /* 0x0000777212107816 */ /* 0x001fe200000000ff */
[----:B------:R-:W4:Y:S10]  /*b7a50*/  LDL.LU.64 R4, [R1+0x2b40] ;  /* 0x002b400001047983 */ /* 0x000f340000300a00 */
[----:B--2---:R0:W-:Y:S01]  /*b7a60*/  @P6 STG.E.U8 desc[UR10][R212.64], R16 ;  /* 0x00000010d4006986 */ /* 0x0041e2000c10110a */
[----:B------:R-:W-:-:S02]  /*b7a70*/  LOP3.LUT P6, RZ, R247, 0x8, RZ, 0xc0, !PT ;  /* 0x00000008f7ff7812 */ /* 0x000fc400078cc0ff */
[----:B------:R-:W-:-:S11]  /*b7a80*/  PRMT R18, R18, 0x7773, RZ ;  /* 0x0000777312127816 */ /* 0x000fd600000000ff */
[----:B------:R-:W-:Y:S01]  /*b7a90*/  @P6 STG.E.U8 desc[UR10][R214.64], R18 ;  /* 0x00000012d6006986 */ /* 0x000fe2000c10110a */
[----:B------:R-:W-:Y:S02]  /*b7aa0*/  LOP3.LUT P6, RZ, R247, 0x4, RZ, 0xc0, !PT ;  /* 0x00000004f7ff7812 */ /* 0x000fe400078cc0ff */
[----:B0-----:R-:W-:-:S11]  /*b7ab0*/  PRMT R16, R19, 0x7770, RZ ;  /* 0x0000777013107816 */ /* 0x001fd600000000ff */
        /* <DEDUP_REMOVED lines=37> */
[----:B0-----:R-:W2:Y:S06]  /*b7d10*/  LDL.LU.64 R6, [R1+0x23a0] ;  /* 0x0023a00001067983 */ /* 0x001eac0000300a00 */
[----:B------:R-:W-:-:S02]  /*b7d20*/  @P6 LOP3.LUT R246, R246, 0x40000000, RZ, 0xfc, !PT ;  /* 0x40000000f6f66812 */ /* 0x000fc400078efcff */
[----:B------:R-:W-:Y:S01]  /*b7d30*/  LOP3.LUT P6, RZ, R15, 0x200000, RZ, 0xc0, !PT ;  /* 0x002000000fff7812 */ /* 0x000fe200078cc0ff */
[----:B------:R-:W2:Y:S01]  /*b7d40*/  LDL.LU.64 R18, [R1+0x2388] ;  /* 0x0023880001127983 */ /* 0x000ea20000300a00 */
[----:B------:R-:W-:Y:S02]  /*b7d50*/  LOP3.LUT R246, R246, 0x7fffffff, RZ, 0xc0, !PT ;  /* 0x7ffffffff6f67812 */ /* 0x000fe400078ec0ff */
[----:B------:R-:W-:Y:S01]  /*b7d60*/  LOP3.LUT R247, R247, 0xfffffffe, RZ, 0xc0, !PT ;  /* 0xfffffffef7f77812 */ /* 0x000fe200078ec0ff */
[----:B------:R-:W2:Y:S01]  /*b7d70*/  LDL.LU.64 R212, [R1+0x2380] ;  /* 0x0023800001d47983 */ /* 0x000ea20000300a00 */
[C---:B------:R-:W-:Y:S02]  /*b7d80*/  LOP3.LUT P2, RZ, R15.reuse, 0x200, RZ, 0xc0, !PT ;  /* 0x000002000fff7812 */ /* 0x040fe4000784c0ff */
[----:B------:R-:W-:Y:S01]  /*b7d90*/  LOP3.LUT P1, RZ, R15, 0x800, RZ, 0xc0, !PT ;  /* 0x000008000fff7812 */ /* 0x000fe2000782c0ff */
[----:B------:R-:W2:Y:S04]  /*b7da0*/  LDL.LU.64 R214, [R1+0x2378] ;  /* 0x0023780001d67983 */ /* 0x000ea80000300a00 */
[----:B------:R-:W-:-:S02]  /*b7db0*/  @P6 LOP3.LUT R246, R246, 0x80000000, RZ, 0xfc, !PT ;  /* 0x80000000f6f66812 */ /* 0x000fc400078efcff */
[----:B------:R-:W-:Y:S02]  /*b7dc0*/  LOP3.LUT P6, RZ, R15, 0x80000, RZ, 0xc0, !PT ;  /* 0x000800000fff7812 */ /* 0x000fe400078cc0ff */
[----:B------:R-:W-:-:S11]  /*b7dd0*/  PRMT R16, R21, 0x7770, RZ ;  /* 0x0000777015107816 */ /* 0x000fd600000000ff */
[----:B------:R-:W-:Y:S02]  /*b7de0*/  @P6 LOP3.LUT R247, R247, 0x1, RZ, 0xfc, !PT ;  /* 0x00000001f7f76812 */ /* 0x000fe400078efcff */
[----:B------:R-:W-:Y:S02]  /*b7df0*/  LOP3.LUT P6, RZ, R15, 0x20000, RZ, 0xc0, !PT ;  /* 0x000200000fff7812 */ /* 0x000fe400078cc0ff */
[----:B------:R-:W-:Y:S01]  /*b7e00*/  LOP3.LUT R247, R247, 0xfffffffd, RZ, 0xc0, !PT ;  /* 0xfffffffdf7f77812 */ /* 0x000fe200078ec0ff */
[----:B---3--:R0:W-:Y:S01]  /*b7e10*/  @P2 STG.E.U8 desc[UR10][R216.64], R16 ;  /* 0x00000010d8002986 */ /* 0x0081e2000c10110a */
[----:B------:R-:W-:-:S09]  /*b7e20*/  LOP3.LUT P0, RZ, R15, 0x2000, RZ, 0xc0, !PT ;  /* 0x000020000fff7812 */ /* 0x000fd2000780c0ff */
[----:B------:R-:W-:Y:S02]  /*b7e30*/  @P6 LOP3.LUT R247, R247, 0x2, RZ, 0xfc, !PT ;  /* 0x00000002f7f76812 */ /* 0x000fe400078efcff */
[----:B------:R-:W-:Y:S02]  /*b7e40*/  LOP3.LUT P6, RZ, R15, 0x8000, RZ, 0xc0, !PT ;  /* 0x000080000fff7812 */ /* 0x000fe400078cc0ff */
[----:B0-----:R-:W-:-:S05]  /*b7e50*/  PRMT R16, R21, 0x7771, RZ ;  /* 0x0000777115107816 */ /* 0x001fca00000000ff */
[----:B----4-:R0:W-:Y:S02]  /*b7e60*/  @P1 STG.E.U8 desc[UR10][R218.64], R16 ;  /* 0x00000010da001986 */ /* 0x0101e4000c10110a */
[C---:B0-----:R-:W-:Y:S02]  /*b7e70*/  PRMT R16, R21.reuse, 0x7772, RZ ;  /* 0x0000777215107816 */ /* 0x041fe400000000ff */
[----:B------:R-:W-:-:S03]  /*b7e80*/  PRMT R21, R21, 0x7773, RZ ;  /* 0x0000777315157816 */ /* 0x000fc600000000ff */
[----:B------:R0:W-:Y:S04]  /*b7e90*/  @P0 STG.E.U8 desc[UR10][R220.64], R16 ;  /* 0x00000010dc000986 */ /* 0x0001e8000c10110a */
[----:B------:R1:W-:Y:S01]  /*b7ea0*/  @P6 STG.E.U8 desc[UR10][R222.64], R21 ;  /* 0x00000015de006986 */ /* 0x0003e2000c10110a */
[C---:B------:R-:W-:Y:S02]  /*b7eb0*/  LOP3.LUT P6, RZ, R247.reuse, 0x2, RZ, 0xc0, !PT ;  /* 0x00000002f7ff7812 */ /* 0x040fe400078cc0ff */
[----:B0-----:R-:W-:Y:S01]  /*b7ec0*/  PRMT R16, R22, 0x7770, RZ ;  /* 0x0000777016107816 */ /* 0x001fe200000000ff */
[----:B-1----:R-:W3:Y:S10]  /*b7ed0*/  LDL.LU.64 R20, [R1+0x2390] ;  /* 0x0023900001147983 */ /* 0x002ef40000300a00 */
[----:B------:R0:W-:Y:S01]  /*b7ee0*/  @P6 STG.E.U8 desc[UR10][R224.64], R16 ;  /* 0x00000010e0006986 */ /* 0x0001e2000c10110a */
[----:B------:R-:W-:-:S03]  /*b7ef0*/  LOP3.LUT P6, RZ, R247, 0x1, RZ, 0xc0, !PT ;  /* 0x00000001f7ff7812 */ /* 0x000fc600078cc0ff */
[----:B------:R-:W4:Y:S04]  /*b7f00*/  LDL.LU.64 R216, [R1+0x2370] ;  /* 0x0023700001d87983 */ /* 0x000f280000300a00 */
[----:B------:R-:W4:Y:S01]  /*b7f10*/  LDL.LU.64 R218, [R1+0x2368] ;  /* 0x0023680001da7983 */ /* 0x000f220000300a00 */
[----:B0-----:R-:W-:-:S03]  /*b7f20*/  PRMT R16, R22, 0x7771, RZ ;  /* 0x0000777116107816 */ /* 0x001fc600000000ff */
[----:B------:R-:W4:Y:S04]  /*b7f30*/  LDL.LU.64 R220, [R1+0x2360] ;  /* 0x0023600001dc7983 */ /* 0x000f280000300a00 */
[----:B------:R0:W-:Y:S01]  /*b7f40*/  @P6 STG.E.U8 desc[UR10][R226.64], R16 ;  /* 0x00000010e2006986 */ /* 0x0001e2000c10110a */
[----:B------:R-:W-:-:S03]  /*b7f50*/  LOP3.LUT P6, RZ, R246, 0x80000000, RZ, 0xc0, !PT ;  /* 0x80000000f6ff7812 */ /* 0x000fc600078cc0ff */
[----:B------:R-:W4:Y:S04]  /*b7f60*/  LDL.LU.64 R222, [R1+0x2358] ;  /* 0x0023580001de7983 */ /* 0x000f280000300a00 */
[----:B------:R-:W4:Y:S01]  /*b7f70*/  LDL.LU.64 R224, [R1+0x2350] ;  /* 0x0023500001e07983 */ /* 0x000f220000300a00 */
[----:B0-----:R-:W-:-:S03]  /*b7f80*/  PRMT R16, R22, 0x7772, RZ ;  /* 0x0000777216107816 */ /* 0x001fc600000000ff */
[----:B------:R-:W4:Y:S04]  /*b7f90*/  LDL.LU.64 R226, [R1+0x2348] ;  /* 0x0023480001e27983 */ /* 0x000f280000300a00 */
[----:B--2---:R0:W-:Y:S04]  /*b7fa0*/  @P6 STG.E.U8 desc[UR10][R6.64], R16 ;  /* 0x0000001006006986 */ /* 0x0041e8000c10110a */
[----:B0-----:R-:W2:Y:S04]  /*b7fb0*/  LDL.LU.64 R6, [R1+0x2b38] ;  /* 0x002b380001067983 */ /* 0x001ea80000300a00 */
[----:B------:R-:W3:Y:S01]  /*b7fc0*/  LDL.LU.64 R16, [R1+0x2398] ;  /* 0x0023980001107983 */ /* 0x000ee20000300a00 */
[----:B------:R-:W-:-:S02]  /*b7fd0*/  LOP3.LUT P6, RZ, R246, 0x40000000, RZ, 0xc0, !PT ;  /* 0x40000000f6ff7812 */ /* 0x000fc400078cc0ff */
[----:B------:R-:W-:Y:S02]  /*b7fe0*/  PRMT R22, R22, 0x7773, RZ ;  /* 0x0000777316167816 */ /* 0x000fe400000000ff */
[----:B------:R-:W-:Y:S02]  /*b7ff0*/  LOP3.LUT P5, RZ, R15, 0x80000000, RZ, 0xc0, !PT ;  /* 0x800000000fff7812 */ /* 0x000fe400078ac0ff */
[C---:B------:R-:W-:Y:S02]  /*b8000*/  LOP3.LUT P4, RZ, R14.reuse, 0x2, RZ, 0xc0, !PT ;  /* 0x000000020eff7812 */ /* 0x040fe4000788c0ff */
[C---:B------:R-:W-:Y:S02]  /*b8010*/  LOP3.LUT P3, RZ, R14.reuse, 0x8, RZ, 0xc0, !PT ;  /* 0x000000080eff7812 */ /* 0x040fe4000786c0ff */
[C---:B------:R-:W-:Y:S02]  /*b8020*/  LOP3.LUT P2, RZ, R14.reuse, 0x20, RZ, 0xc0, !PT ;  /* 0x000000200eff7812 */ /* 0x040fe4000784c0ff */
[----:B------:R-:W-:-:S02]  /*b8030*/  LOP3.LUT P1, RZ, R14, 0x40, RZ, 0xc0, !PT ;  /* 0x000000400eff7812 */ /* 0x000fc4000782c0ff */
[----:B------:R-:W-:Y:S01]  /*b8040*/  LOP3.LUT P0, RZ, R14, 0x80, RZ, 0xc0, !PT ;  /* 0x000000800eff7812 */ /* 0x000fe2000780c0ff */
[----:B---3--:R0:W-:Y:S01]  /*b8050*/  @P6 STG.E.U8 desc[UR10][R16.64], R22 ;  /* 0x0000001610006986 */ /* 0x0081e2000c10110a */
[----:B------:R-:W-:Y:S02]  /*b8060*/  LOP3.LUT P6, RZ, R246, 0x20000000, RZ, 0xc0, !PT ;  /* 0x20000000f6ff7812 */ /* 0x000fe400078cc0ff */
[----:B0-----:R-:W-:-:S11]  /*b8070*/  PRMT R16, R23, 0x7770, RZ ;  /* 0x0000777017107816 */ /* 0x001fd600000000ff */
[----:B------:R0:W-:Y:S01]  /*b8080*/  @P6 STG.E.U8 desc[UR10][R20.64], R16 ;  /* 0x0000001014006986 */ /* 0x0001e2000c10110a */
[----:B------:R-:W-:Y:S02]  /*b8090*/  LOP3.LUT P6, RZ, R246, 0x10000000, RZ, 0xc0, !PT ;  /* 0x10000000f6ff7812 */ /* 0x000fe400078cc0ff */
[----:B0-----:R-:W-:-:S11]  /*b80a0*/  PRMT R16, R23, 0x7771, RZ ;  /* 0x0000777117107816 */ /* 0x001fd600000000ff */
[----:B------:R0:W-:Y:S01]  /*b80b0*/  @P6 STG.E.U8 desc[UR10][R18.64], R16 ;  /* 0x0000001012006986 */ /* 0x0001e2000c10110a */
[----:B------:R-:W-:Y:S02]  /*b80c0*/  LOP3.LUT P6, RZ, R246, 0x8000000, RZ, 0xc0, !PT ;  /* 0x08000000f6ff7812 */ /* 0x000fe400078cc0ff */
[----:B0-----:R-:W-:-:S11]  /*b80d0*/  PRMT R16, R23, 0x7772, RZ ;  /* 0x0000777217107816 */ /* 0x001fd600000000ff */
[----:B------:R0:W-:Y:S01]  /*b80e0*/  @P6 STG.E.U8 desc[UR10][R212.64], R16 ;  /* 0x00000010d4006986 */ /* 0x0001e2000c10110a */
[----:B------:R-:W-:Y:S02]  /*b80f0*/  LOP3.LUT P6, RZ, R246, 0x4000000, RZ, 0xc0, !PT ;  /* 0x04000000f6ff7812 */ /* 0x000fe400078cc0ff */
[----:B------:R-:W-:Y:S02]  /*b8100*/  PRMT R23, R23, 0x7773, RZ ;  /* 0x0000777317177816 */ /* 0x000fe400000000ff */
[----:B0-----:R-:W-:-:S09]  /*b8110*/  PRMT R16, R24, 0x7770, RZ ;  /* 0x0000777018107816 */ /* 0x001fd200000000ff */
[----:B------:R-:W-:Y:S04]  /*b8120*/  @P6 STG.E.U8 desc[UR10][R214.64], R23 ;  /* 0x00000017d6006986 */ /* 0x000fe8000c10110a */
[----:B----4-:R0:W-:Y:S02]  /*b8130*/  @P5 STG.E.U8 desc[UR10][R216.64], R16 ;  /* 0x00000010d8005986 */ /* 0x0101e4000c10110a */
        /* <DEDUP_REMOVED lines=10> */
[----:B0-----:R-:W3:Y:S04]  /*b81e0*/  LDL.LU.64 R226, [R1+0x2340] ;  /* 0x0023400001e27983 */ /* 0x001ee80000300a00 */
[----:B------:R-:W4:Y:S04]  /*b81f0*/  LDL.LU.64 R216, [R1+0x2338] ;  /* 0x0023380001d87983 */ /* 0x000f280000300a00 */
[----:B------:R-:W2:Y:S04]  /*b8200*/  LDL.LU.64 R218, [R1+0x2330] ;  /* 0x0023300001da7983 */ /* 0x000ea80000300a00 */
[----:B------:R-:W2:Y:S04]  /*b8210*/  LDL.LU.64 R220, [R1+0x2328] ;  /* 0x0023280001dc7983 */ /* 0x000ea80000300a00 */
[----:B------:R-:W2:Y:S01]  /*b8220*/  LDL.LU.64 R222, [R1+0x2320] ;  /* 0x0023200001de7983 */ /* 0x000ea20000300a00 */
[----:B------:R-:W-:-:S03]  /*b8230*/  LOP3.LUT P3, RZ, R14, 0x100, RZ, 0xc0, !PT ;  /* 0x000001000eff7812 */ /* 0x000fc6000786c0ff */
[----:B------:R-:W2:Y:S01]  /*b8240*/  LDL.LU.64 R224, [R1+0x2318] ;  /* 0x0023180001e07983 */ /* 0x000ea20000300a00 */
        /* <DEDUP_REMOVED lines=9> */
[----:B------:R-:W-:-:S09]  /*b82e0*/  LOP3.LUT P2, RZ, R14, 0x200, RZ, 0xc0, !PT ;  /* 0x000002000eff7812 */ /* 0x000fd2000784c0ff */
[----:B------:R-:W-:Y:S02]  /*b82f0*/  @P6 LOP3.LUT R246, R246, 0x100000, RZ, 0xfc, !PT ;  /* 0x00100000f6f66812 */ /* 0x000fe400078efcff */
[----:B------:R-:W-:Y:S02]  /*b8300*/  LOP3.LUT P6, RZ, R14, 0x20000, RZ, 0xc0, !PT ;  /* 0x000200000eff7812 */ /* 0x000fe400078cc0ff */
[----:B------:R-:W-:Y:S02]  /*b8310*/  LOP3.LUT R246, R246, 0xffdfffff, RZ, 0xc0, !PT ;  /* 0xffdffffff6f67812 */ /* 0x000fe400078ec0ff */
[----:B------:R-:W-:-:S09]  /*b8320*/  PRMT R25, R25, 0x7773, RZ ;  /* 0x0000777319197816 */ /* 0x000fd200000000ff */
[----:B------:R-:W-:Y:S02]  /*b8330*/  @P6 LOP3.LUT R246, R246, 0x200000, RZ, 0xfc, !PT ;  /* 0x00200000f6f66812 */ /* 0x000fe400078efcff */
[----:B------:R-:W-:Y:S02]  /*b8340*/  LOP3.LUT P6, RZ, R14, 0x10000, RZ, 0xc0, !PT ;  /* 0x000100000eff7812 */ /* 0x000fe400078cc0ff */
[----:B------:R-:W-:Y:S01]  /*b8350*/  LOP3.LUT R246, R246, 0xffbfffff, RZ, 0xc0, !PT ;  /* 0xffbffffff6f67812 */ /* 0x000fe200078ec0ff */
[----:B---3--:R0:W-:Y:S04]  /*b8360*/  @P3 STG.E.U8 desc[UR10][R226.64], R16 ;  /* 0x00000010e2003986 */ /* 0x0081e8000c10110a */
[----:B0-----:R-:W3:Y:S04]  /*b8370*/  LDL.LU.64 R226, [R1+0x2310] ;  /* 0x0023100001e27983 */ /* 0x001ee80000300a00 */
[----:B----4-:R0:W-:Y:S02]  /*b8380*/  @P2 STG.E.U8 desc[UR10][R216.64], R25 ;  /* 0x00000019d8002986 */ /* 0x0101e4000c10110a */
[----:B------:R-:W-:-:S02]  /*b8390*/  @P6 LOP3.LUT R246, R246, 0x400000, RZ, 0xfc, !PT ;  /* 0x00400000f6f66812 */ /* 0x000fc400078efcff */
[----:B0-----:R-:W4:Y:S01]  /*b83a0*/  LDL.LU.64 R24, [R1+0x2308] ;  /* 0x0023080001187983 */ /* 0x001f220000300a00 */
[----:B------:R-:W-:-:S03]  /*b83b0*/  LOP3.LUT P6, RZ, R14, 0x8000, RZ, 0xc0, !PT ;  /* 0x000080000eff7812 */ /* 0x000fc600078cc0ff */
[----:B------:R-:W4:Y:S01]  /*b83c0*/  LDL.LU.64 R22, [R1+0x2300] ;  /* 0x0023000001167983 */ /* 0x000f220000300a00 */
[----:B------:R-:W-:-:S03]  /*b83d0*/  LOP3.LUT R246, R246, 0xff7fffff, RZ, 0xc0, !PT ;  /* 0xff7ffffff6f67812 */ /* 0x000fc600078ec0ff */
[----:B------:R-:W4:Y:S01]  /*b83e0*/  LDL.LU.64 R20, [R1+0x22f8] ;  /* 0x0022f80001147983 */ /* 0x000f220000300a00 */
[----:B------:R-:W-:-:S03]  /*b83f0*/  LOP3.LUT P1, RZ, R14, 0x400, RZ, 0xc0, !PT ;  /* 0x000004000eff7812 */ /* 0x000fc6000782c0ff */
[----:B------:R-:W4:Y:S02]  /*b8400*/  LDL.LU.64 R18, [R1+0x22f0] ;  /* 0x0022f00001127983 */ /* 0x000f240000300a00 */
[----:B------:R-:W-:Y:S02]  /*b8410*/  @P6 LOP3.LUT R246, R246, 0x800000, RZ, 0xfc, !PT ;  /* 0x00800000f6f66812 */ /* 0x000fe400078efcff */
[----:B------:R-:W-:Y:S01]  /*b8420*/  LOP3.LUT P6, RZ, R14, 0x4000, RZ, 0xc0, !PT ;  /* 0x000040000eff7812 */ /* 0x000fe200078cc0ff */
[----:B------:R-:W4:Y:S01]  /*b8430*/  LDL.LU.64 R212, [R1+0x22e8] ;  /* 0x0022e80001d47983 */ /* 0x000f220000300a00 */
[----:B------:R-:W-:Y:S02]  /*b8440*/  LOP3.LUT R246, R246, 0xfeffffff, RZ, 0xc0, !PT ;  /* 0xfefffffff6f67812 */ /* 0x000fe400078ec0ff */
[----:B------:R-:W-:Y:S01]  /*b8450*/  LOP3.LUT P0, RZ, R14, 0x800, RZ, 0xc0, !PT ;  /* 0x000008000eff7812 */ /* 0x000fe2000780c0ff */
[----:B------:R-:W4:Y:S01]  /*b8460*/  LDL.LU.64 R214, [R1+0x22e0] ;  /* 0x0022e00001d67983 */ /* 0x000f220000300a00 */
[----:B------:R-:W-:-:S03]  /*b8470*/  PRMT R16, R26, 0x7770, RZ ;  /* 0x000077701a107816 */ /* 0x000fc600000000ff */
[----:B------:R-:W4:Y:S04]  /*b8480*/  LDL.LU.64 R216, [R1+0x22d8] ;  /* 0x0022d80001d87983 */ /* 0x000f280000300a00 */
[----:B------:R-:W-:Y:S02]  /*b8490*/  @P6 LOP3.LUT R246, R246, 0x1000000, RZ, 0xfc, !PT ;  /* 0x01000000f6f66812 */ /* 0x000fe400078efcff */
[----:B------:R-:W-:Y:S02]  /*b84a0*/  LOP3.LUT P6, RZ, R14, 0x2000, RZ, 0xc0, !PT ;  /* 0x000020000eff7812 */ /* 0x000fe400078cc0ff */
[----:B------:R-:W-:Y:S01]  /*b84b0*/  LOP3.LUT R246, R246, 0xfdffffff, RZ, 0xc0, !PT ;  /* 0xfdfffffff6f67812 */ /* 0x000fe200078ec0ff */
[----:B--2---:R0:W-:Y:S10]  /*b84c0*/  @P1 STG.E.U8 desc[UR10][R218.64], R16 ;  /* 0x00000010da001986 */ /* 0x0041f4000c10110a */
[----:B------:R-:W-:-:S02]  /*b84d0*/  @P6 LOP3.LUT R246, R246, 0x2000000, RZ, 0xfc, !PT ;  /* 0x02000000f6f66812 */ /* 0x000fc400078efcff */
[----:B------:R-:W-:Y:S01]  /*b84e0*/  LOP3.LUT P6, RZ, R14, 0x1000, RZ, 0xc0, !PT ;  /* 0x000010000eff7812 */ /* 0x000fe200078cc0ff */
[----:B0-----:R-:W2:Y:S01]  /*b84f0*/  LDL.LU.64 R218, [R1+0x22d0] ;  /* 0x0022d00001da7983 */ /* 0x001ea20000300a00 */
[----:B------:R-:W-:-:S05]  /*b8500*/  PRMT R16, R26, 0x7771, RZ ;  /* 0x000077711a107816 */ /* 0x000fca00000000ff */
[----:B------:R0:W-:Y:S02]  /*b8510*/  @P0 STG.E.U8 desc[UR10][R220.64], R16 ;  /* 0x00000010dc000986 */ /* 0x0001e4000c10110a */
[----:B0-----:R-:W-:Y:S02]  /*b8520*/  PRMT R16, R26, 0x7772, RZ ;  /* 0x000077721a107816 */ /* 0x001fe400000000ff */
[----:B------:R-:W2:Y:S04]  /*b8530*/  LDL.LU.64 R220, [R1+0x22c8] ;  /* 0x0022c80001dc7983 */ /* 0x000ea80000300a00 */
[----:B------:R0:W-:Y:S01]  /*b8540*/  @P6 STG.E.U8 desc[UR10][R222.64], R16 ;  /* 0x00000010de006986 */ /* 0x0001e2000c10110a */
[----:B------:R-:W-:Y:S02]  /*b8550*/  LOP3.LUT P6, RZ, R246, 0x2000000, RZ, 0xc0, !PT ;  /* 0x02000000f6ff7812 */ /* 0x000fe400078cc0ff */
[----:B------:R-:W-:Y:S01]  /*b8560*/  PRMT R26, R26, 0x7773, RZ ;  /* 0x000077731a1a7816 */ /* 0x000fe200000000ff */
[----:B0-----:R-:W2:Y:S10]  /*b8570*/  LDL.LU.64 R222, [R1+0x22c0] ;  /* 0x0022c00001de7983 */ /* 0x001eb40000300a00 */
[----:B------:R0:W-:Y:S01]  /*b8580*/  @P6 STG.E.U8 desc[UR10][R224.64], R26 ;  /* 0x0000001ae0006986 */ /* 0x0001e2000c10110a */
[----:B------:R-:W-:-:S02]  /*b8590*/  LOP3.LUT P6, RZ, R246, 0x1000000, RZ, 0xc0, !PT ;  /* 0x01000000f6ff7812 */ /* 0x000fc400078cc0ff */
[----:B------:R-:W-:Y:S01]  /*b85a0*/  PRMT R16, R27, 0x7770, RZ ;  /* 0x000077701b107816 */ /* 0x000fe200000000ff */
[----:B0-----:R-:W2:Y:S10]  /*b85b0*/  LDL.LU.64 R224, [R1+0x22b8] ;  /* 0x0022b80001e07983 */ /* 0x001eb40000300a00 */
[----:B---3--:R0:W-:Y:S04]  /*b85c0*/  @P6 STG.E.U8 desc[UR10][R226.64], R16 ;  /* 0x00000010e2006986 */ /* 0x0081e8000c10110a */
[----:B0-----:R-:W3:Y:S01]  /*b85d0*/  LDL.LU.64 R226, [R1+0x22b0] ;  /* 0x0022b00001e27983 */ /* 0x001ee20000300a00 */
[----:B------:R-:W-:-:S02]  /*b85e0*/  LOP3.LUT P6, RZ, R246, 0x800000, RZ, 0xc0, !PT ;  /* 0x00800000f6ff7812 */ /* 0x000fc400078cc0ff */
[----:B------:R-:W-:-:S11]  /*b85f0*/  PRMT R16, R27, 0x7771, RZ ;  /* 0x000077711b107816 */ /* 0x000fd600000000ff */
[----:B----4-:R0:W-:Y:S01]  /*b8600*/  @P6 STG.E.U8 desc[UR10][R24.64], R16 ;  /* 0x0000001018006986 */ /* 0x0101e2000c10110a */
[----:B------:R-:W-:Y:S02]  /*b8610*/  LOP3.LUT P6, RZ, R246, 0x400000, RZ, 0xc0, !PT ;  /* 0x00400000f6ff7812 */ /* 0x000fe400078cc0ff */
[----:B0-----:R-:W-:-:S11]  /*b8620*/  PRMT R16, R27, 0x7772, RZ ;  /* 0x000077721b107816 */ /* 0x001fd600000000ff */
[----:B------:R0:W-:Y:S01]  /*b8630*/  @P6 STG.E.U8 desc[UR10][R22.64], R16 ;  /* 0x0000001016006986 */ /* 0x0001e2000c10110a */
[----:B------:R-:W-:Y:S02]  /*b8640*/  LOP3.LUT P6, RZ, R246, 0x200000, RZ, 0xc0, !PT ;  /* 0x00200000f6ff7812 */ /* 0x000fe400078cc0ff */
[----:B------:R-:W-:-:S11]  /*b8650*/  PRMT R27, R27, 0x7773, RZ ;  /* 0x000077731b1b7816 */ /* 0x000fd600000000ff */
[----:B------:R-:W-:Y:S01]  /*b8660*/  @P6 STG.E.U8 desc[UR10][R20.64], R27 ;  /* 0x0000001b14006986 */ /* 0x000fe2000c10110a */
[----:B------:R-:W-:Y:S02]  /*b8670*/  LOP3.LUT P6, RZ, R246, 0x100000, RZ, 0xc0, !PT ;  /* 0x00100000f6ff7812 */ /* 0x000fe400078cc0ff */
[----:B0-----:R-:W-:-:S11]  /*b8680*/  PRMT R16, R28, 0x7770, RZ ;  /* 0x000077701c107816 */ /* 0x001fd600000000ff */
[----:B------:R0:W-:Y:S01]  /*b8690*/  @P6 STG.E.U8 desc[UR10][R18.64], R16 ;  /* 0x0000001012006986 */ /* 0x0001e2000c10110a */
[----:B------:R-:W-:Y:S02]  /*b86a0*/  LOP3.LUT P6, RZ, R246, 0x80000, RZ, 0xc0, !PT ;  /* 0x00080000f6ff7812 */ /* 0x000fe400078cc0ff */
[----:B0-----:R-:W-:-:S11]  /*b86b0*/  PRMT R16, R28, 0x7771, RZ ;  /* 0x000077711c107816 */ /* 0x001fd600000000ff */
[----:B------:R0:W-:Y:S01]  /*b86c0*/  @P6 STG.E.U8 desc[UR10][R212.64], R16 ;  /* 0x00000010d4006986 */ /* 0x0001e2000c10110a */
[----:B------:R-:W-:Y:S02]  /*b86d0*/  LOP3.LUT P6, RZ, R246, 0x40000, RZ, 0xc0, !PT ;  /* 0x00040000f6ff7812 */ /* 0x000fe400078cc0ff */
[C---:B------:R-:W-:Y:S02]  /*b86e0*/  LOP3.LUT P5, RZ, R14.reuse, 0x200000, RZ, 0xc0, !PT ;  /* 0x002000000eff7812 */ /* 0x040fe400078ac0ff */
[C---:B------:R-:W-:Y:S02]  /*b86f0*/  LOP3.LUT P4, RZ, R14.reuse, 0x400000, RZ, 0xc0, !PT ;  /* 0x004000000eff7812 */ /* 0x040fe4000788c0ff */
[----:B------:R-:W-:Y:S02]  /*b8700*/  LOP3.LUT P3, RZ, R14, 0x800000, RZ, 0xc0, !PT ;  /* 0x008000000eff7812 */ /* 0x000fe4000786c0ff */
[C---:B0-----:R-:W-:Y:S02]  /*b8710*/  PRMT R16, R28.reuse, 0x7772, RZ ;  /* 0x000077721c107816 */ /* 0x041fe400000000ff */
[----:B------:R-:W-:-:S03]  /*b8720*/  PRMT R28, R28, 0x7773, RZ ;  /* 0x000077731c1c7816 */ /* 0x000fc600000000ff */
[----:B------:R0:W-:Y:S01]  /*b8730*/  @P6 STG.E.U8 desc[UR10][R214.64], R16 ;  /* 0x00000010d6006986 */ /* 0x0001e2000c10110a */
[----:B------:R-:W-:-:S03]  /*b8740*/  LOP3.LUT P2, RZ, R14, 0x1000000, RZ, 0xc0, !PT ;  /* 0x010000000eff7812 */ /* 0x000fc6000784c0ff */
[----:B------:R-:W-:Y:S01]  /*b8750*/  @P5 STG.E.U8 desc[UR10][R216.64], R28 ;  /* 0x0000001cd8005986 */ /* 0x000fe2000c10110a */
[----:B0-----:R-:W-:-:S05]  /*b8760*/  PRMT R16, R29, 0x7770, RZ ;  /* 0x000077701d107816 */ /* 0x001fca00000000ff */
[----:B--2---:R0:W-:Y:S01]  /*b8770*/  @P4 STG.E.U8 desc[UR10][R218.64], R16 ;  /* 0x00000010da004986 */ /* 0x0041e2000c10110a */
[C---:B------:R-:W-:Y:S02]  /*b8780*/  LOP3.LUT P1, RZ, R14.reuse, 0x2000000, RZ, 0xc0, !PT ;  /* 0x020000000eff7812 */ /* 0x040fe4000782c0ff */
[----:B------:R-:W-:Y:S02]  /*b8790*/  LOP3.LUT P0, RZ, R14, 0x4000000, RZ, 0xc0, !PT ;  /* 0x040000000eff7812 */ /* 0x000fe4000780c0ff */
[----:B0-----:R-:W-:-:S05]  /*b87a0*/  PRMT R16, R29, 0x7771, RZ ;  /* 0x000077711d107816 */ /* 0x001fca00000000ff */
[----:B------:R0:W-:Y:S02]  /*b87b0*/  @P3 STG.E.U8 desc[UR10][R220.64], R16 ;  /* 0x00000010dc003986 */ /* 0x0001e4000c10110a */
[C---:B0-----:R-:W-:Y:S02]  /*b87c0*/  PRMT R16, R29.reuse, 0x7772, RZ ;  /* 0x000077721d107816 */ /* 0x041fe400000000ff */
[----:B------:R-:W-:-:S03]  /*b87d0*/  PRMT R29, R29, 0x7773, RZ ;  /* 0x000077731d1d7816 */ /* 0x000fc600000000ff */
[----:B------:R0:W-:Y:S04]  /*b87e0*/  @P2 STG.E.U8 desc[UR10][R222.64], R16 ;  /* 0x00000010de002986 */ /* 0x0001e8000c10110a */
[----:B------:R-:W-:Y:S01]  /*b87f0*/  @P1 STG.E.U8 desc[UR10][R224.64], R29 ;  /* 0x0000001de0001986 */ /* 0x000fe2000c10110a */
[----:B0-----:R-:W-:-:S05]  /*b8800*/  PRMT R16, R30, 0x7770, RZ ;  /* 0x000077701e107816 */ /* 0x001fca00000000ff */
[----:B---3--:R0:W-:Y:S04]  /*b8810*/  @P0 STG.E.U8 desc[UR10][R226.64], R16 ;  /* 0x00000010e2000986 */ /* 0x0081e8000c10110a */
[----:B0-----:R-:W2:Y:S04]  /*b8820*/  LDL.LU.64 R226, [R1+0x22a8] ;  /* 0x0022a80001e27983 */ /* 0x001ea80000300a00 */
[----:B------:R-:W3:Y:S04]  /*b8830*/  LDL.LU.64 R216, [R1+0x22a0] ;  /* 0x0022a00001d87983 */ /* 0x000ee80000300a00 */
        /* <DEDUP_REMOVED lines=22> */
[----:B------:R-:W2:Y:S02]  /*b89a0*/  LDL.LU.64 R24, [R1+0x2270] ;  /* 0x0022700001187983 */ /* 0x000ea40000300a00 */
[----:B------:R-:W-:-:S02]  /*b89b0*/  @P6 LOP3.LUT R246, R246, 0x4000, RZ, 0xfc, !PT ;  /* 0x00004000f6f66812 */ /* 0x000fc400078efcff */
[----:B------:R-:W-:Y:S01]  /*b89c0*/  LOP3.LUT P6, RZ, R249, 0x4, RZ, 0xc0, !PT ;  /* 0x00000004f9ff7812 */ /* 0x000fe200078cc0ff */
[----:B------:R-:W2:Y:S01]  /*b89d0*/  LDL.LU.64 R22, [R1+0x2268] ;  /* 0x0022680001167983 */ /* 0x000ea20000300a00 */
[----:B------:R-:W-:-:S03]  /*b89e0*/  LOP3.LUT R246, R246, 0xffff7fff, RZ, 0xc0, !PT ;  /* 0xffff7ffff6f67812 */ /* 0x000fc600078ec0ff */
[----:B------:R-:W2:Y:S01]  /*b89f0*/  LDL.LU.64 R20, [R1+0x2260] ;  /* 0x0022600001147983 */ /* 0x000ea20000300a00 */
[----:B------:R-:W-:-:S03]  /*b8a00*/  LOP3.LUT P2, RZ, R14, 0x10000000, RZ, 0xc0, !PT ;  /* 0x100000000eff7812 */ /* 0x000fc6000784c0ff */
[----:B------:R-:W2:Y:S04]  /*b8a10*/  LDL.LU.64 R18, [R1+0x2258] ;  /* 0x0022580001127983 */ /* 0x000ea80000300a00 */
[----:B------:R-:W-:Y:S01]  /*b8a20*/  @P6 LOP3.LUT R246, R246, 0x8000, RZ, 0xfc, !PT ;  /* 0x00008000f6f66812 */ /* 0x000fe200078efcff */
[----:B------:R-:W2:Y:S01]  /*b8a30*/  LDL.LU.64 R212, [R1+0x2250] ;  /* 0x0022500001d47983 */ /* 0x000ea20000300a00 */
[----:B------:R-:W-:Y:S02]  /*b8a40*/  LOP3.LUT P6, RZ, R249, 0x2, RZ, 0xc0, !PT ;  /* 0x00000002f9ff7812 */ /* 0x000fe400078cc0ff */
[----:B------:R-:W-:Y:S01]  /*b8a50*/  LOP3.LUT R246, R246, 0xfffeffff, RZ, 0xc0, !PT ;  /* 0xfffefffff6f67812 */ /* 0x000fe200078ec0ff */
[----:B------:R-:W2:Y:S01]  /*b8a60*/  LDL.LU.64 R214, [R1+0x2248] ;  /* 0x0022480001d67983 */ /* 0x000ea20000300a00 */
[----:B------:R-:W-:-:S09]  /*b8a70*/  LOP3.LUT P1, RZ, R14, 0x20000000, RZ, 0xc0, !PT ;  /* 0x200000000eff7812 */ /* 0x000fd2000782c0ff */
[----:B------:R-:W-:Y:S02]  /*b8a80*/  @P6 LOP3.LUT R246, R246, 0x10000, RZ, 0xfc, !PT ;  /* 0x00010000f6f66812 */ /* 0x000fe400078efcff */
[----:B------:R-:W-:Y:S02]  /*b8a90*/  LOP3.LUT P6, RZ, R249, 0x1, RZ, 0xc0, !PT ;  /* 0x00000001f9ff7812 */ /* 0x000fe400078cc0ff */
[----:B------:R-:W-:Y:S02]  /*b8aa0*/  LOP3.LUT P0, RZ, R14, 0x40000000, RZ, 0xc0, !PT ;  /* 0x400000000eff7812 */ /* 0x000fe4000780c0ff */
[----:B------:R-:W-:Y:S02]  /*b8ab0*/  LOP3.LUT R246, R246, 0xfffdffff, RZ, 0xc0, !PT ;  /* 0xfffdfffff6f67812 */ /* 0x000fe400078ec0ff */
[C---:B------:R-:W-:Y:S02]  /*b8ac0*/  PRMT R16, R30.reuse, 0x7772, RZ ;  /* 0x000077721e107816 */ /* 0x040fe400000000ff */
[----:B------:R-:W-:-:S03]  /*b8ad0*/  PRMT R30, R30, 0x7773, RZ ;  /* 0x000077731e1e7816 */ /* 0x000fc600000000ff */
[----:B---3--:R0:W-:Y:S02]  /*b8ae0*/  @P2 STG.E.U8 desc[UR10][R216.64], R16 ;  /* 0x00000010d8002986 */ /* 0x0081e4000c10110a */
[----:B------:R-:W-:Y:S02]  /*b8af0*/  @P6 LOP3.LUT R246, R246, 0x20000, RZ, 0xfc, !PT ;  /* 0x00020000f6f66812 */ /* 0x000fe400078efcff */
[----:B------:R-:W-:Y:S01]  /*b8b00*/  LOP3.LUT P6, RZ, R14, 0x80000000, RZ, 0xc0, !PT ;  /* 0x800000000eff7812 */ /* 0x000fe200078cc0ff */
[----:B----4-:R1:W-:Y:S01]  /*b8b10*/  @P1 STG.E.U8 desc[UR10][R218.64], R30 ;  /* 0x0000001eda001986 */ /* 0x0103e2000c10110a */
[----:B0-----:R-:W-:-:S03]  /*b8b20*/  PRMT R16, R31, 0x7770, RZ ;  /* 0x000077701f107816 */ /* 0x001fc600000000ff */
[----:B------:R-:W3:Y:S04]  /*b8b30*/  LDL.LU.64 R216, [R1+0x2240] ;  /* 0x0022400001d87983 */ /* 0x000ee80000300a00 */
[----:B------:R0:W-:Y:S04]  /*b8b40*/  @P0 STG.E.U8 desc[UR10][R220.64], R16 ;  /* 0x00000010dc000986 */ /* 0x0001e8000c10110a */
[----:B-1----:R-:W4:Y:S01]  /*b8b50*/  LDL.LU.64 R218, [R1+0x2238] ;  /* 0x0022380001da7983 */ /* 0x002f220000300a00 */
[----:B0-----:R-:W-:-:S03]  /*b8b60*/  PRMT R16, R31, 0x7771, RZ ;  /* 0x000077711f107816 */ /* 0x001fc600000000ff */
[----:B------:R-:W4:Y:S04]  /*b8b70*/  LDL.LU.64 R220, [R1+0x2230] ;  /* 0x0022300001dc7983 */ /* 0x000f280000300a00 */
[----:B------:R0:W-:Y:S01]  /*b8b80*/  @P6 STG.E.U8 desc[UR10][R222.64], R16 ;  /* 0x00000010de006986 */ /* 0x0001e2000c10110a */
[C---:B------:R-:W-:Y:S02]  /*b8b90*/  LOP3.LUT P6, RZ, R246.reuse, 0x20000, RZ, 0xc0, !PT ;  /* 0x00020000f6ff7812 */ /* 0x040fe400078cc0ff */
[----:B0-----:R-:W-:Y:S01]  /*b8ba0*/  PRMT R16, R31, 0x7772, RZ ;  /* 0x000077721f107816 */ /* 0x001fe200000000ff */
[----:B------:R-:W4:Y:S10]  /*b8bb0*/  LDL.LU.64 R222, [R1+0x2228] ;  /* 0x0022280001de7983 */ /* 0x000f340000300a00 */
[----:B------:R0:W-:Y:S01]  /*b8bc0*/  @P6 STG.E.U8 desc[UR10][R224.64], R16 ;  /* 0x00000010e0006986 */ /* 0x0001e2000c10110a */
[----:B------:R-:W-:-:S02]  /*b8bd0*/  LOP3.LUT P6, RZ, R246, 0x10000, RZ, 0xc0, !PT ;  /* 0x00010000f6ff7812 */ /* 0x000fc400078cc0ff */
[----:B------:R-:W-:Y:S01]  /*b8be0*/  PRMT R31, R31, 0x7773, RZ ;  /* 0x000077731f1f7816 */ /* 0x000fe200000000ff */
[----:B0-----:R-:W4:Y:S10]  /*b8bf0*/  LDL.LU.64 R224, [R1+0x2220] ;  /* 0x0022200001e07983 */ /* 0x001f340000300a00 */
[----:B--2---:R0:W-:Y:S04]  /*b8c00*/  @P6 STG.E.U8 desc[UR10][R226.64], R31 ;  /* 0x0000001fe2006986 */ /* 0x0041e8000c10110a */
[----:B0-----:R-:W2:Y:S01]  /*b8c10*/  LDL.LU.64 R226, [R1+0x2218] ;  /* 0x0022180001e27983 */ /* 0x001ea20000300a00 */
[----:B------:R-:W-:-:S02]  /*b8c20*/  LOP3.LUT P6, RZ, R246, 0x8000, RZ, 0xc0, !PT ;  /* 0x00008000f6ff7812 */ /* 0x000fc400078cc0ff */
[----:B------:R-:W-:-:S11]  /*b8c30*/  PRMT R16, R32, 0x7770, RZ ;  /* 0x0000777020107816 */ /* 0x000fd600000000ff */
        /* <DEDUP_REMOVED lines=8> */
[----:B------:R-:W-:-:S11]  /*b8cc0*/  PRMT R32, R32, 0x7773, RZ ;  /* 0x0000777320207816 */ /* 0x000fd600000000ff */
[----:B------:R-:W-:Y:S01]  /*b8cd0*/  @P6 STG.E.U8 desc[UR10][R18.64], R32 ;  /* 0x0000002012006986 */ /* 0x000fe2000c10110a */
[----:B------:R-:W-:Y:S02]  /*b8ce0*/  LOP3.LUT P6, RZ, R246, 0x800, RZ, 0xc0, !PT ;  /* 0x00000800f6ff7812 */ /* 0x000fe400078cc0ff */
[----:B0-----:R-:W-:Y:S02]  /*b8cf0*/  PRMT R16, R33, 0x7770, RZ ;  /* 0x0000777021107816 */ /* 0x001fe400000000ff */
[----:B------:R-:W-:-:S09]  /*b8d00*/  LOP3.LUT P5, RZ, R249, 0x100, RZ, 0xc0, !PT ;  /* 0x00000100f9ff7812 */ /* 0x000fd200078ac0ff */
[----:B------:R0:W-:Y:S01]  /*b8d10*/  @P6 STG.E.U8 desc[UR10][R212.64], R16 ;  /* 0x00000010d4006986 */ /* 0x0001e2000c10110a */
[----:B------:R-:W-:Y:S02]  /*b8d20*/  LOP3.LUT P6, RZ, R246, 0x400, RZ, 0xc0, !PT ;  /* 0x00000400f6ff7812 */ /* 0x000fe400078cc0ff */
[C---:B------:R-:W-:Y:S02]  /*b8d30*/  LOP3.LUT P4, RZ, R249.reuse, 0x200, RZ, 0xc0, !PT ;  /* 0x00000200f9ff7812 */ /* 0x040fe4000788c0ff */
[----:B------:R-:W-:Y:S02]  /*b8d40*/  LOP3.LUT P3, RZ, R249, 0x400, RZ, 0xc0, !PT ;  /* 0x00000400f9ff7812 */ /* 0x000fe4000786c0ff */
[----:B0-----:R-:W-:-:S07]  /*b8d50*/  PRMT R16, R33, 0x7771, RZ ;  /* 0x0000777121107816 */ /* 0x001fce00000000ff */
[----:B------:R0:W-:Y:S01]  /*b8d60*/  @P6 STG.E.U8 desc[UR10][R214.64], R16 ;  /* 0x00000010d6006986 */ /* 0x0001e2000c10110a */
[----:B------:R-:W-:Y:S02]  /*b8d70*/  LOP3.LUT P2, RZ, R249, 0x800, RZ, 0xc0, !PT ;  /* 0x00000800f9ff7812 */ /* 0x000fe4000784c0ff */
[C---:B0-----:R-:W-:Y:S02]  /*b8d80*/  PRMT R16, R33.reuse, 0x7772, RZ ;  /* 0x0000777221107816 */ /* 0x041fe400000000ff */
[----:B------:R-:W-:-:S03]  /*b8d90*/  PRMT R33, R33, 0x7773, RZ ;  /* 0x0000777321217816 */ /* 0x000fc600000000ff */
[----:B---3--:R0:W-:Y:S01]  /*b8da0*/  @P5 STG.E.U8 desc[UR10][R216.64], R16 ;  /* 0x00000010d8005986 */ /* 0x0081e2000c10110a */
[C---:B------:R-:W-:Y:S02]  /*b8db0*/  LOP3.LUT P1, RZ, R249.reuse, 0x1000, RZ, 0xc0, !PT ;  /* 0x00001000f9ff7812 */ /* 0x040fe4000782c0ff */
[----:B------:R-:W-:Y:S01]  /*b8dc0*/  LOP3.LUT P0, RZ, R249, 0x2000, RZ, 0xc0, !PT ;  /* 0x00002000f9ff7812 */ /* 0x000fe2000780c0ff */
[----:B----4-:R-:W-:Y:S01]  /*b8dd0*/  @P4 STG.E.U8 desc[UR10][R218.64], R33 ;  /* 0x00000021da004986 */ /* 0x010fe2000c10110a */
[----:B0-----:R-:W-:-:S05]  /*b8de0*/  PRMT R16, R34, 0x7770, RZ ;  /* 0x0000777022107816 */ /* 0x001fca00000000ff */
[----:B------:R0:W-:Y:S02]  /*b8df0*/  @P3 STG.E.U8 desc[UR10][R220.64], R16 ;  /* 0x00000010dc003986 */ /* 0x0001e4000c10110a */
[----:B0-----:R-:W-:-:S05]  /*b8e00*/  PRMT R16, R34, 0x7771, RZ ;  /* 0x0000777122107816 */ /* 0x001fca00000000ff */
[----:B------:R0:W-:Y:S02]  /*b8e10*/  @P2 STG.E.U8 desc[UR10][R222.64], R16 ;  /* 0x00000010de002986 */ /* 0x0001e4000c10110a */
[C---:B0-----:R-:W-:Y:S02]  /*b8e20*/  PRMT R16, R34.reuse, 0x7772, RZ ;  /* 0x0000777222107816 */ /* 0x041fe400000000ff */
[----:B------:R-:W-:-:S03]  /*b8e30*/  PRMT R34, R34, 0x7773, RZ ;  /* 0x0000777322227816 */ /* 0x000fc600000000ff */
[----:B------:R-:W-:Y:S04]  /*b8e40*/  @P1 STG.E.U8 desc[UR10][R224.64], R16 ;  /* 0x00000010e0001986 */ /* 0x000fe8000c10110a */
[----:B--2---:R0:W-:Y:S04]  /*b8e50*/  @P0 STG.E.U8 desc[UR10][R226.64], R34 ;  /* 0x00000022e2000986 */ /* 0x0041e8000c10110a */
        /* <DEDUP_REMOVED lines=26> */
[----:B------:R-:W2:Y:S01]  /*b9000*/  LDL.LU.64 R22, [R1+0x21d0] ;  /* 0x0021d00001167983 */ /* 0x000ea20000300a00 */
[C---:B------:R-:W-:Y:S02]  /*b9010*/  LOP3.LUT P6, RZ, R249.reuse, 0x200000, RZ, 0xc0, !PT ;  /* 0x00200000f9ff7812 */ /* 0x040fe400078cc0ff */
[----:B------:R-:W-:Y:S01]  /*b9020*/  LOP3.LUT R246, R246, 0xffffff7f, RZ, 0xc0, !PT ;  /* 0xffffff7ff6f67812 */ /* 0x000fe200078ec0ff */
[----:B------:R-:W2:Y:S04]  /*b9030*/  LDL.LU.64 R20, [R1+0x21c8] ;  /* 0x0021c80001147983 */ /* 0x000ea80000300a00 */
[----:B------:R-:W2:Y:S01]  /*b9040*/  LDL.LU.64 R18, [R1+0x21c0] ;  /* 0x0021c00001127983 */ /* 0x000ea20000300a00 */
[C---:B------:R-:W-:Y:S02]  /*b9050*/  LOP3.LUT P2, RZ, R249.reuse, 0x8000, RZ, 0xc0, !PT ;  /* 0x00008000f9ff7812 */ /* 0x040fe4000784c0ff */
[----:B------:R-:W-:Y:S01]  /*b9060*/  LOP3.LUT P1, RZ, R249, 0x10000, RZ, 0xc0, !PT ;  /* 0x00010000f9ff7812 */ /* 0x000fe2000782c0ff */
[----:B------:R-:W2:Y:S02]  /*b9070*/  LDL.LU.64 R212, [R1+0x21b8] ;  /* 0x0021b80001d47983 */ /* 0x000ea40000300a00 */
[----:B------:R-:W-:-:S02]  /*b9080*/  @P6 LOP3.LUT R246, R246, 0x80, RZ, 0xfc, !PT ;  /* 0x00000080f6f66812 */ /* 0x000fc400078efcff */
[----:B------:R-:W-:Y:S01]  /*b9090*/  LOP3.LUT P6, RZ, R249, 0x100000, RZ, 0xc0, !PT ;  /* 0x00100000f9ff7812 */ /* 0x000fe200078cc0ff */
[----:B------:R-:W2:Y:S01]  /*b90a0*/  LDL.LU.64 R214, [R1+0x21b0] ;  /* 0x0021b00001d67983 */ /* 0x000ea20000300a00 */
[----:B------:R-:W-:-:S11]  /*b90b0*/  LOP3.LUT R246, R246, 0xfffffeff, RZ, 0xc0, !PT ;  /* 0xfffffefff6f67812 */ /* 0x000fd600078ec0ff */
[----:B------:R-:W-:Y:S02]  /*b90c0*/  @P6 LOP3.LUT R246, R246, 0x100, RZ, 0xfc, !PT ;  /* 0x00000100f6f66812 */ /* 0x000fe400078efcff */
[----:B------:R-:W-:Y:S02]  /*b90d0*/  LOP3.LUT P6, RZ, R249, 0x80000, RZ, 0xc0, !PT ;  /* 0x00080000f9ff7812 */ /* 0x000fe400078cc0ff */
[----:B------:R-:W-:Y:S02]  /*b90e0*/  LOP3.LUT R246, R246, 0xfffffdff, RZ, 0xc0, !PT ;  /* 0xfffffdfff6f67812 */ /* 0x000fe400078ec0ff */
[----:B------:R-:W-:Y:S02]  /*b90f0*/  PRMT R16, R35, 0x7771, RZ ;  /* 0x0000777123107816 */ /* 0x000fe400000000ff */
[----:B------:R-:W-:-:S03]  /*b9100*/  LOP3.LUT P0, RZ, R249, 0x20000, RZ, 0xc0, !PT ;  /* 0x00020000f9ff7812 */ /* 0x000fc6000780c0ff */
[----:B---3--:R0:W-:Y:S04]  /*b9110*/  @P2 STG.E.U8 desc[UR10][R216.64], R16 ;  /* 0x00000010d8002986 */ /* 0x0081e8000c10110a */
[----:B------:R-:W-:Y:S02]  /*b9120*/  @P6 LOP3.LUT R246, R246, 0x200, RZ, 0xfc, !PT ;  /* 0x00000200f6f66812 */ /* 0x000fe400078efcff */
[----:B------:R-:W-:Y:S02]  /*b9130*/  LOP3.LUT P6, RZ, R249, 0x40000, RZ, 0xc0, !PT ;  /* 0x00040000f9ff7812 */ /* 0x000fe400078cc0ff */
[C---:B0-----:R-:W-:Y:S01]  /*b9140*/  PRMT R16, R35.reuse, 0x7772, RZ ;  /* 0x0000777223107816 */ /* 0x041fe200000000ff */
[----:B------:R-:W3:Y:S01]  /*b9150*/  LDL.LU.64 R216, [R1+0x21a8] ;  /* 0x0021a80001d87983 */ /* 0x000ee20000300a00 */
[----:B------:R-:W-:-:S03]  /*b9160*/  PRMT R35, R35, 0x7773, RZ ;  /* 0x0000777323237816 */ /* 0x000fc600000000ff */
[----:B----4-:R0:W-:Y:S04]  /*b9170*/  @P1 STG.E.U8 desc[UR10][R218.64], R16 ;  /* 0x00000010da001986 */ /* 0x0101e8000c10110a */
[----:B------:R1:W-:Y:S01]  /*b9180*/  @P0 STG.E.U8 desc[UR10][R220.64], R35 ;  /* 0x00000023dc000986 */ /* 0x0003e2000c10110a */
[----:B0-----:R-:W-:-:S03]  /*b9190*/  PRMT R16, R36, 0x7770, RZ ;  /* 0x0000777024107816 */ /* 0x001fc600000000ff */
[----:B------:R-:W4:Y:S04]  /*b91a0*/  LDL.LU.64 R218, [R1+0x21a0] ;  /* 0x0021a00001da7983 */ /* 0x000f280000300a00 */
[----:B------:R0:W-:Y:S01]  /*b91b0*/  @P6 STG.E.U8 desc[UR10][R222.64], R16 ;  /* 0x00000010de006986 */ /* 0x0001e2000c10110a */
[----:B------:R-:W-:-:S03]  /*b91c0*/  LOP3.LUT P6, RZ, R246, 0x200, RZ, 0xc0, !PT ;  /* 0x00000200f6ff7812 */ /* 0x000fc600078cc0ff */
[----:B-1----:R-:W4:Y:S01]  /*b91d0*/  LDL.LU.64 R220, [R1+0x2198] ;  /* 0x0021980001dc7983 */ /* 0x002f220000300a00 */
[----:B0-----:R-:W-:-:S03]  /*b91e0*/  PRMT R16, R36, 0x7771, RZ ;  /* 0x0000777124107816 */ /* 0x001fc600000000ff */
[----:B------:R-:W4:Y:S06]  /*b91f0*/  LDL.LU.64 R222, [R1+0x2190] ;  /* 0x0021900001de7983 */ /* 0x000f2c0000300a00 */
[----:B------:R0:W-:Y:S01]  /*b9200*/  @P6 STG.E.U8 desc[UR10][R224.64], R16 ;  /* 0x00000010e0006986 */ /* 0x0001e2000c10110a */
[----:B------:R-:W-:-:S03]  /*b9210*/  LOP3.LUT P6, RZ, R246, 0x100, RZ, 0xc0, !PT ;  /* 0x00000100f6ff7812 */ /* 0x000fc600078cc0ff */
[----:B0-----:R-:W4:Y:S01]  /*b9220*/  LDL.LU.64 R224, [R1+0x2188] ;  /* 0x0021880001e07983 */ /* 0x001f220000300a00 */
[----:B------:R-:W-:-:S09]  /*b9230*/  PRMT R16, R36, 0x7772, RZ ;  /* 0x0000777224107816 */ /* 0x000fd200000000ff */
[----:B--2---:R0:W-:Y:S04]  /*b9240*/  @P6 STG.E.U8 desc[UR10][R226.64], R16 ;  /* 0x00000010e2006986 */ /* 0x0041e8000c10110a */
[----:B0-----:R-:W2:Y:S01]  /*b9250*/  LDL.LU.64 R226, [R1+0x2180] ;  /* 0x0021800001e27983 */ /* 0x001ea20000300a00 */
[----:B------:R-:W-:Y:S02]  /*b9260*/  LOP3.LUT P6, RZ, R246, 0x80, RZ, 0xc0, !PT ;  /* 0x00000080f6ff7812 */ /* 0x000fe400078cc0ff */
[----:B------:R-:W-:Y:S02]  /*b9270*/  PRMT R36, R36, 0x7773, RZ ;  /* 0x0000777324247816 */ /* 0x000fe400000000ff */
[----:B------:R-:W-:-:S09]  /*b9280*/  PRMT R16, R37, 0x7770, RZ ;  /* 0x0000777025107816 */ /* 0x000fd200000000ff */
[----:B------:R-:W-:Y:S01]  /*b9290*/  @P6 STG.E.U8 desc[UR10][R24.64], R36 ;  /* 0x0000002418006986 */ /* 0x000fe2000c10110a */
[----:B------:R-:W-:-:S13]  /*b92a0*/  LOP3.LUT P6, RZ, R246, 0x40, RZ, 0xc0, !PT ;  /* 0x00000040f6ff7812 */ /* 0x000fda00078cc0ff */
        /* <DEDUP_REMOVED lines=9> */
[----:B------:R-:W-:-:S09]  /*b9340*/  LOP3.LUT P5, RZ, R249, 0x8000000, RZ, 0xc0, !PT ;  /* 0x08000000f9ff7812 */ /* 0x000fd200078ac0ff */
[----:B------:R-:W-:Y:S01]  /*b9350*/  @P6 STG.E.U8 desc[UR10][R212.64], R37 ;  /* 0x00000025d4006986 */ /* 0x000fe2000c10110a */
[----:B------:R-:W-:Y:S02]  /*b9360*/  LOP3.LUT P6, RZ, R246, 0x4, RZ, 0xc0, !PT ;  /* 0x00000004f6ff7812 */ /* 0x000fe400078cc0ff */
[----:B0-----:R-:W-:Y:S02]  /*b9370*/  PRMT R16, R38, 0x7770, RZ ;  /* 0x0000777026107816 */ /* 0x001fe400000000ff */
[C---:B------:R-:W-:Y:S02]  /*b9380*/  LOP3.LUT P4, RZ, R249.reuse, 0x10000000, RZ, 0xc0, !PT ;  /* 0x10000000f9ff7812 */ /* 0x040fe4000788c0ff */
[C---:B------:R-:W-:Y:S02]  /*b9390*/  LOP3.LUT P3, RZ, R249.reuse, 0x20000000, RZ, 0xc0, !PT ;  /* 0x20000000f9ff7812 */ /* 0x040fe4000786c0ff */
[----:B------:R-:W-:-:S05]  /*b93a0*/  LOP3.LUT P2, RZ, R249, 0x40000000, RZ, 0xc0, !PT ;  /* 0x40000000f9ff7812 */ /* 0x000fca000784c0ff */
[----:B------:R0:W-:Y:S01]  /*b93b0*/  @P6 STG.E.U8 desc[UR10][R214.64], R16 ;  /* 0x00000010d6006986 */ /* 0x0001e2000c10110a */
[----:B------:R-:W-:Y:S02]  /*b93c0*/  LOP3.LUT P1, RZ, R249, 0x80000000, RZ, 0xc0, !PT ;  /* 0x80000000f9ff7812 */ /* 0x000fe4000782c0ff */
[----:B0-----:R-:W-:-:S05]  /*b93d0*/  PRMT R16, R38, 0x7771, RZ ;  /* 0x0000777126107816 */ /* 0x001fca00000000ff */
[----:B---3--:R0:W-:Y:S01]  /*b93e0*/  @P5 STG.E.U8 desc[UR10][R216.64], R16 ;  /* 0x00000010d8005986 */ /* 0x0081e2000c10110a */
[----:B------:R-:W-:Y:S02]  /*b93f0*/  LOP3.LUT P0, RZ, R251, 0x1, RZ, 0xc0, !PT ;  /* 0x00000001fbff7812 */ /* 0x000fe4000780c0ff */
[C---:B0-----:R-:W-:Y:S02]  /*b9400*/  PRMT R16, R38.reuse, 0x7772, RZ ;  /* 0x0000777226107816 */ /* 0x041fe400000000ff */
[----:B------:R-:W-:-:S03]  /*b9410*/  PRMT R38, R38, 0x7773, RZ ;  /* 0x0000777326267816 */ /* 0x000fc600000000ff */
[----:B----4-:R0:W-:Y:S04]  /*b9420*/  @P4 STG.E.U8 desc[UR10][R218.64], R16 ;  /* 0x00000010da004986 */ /* 0x0101e8000c10110a */
[----:B------:R-:W-:Y:S01]  /*b9430*/  @P3 STG.E.U8 desc[UR10][R220.64], R38 ;  /* 0x00000026dc003986 */ /* 0x000fe2000c10110a */
[----:B0-----:R-:W-:-:S05]  /*b9440*/  PRMT R16, R39, 0x7770, RZ ;  /* 0x0000777027107816 */ /* 0x001fca00000000ff */
[----:B------:R0:W-:Y:S02]  /*b9450*/  @P2 STG.E.U8 desc[UR10][R222.64], R16 ;  /* 0x00000010de002986 */ /* 0x0001e4000c10110a */
[----:B0-----:R-:W-:-:S05]  /*b9460*/  PRMT R16, R39, 0x7771, RZ ;  /* 0x0000777127107816 */ /* 0x001fca00000000ff */
[----:B------:R0:W-:Y:S02]  /*b9470*/  @P1 STG.E.U8 desc[UR10][R224.64], R16 ;  /* 0x00000010e0001986 */ /* 0x0001e4000c10110a */
[----:B0-----:R-:W-:-:S05]  /*b9480*/  PRMT R16, R39, 0x7772, RZ ;  /* 0x0000777227107816 */ /* 0x001fca00000000ff */
        /* <DEDUP_REMOVED lines=31> */
[----:B------:R-:W-:Y:S02]  /*b9680*/  LOP3.LUT R246, R246, 0xfffffffe, RZ, 0xc0, !PT ;  /* 0xfffffffef6f67812 */ /* 0x000fe400078ec0ff */
[----:B------:R-:W-:Y:S01]  /*b9690*/  LOP3.LUT P2, RZ, R251, 0x4, RZ, 0xc0, !PT ;  /* 0x00000004fbff7812 */ /* 0x000fe2000784c0ff */
[----:B------:R-:W2:Y:S04]  /*b96a0*/  LDL.LU.64 R18, [R1+0x2128] ;  /* 0x0021280001127983 */ /* 0x000ea80000300a00 */
[----:B------:R-:W-:Y:S01]  /*b96b0*/  @P6 LOP3.LUT R249, R249, 0x80000000, RZ, 0xfc, !PT ;  /* 0x80000000f9f96812 */ /* 0x000fe200078efcff */
[----:B------:R-:W2:Y:S01]  /*b96c0*/  LDL.LU.64 R212, [R1+0x2120] ;  /* 0x0021200001d47983 */ /* 0x000ea20000300a00 */
[----:B------:R-:W-:-:S02]  /*b96d0*/  LOP3.LUT P6, RZ, R251, 0x80, RZ, 0xc0, !PT ;  /* 0x00000080fbff7812 */ /* 0x000fc400078cc0ff */
[----:B------:R-:W-:Y:S01]  /*b96e0*/  LOP3.LUT P1, RZ, R251, 0x8, RZ, 0xc0, !PT ;  /* 0x00000008fbff7812 */ /* 0x000fe2000782c0ff */
[----:B------:R-:W2:Y:S10]  /*b96f0*/  LDL.LU.64 R214, [R1+0x2118] ;  /* 0x0021180001d67983 */ /* 0x000eb40000300a00 */
[----:B------:R-:W-:-:S02]  /*b9700*/  @P6 LOP3.LUT R246, R246, 0x1, RZ, 0xfc, !PT ;  /* 0x00000001f6f66812 */ /* 0x000fc400078efcff */
[C---:B------:R-:W-:Y:S02]  /*b9710*/  LOP3.LUT P6, RZ, R251.reuse, 0x40, RZ, 0xc0, !PT ;  /* 0x00000040fbff7812 */ /* 0x040fe400078cc0ff */
[----:B------:R-:W-:Y:S02]  /*b9720*/  LOP3.LUT R246, R246, 0xfffffffd, RZ, 0xc0, !PT ;  /* 0xfffffffdf6f67812 */ /* 0x000fe400078ec0ff */
[----:B------:R-:W-:Y:S02]  /*b9730*/  PRMT R16, R40, 0x7770, RZ ;  /* 0x0000777028107816 */ /* 0x000fe400000000ff */
[----:B------:R-:W-:-:S03]  /*b9740*/  LOP3.LUT P0, RZ, R251, 0x10, RZ, 0xc0, !PT ;  /* 0x00000010fbff7812 */ /* 0x000fc6000780c0ff */
[----:B---3--:R0:W-:Y:S04]  /*b9750*/  @P2 STG.E.U8 desc[UR10][R216.64], R16 ;  /* 0x00000010d8002986 */ /* 0x0081e8000c10110a */
[----:B------:R-:W-:Y:S02]  /*b9760*/  @P6 LOP3.LUT R246, R246, 0x2, RZ, 0xfc, !PT ;  /* 0x00000002f6f66812 */ /* 0x000fe400078efcff */
[----:B------:R-:W-:Y:S02]  /*b9770*/  LOP3.LUT P6, RZ, R251, 0x20, RZ, 0xc0, !PT ;  /* 0x00000020fbff7812 */ /* 0x000fe400078cc0ff */
[C---:B0-----:R-:W-:Y:S01]  /*b9780*/  PRMT R16, R40.reuse, 0x7771, RZ ;  /* 0x0000777128107816 */ /* 0x041fe200000000ff */
[----:B------:R-:W3:Y:S04]  /*b9790*/  LDL.LU.64 R216, [R1+0x2110] ;  /* 0x0021100001d87983 */ /* 0x000ee80000300a00 */
[----:B----4-:R0:W-:Y:S02]  /*b97a0*/  @P1 STG.E.U8 desc[UR10][R218.64], R16 ;  /* 0x00000010da001986 */ /* 0x0101e4000c10110a */
[----:B0-----:R-:W-:-:S02]  /*b97b0*/  PRMT R16, R40, 0x7772, RZ ;  /* 0x0000777228107816 */ /* 0x001fc400000000ff */
[----:B------:R-:W4:Y:S01]  /*b97c0*/  LDL.LU.64 R218, [R1+0x2108] ;  /* 0x0021080001da7983 */ /* 0x000f220000300a00 */
[----:B------:R-:W-:-:S03]  /*b97d0*/  PRMT R40, R40, 0x7773, RZ ;  /* 0x0000777328287816 */ /* 0x000fc600000000ff */
[----:B------:R0:W-:Y:S04]  /*b97e0*/  @P0 STG.E.U8 desc[UR10][R220.64], R16 ;  /* 0x00000010dc000986 */ /* 0x0001e8000c10110a */
[----:B------:R1:W-:Y:S01]  /*b97f0*/  @P6 STG.E.U8 desc[UR10][R222.64], R40 ;  /* 0x00000028de006986 */ /* 0x0003e2000c10110a */
[C---:B------:R-:W-:Y:S02]  /*b9800*/  LOP3.LUT P6, RZ, R246.reuse, 0x2, RZ, 0xc0, !PT ;  /* 0x00000002f6ff7812 */ /* 0x040fe400078cc0ff */
[----:B0-----:R-:W-:Y:S01]  /*b9810*/  PRMT R16, R41, 0x7770, RZ ;  /* 0x0000777029107816 */ /* 0x001fe200000000ff */
[----:B------:R-:W4:Y:S04]  /*b9820*/  LDL.LU.64 R220, [R1+0x2100] ;  /* 0x0021000001dc7983 */ /* 0x000f280000300a00 */
[----:B-1----:R-:W4:Y:S06]  /*b9830*/  LDL.LU.64 R222, [R1+0x20f8] ;  /* 0x0020f80001de7983 */ /* 0x002f2c0000300a00 */
[----:B------:R0:W-:Y:S01]  /*b9840*/  @P6 STG.E.U8 desc[UR10][R224.64], R16 ;  /* 0x00000010e0006986 */ /* 0x0001e2000c10110a */
[----:B------:R-:W-:-:S03]  /*b9850*/  LOP3.LUT P6, RZ, R246, 0x1, RZ, 0xc0, !PT ;  /* 0x00000001f6ff7812 */ /* 0x000fc600078cc0ff */
[----:B0-----:R-:W4:Y:S01]  /*b9860*/  LDL.LU.64 R224, [R1+0x20f0] ;  /* 0x0020f00001e07983 */ /* 0x001f220000300a00 */
[----:B------:R-:W-:-:S09]  /*b9870*/  PRMT R16, R41, 0x7771, RZ ;  /* 0x0000777129107816 */ /* 0x000fd200000000ff */
[----:B--2---:R0:W-:Y:S04]  /*b9880*/  @P6 STG.E.U8 desc[UR10][R226.64], R16 ;  /* 0x00000010e2006986 */ /* 0x0041e8000c10110a */
[----:B0-----:R-:W2:Y:S01]  /*b9890*/  LDL.LU.64 R226, [R1+0x20e8] ;  /* 0x0020e80001e27983 */ /* 0x001ea20000300a00 */
[----:B------:R-:W-:Y:S02]  /*b98a0*/  LOP3.LUT P6, RZ, R249, 0x80000000, RZ, 0xc0, !PT ;  /* 0x80000000f9ff7812 */ /* 0x000fe400078cc0ff */
[C---:B------:R-:W-:Y:S02]  /*b98b0*/  PRMT R16, R41.reuse, 0x7772, RZ ;  /* 0x0000777229107816 */ /* 0x040fe400000000ff */
[----:B------:R-:W-:-:S09]  /*b98c0*/  PRMT R41, R41, 0x7773, RZ ;  /* 0x0000777329297816 */ /* 0x000fd200000000ff */
[----:B------:R0:W-:Y:S01]  /*b98d0*/  @P6 STG.E.U8 desc[UR10][R24.64], R16 ;  /* 0x0000001018006986 */ /* 0x0001e2000c10110a */
[----:B------:R-:W-:-:S13]  /*b98e0*/  LOP3.LUT P6, RZ, R249, 0x40000000, RZ, 0xc0, !PT ;  /* 0x40000000f9ff7812 */ /* 0x000fda00078cc0ff */
        /* <DEDUP_REMOVED lines=8> */
[----:B------:R-:W-:Y:S02]  /*b9970*/  LOP3.LUT P5, RZ, R251, 0x4000, RZ, 0xc0, !PT ;  /* 0x00004000fbff7812 */ /* 0x000fe400078ac0ff */
[----:B0-----:R-:W-:-:S09]  /*b9980*/  PRMT R16, R42, 0x7772, RZ ;  /* 0x000077722a107816 */ /* 0x001fd200000000ff */
[----:B------:R0:W-:Y:S01]  /*b9990*/  @P6 STG.E.U8 desc[UR10][R212.64], R16 ;  /* 0x00000010d4006986 */ /* 0x0001e2000c10110a */
[----:B------:R-:W-:Y:S02]  /*b99a0*/  LOP3.LUT P6, RZ, R249, 0x4000000, RZ, 0xc0, !PT ;  /* 0x04000000f9ff7812 */ /* 0x000fe400078cc0ff */
[C---:B------:R-:W-:Y:S02]  /*b99b0*/  LOP3.LUT P4, RZ, R251.reuse, 0x8000, RZ, 0xc0, !PT ;  /* 0x00008000fbff7812 */ /* 0x040fe4000788c0ff */
[----:B------:R-:W-:Y:S02]  /*b99c0*/  PRMT R42, R42, 0x7773, RZ ;  /* 0x000077732a2a7816 */ /* 0x000fe400000000ff */
[----:B------:R-:W-:Y:S02]  /*b99d0*/  LOP3.LUT P3, RZ, R251, 0x10000, RZ, 0xc0, !PT ;  /* 0x00010000fbff7812 */ /* 0x000fe4000786c0ff */
[----:B0-----:R-:W-:-:S05]  /*b99e0*/  PRMT R16, R43, 0x7770, RZ ;  /* 0x000077702b107816 */ /* 0x001fca00000000ff */
[----:B------:R-:W-:Y:S04]  /*b99f0*/  @P6 STG.E.U8 desc[UR10][R214.64], R42 ;  /* 0x0000002ad6006986 */ /* 0x000fe8000c10110a */
[----:B---3--:R0:W-:Y:S01]  /*b9a00*/  @P5 STG.E.U8 desc[UR10][R216.64], R16 ;  /* 0x00000010d8005986 */ /* 0x0081e2000c10110a */
[C---:B------:R-:W-:Y:S02]  /*b9a10*/  LOP3.LUT P2, RZ, R251.reuse, 0x20000, RZ, 0xc0, !PT ;  /* 0x00020000fbff7812 */ /* 0x040fe4000784c0ff */
[----:B------:R-:W-:Y:S02]  /*b9a20*/  LOP3.LUT P1, RZ, R251, 0x40000, RZ, 0xc0, !PT ;  /* 0x00040000fbff7812 */ /* 0x000fe4000782c0ff */
[----:B0-----:R-:W-:-:S05]  /*b9a30*/  PRMT R16, R43, 0x7771, RZ ;  /* 0x000077712b107816 */ /* 0x001fca00000000ff */
[----:B----4-:R0:W-:Y:S01]  /*b9a40*/  @P4 STG.E.U8 desc[UR10][R218.64], R16 ;  /* 0x00000010da004986 */ /* 0x0101e2000c10110a */
[----:B------:R-:W-:Y:S02]  /*b9a50*/  LOP3.LUT P0, RZ, R251, 0x80000, RZ, 0xc0, !PT ;  /* 0x00080000fbff7812 */ /* 0x000fe4000780c0ff */
[C---:B0-----:R-:W-:Y:S02]  /*b9a60*/  PRMT R16, R43.reuse, 0x7772, RZ ;  /* 0x000077722b107816 */ /* 0x041fe400000000ff */
[----:B------:R-:W-:-:S03]  /*b9a70*/  PRMT R43, R43, 0x7773, RZ ;  /* 0x000077732b2b7816 */ /* 0x000fc600000000ff */
[----:B------:R0:W-:Y:S04]  /*b9a80*/  @P3 STG.E.U8 desc[UR10][R220.64], R16 ;  /* 0x00000010dc003986 */ /* 0x0001e8000c10110a */
[----:B------:R-:W-:Y:S01]  /*b9a90*/  @P2 STG.E.U8 desc[UR10][R222.64], R43 ;  /* 0x0000002bde002986 */ /* 0x000fe2000c10110a */
        /* <DEDUP_REMOVED lines=34> */
[C---:B------:R-:W-:Y:S02]  /*b9cc0*/  LOP3.LUT P2, RZ, R251.reuse, 0x200000, RZ, 0xc0, !PT ;  /* 0x00200000fbff7812 */ /* 0x040fe4000784c0ff */
[----:B------:R-:W-:Y:S01]  /*b9cd0*/  LOP3.LUT P1, RZ, R251, 0x400000, RZ, 0xc0, !PT ;  /* 0x00400000fbff7812 */ /* 0x000fe2000782c0ff */
[----:B------:R-:W2:Y:S04]  /*b9ce0*/  LDL.LU.64 R18, [R1+0x2090] ;  /* 0x0020900001127983 */ /* 0x000ea80000300a00 */
[----:B------:R-:W-:Y:S01]  /*b9cf0*/  @P6 LOP3.LUT R249, R249, 0x800000, RZ, 0xfc, !PT ;  /* 0x00800000f9f96812 */ /* 0x000fe200078efcff */
[----:B------:R-:W2:Y:S01]  /*b9d00*/  LDL.LU.64 R212, [R1+0x2088] ;  /* 0x0020880001d47983 */ /* 0x000ea20000300a00 */
[----:B------:R-:W-:-:S02]  /*b9d10*/  LOP3.LUT P6, RZ, R251, 0x4000000, RZ, 0xc0, !PT ;  /* 0x04000000fbff7812 */ /* 0x000fc400078cc0ff */
[----:B------:R-:W-:Y:S01]  /*b9d20*/  LOP3.LUT R249, R249, 0xfeffffff, RZ, 0xc0, !PT ;  /* 0xfefffffff9f97812 */ /* 0x000fe200078ec0ff */
[----:B------:R-:W2:Y:S01]  /*b9d30*/  LDL.LU.64 R214, [R1+0x2080] ;  /* 0x0020800001d67983 */ /* 0x000ea20000300a00 */
[----:B------:R-:W-:-:S09]  /*b9d40*/  LOP3.LUT P0, RZ, R251, 0x800000, RZ, 0xc0, !PT ;  /* 0x00800000fbff7812 */ /* 0x000fd2000780c0ff */
[----:B------:R-:W-:Y:S02]  /*b9d50*/  @P6 LOP3.LUT R249, R249, 0x1000000, RZ, 0xfc, !PT ;  /* 0x01000000f9f96812 */ /* 0x000fe400078efcff */
[----:B------:R-:W-:Y:S02]  /*b9d60*/  LOP3.LUT P6, RZ, R251, 0x2000000, RZ, 0xc0, !PT ;  /* 0x02000000fbff7812 */ /* 0x000fe400078cc0ff */
[----:B------:R-:W-:Y:S02]  /*b9d70*/  LOP3.LUT R249, R249, 0xfdffffff, RZ, 0xc0, !PT ;  /* 0xfdfffffff9f97812 */ /* 0x000fe400078ec0ff */
[----:B------:R-:W-:Y:S02]  /*b9d80*/  PRMT R44, R44, 0x7773, RZ ;  /* 0x000077732c2c7816 */ /* 0x000fe400000000ff */
[----:B------:R-:W-:-:S03]  /*b9d90*/  PRMT R16, R45, 0x7770, RZ ;  /* 0x000077702d107816 */ /* 0x000fc600000000ff */
[----:B---3--:R0:W-:Y:S04]  /*b9da0*/  @P2 STG.E.U8 desc[UR10][R216.64], R44 ;  /* 0x0000002cd8002986 */ /* 0x0081e8000c10110a */
[----:B------:R-:W-:Y:S01]  /*b9db0*/  @P6 LOP3.LUT R249, R249, 0x2000000, RZ, 0xfc, !PT ;  /* 0x02000000f9f96812 */ /* 0x000fe200078efcff */
[----:B----4-:R1:W-:Y:S01]  /*b9dc0*/  @P1 STG.E.U8 desc[UR10][R218.64], R16 ;  /* 0x00000010da001986 */ /* 0x0103e2000c10110a */
[----:B------:R-:W-:-:S03]  /*b9dd0*/  LOP3.LUT P6, RZ, R251, 0x1000000, RZ, 0xc0, !PT ;  /* 0x01000000fbff7812 */ /* 0x000fc600078cc0ff */
[----:B0-----:R-:W3:Y:S01]  /*b9de0*/  LDL.LU.64 R216, [R1+0x2078] ;  /* 0x0020780001d87983 */ /* 0x001ee20000300a00 */
[----:B-1----:R-:W-:-:S03]  /*b9df0*/  PRMT R16, R45, 0x7771, RZ ;  /* 0x000077712d107816 */ /* 0x002fc600000000ff */
[----:B------:R-:W4:Y:S04]  /*b9e00*/  LDL.LU.64 R218, [R1+0x2070] ;  /* 0x0020700001da7983 */ /* 0x000f280000300a00 */
[----:B------:R0:W-:Y:S02]  /*b9e10*/  @P0 STG.E.U8 desc[UR10][R220.64], R16 ;  /* 0x00000010dc000986 */ /* 0x0001e4000c10110a */
[----:B0-----:R-:W-:Y:S02]  /*b9e20*/  PRMT R16, R45, 0x7772, RZ ;  /* 0x000077722d107816 */ /* 0x001fe400000000ff */
[----:B------:R-:W4:Y:S04]  /*b9e30*/  LDL.LU.64 R220, [R1+0x2068] ;  /* 0x0020680001dc7983 */ /* 0x000f280000300a00 */
[----:B------:R0:W-:Y:S01]  /*b9e40*/  @P6 STG.E.U8 desc[UR10][R222.64], R16 ;  /* 0x00000010de006986 */ /* 0x0001e2000c10110a */
[----:B------:R-:W-:-:S02]  /*b9e50*/  LOP3.LUT P6, RZ, R249, 0x2000000, RZ, 0xc0, !PT ;  /* 0x02000000f9ff7812 */ /* 0x000fc400078cc0ff */
[----:B------:R-:W-:Y:S01]  /*b9e60*/  PRMT R45, R45, 0x7773, RZ ;  /* 0x000077732d2d7816 */ /* 0x000fe200000000ff */
[----:B0-----:R-:W4:Y:S10]  /*b9e70*/  LDL.LU.64 R222, [R1+0x2060] ;  /* 0x0020600001de7983 */ /* 0x001f340000300a00 */
        /* <DEDUP_REMOVED lines=29> */
[----:B---3--:R-:W-:Y:S01]  /*ba050*/  @P5 STG.E.U8 desc[UR10][R216.64], R47 ;  /* 0x0000002fd8005986 */ /* 0x008fe2000c10110a */
[----:B0-----:R-:W-:-:S05]  /*ba060*/  PRMT R16, R48, 0x7770, RZ ;  /* 0x0000777030107816 */ /* 0x001fca00000000ff */
[----:B----4-:R0:W-:Y:S01]  /*ba070*/  @P4 STG.E.U8 desc[UR10][R218.64], R16 ;  /* 0x00000010da004986 */ /* 0x0101e2000c10110a */
        /* <DEDUP_REMOVED lines=44> */
[C---:B------:R-:W-:Y:S02]  /*ba340*/  LOP3.LUT P6, RZ, R250.reuse, 0x2000, RZ, 0xc0, !PT ;  /* 0x00002000faff7812 */ /* 0x040fe400078cc0ff */
[----:B------:R-:W-:Y:S01]  /*ba350*/  LOP3.LUT R249, R249, 0xfffeffff, RZ, 0xc0, !PT ;  /* 0xfffefffff9f97812 */ /* 0x000fe200078ec0ff */
[----:B------:R-:W2:Y:S01]  /*ba360*/  LDL.LU.64 R214, [R1+0x1fe8] ;  /* 0x001fe80001d67983 */ /* 0x000ea20000300a00 */
[----:B------:R-:W-:-:S09]  /*ba370*/  LOP3.LUT P1, RZ, R250, 0x200, RZ, 0xc0, !PT ;  /* 0x00000200faff7812 */ /* 0x000fd2000782c0ff */
[----:B------:R-:W-:Y:S02]  /*ba380*/  @P6 LOP3.LUT R249, R249, 0x10000, RZ, 0xfc, !PT ;  /* 0x00010000f9f96812 */ /* 0x000fe400078efcff */
[C---:B------:R-:W-:Y:S02]  /*ba390*/  LOP3.LUT P6, RZ, R250.reuse, 0x1000, RZ, 0xc0, !PT ;  /* 0x00001000faff7812 */ /* 0x040fe400078cc0ff */
        /* <DEDUP_REMOVED lines=87> */
[----:B------:R-:W-:Y:S02]  /*ba910*/  LOP3.LUT P6, RZ, R245, 0x2, RZ, 0xc0, !PT ;  /* 0x00000002f5ff7812 */ /* 0x000fe400078cc0ff */
        /* <DEDUP_REMOVED lines=103> */
[C---:B------:R-:W-:Y:S01]  /*baf90*/  LOP3.LUT P2, RZ, R245.reuse, 0x4000, RZ, 0xc0, !PT ;  /* 0x00004000f5ff7812 */ /* 0x040fe2000784c0ff */
[----:B------:R-:W2:Y:S04]  /*bafa0*/  LDL.LU.64 R18, [R1+0x1ec8] ;  /* 0x001ec80001127983 */ /* 0x000ea80000300a00 */
[----:B------:R-:W-:Y:S01]  /*bafb0*/  @P6 LOP3.LUT R250, R250, 0x80000000, RZ, 0xfc, !PT ;  /* 0x80000000fafa6812 */ /* 0x000fe200078efcff */
[----:B------:R-:W2:Y:S01]  /*bafc0*/  LDL.LU.64 R212, [R1+0x1ec0] ;  /* 0x001ec00001d47983 */ /* 0x000ea20000300a00 */
[----:B------:R-:W-:-:S02]  /*bafd0*/  LOP3.LUT P6, RZ, R245, 0x80000, RZ, 0xc0, !PT ;  /* 0x00080000f5ff7812 */ /* 0x000fc400078cc0ff */
[----:B------:R-:W-:Y:S01]  /*bafe0*/  LOP3.LUT P1, RZ, R245, 0x8000, RZ, 0xc0, !PT ;  /* 0x00008000f5ff7812 */ /* 0x000fe2000782c0ff */
[----:B------:R-:W2:Y:S10]  /*baff0*/  LDL.LU.64 R214, [R1+0x1eb8] ;  /* 0x001eb80001d67983 */ /* 0x000eb40000300a00 */
[----:B------:R-:W-:-:S02]  /*bb000*/  @P6 LOP3.LUT R249, R249, 0x1, RZ, 0xfc, !PT ;  /* 0x00000001f9f96812 */ /* 0x000fc400078efcff */
        /* <DEDUP_REMOVED lines=42> */
[----:B------:R-:W-:Y:S02]  /*bb2b0*/  LOP3.LUT P4, RZ, R245, 0x8000000, RZ, 0xc0, !PT ;  /* 0x08000000f5ff7812 */ /* 0x000fe4000788c0ff */
        /* <DEDUP_REMOVED lines=573> */
[----:B------:R-:W-:Y:S02]  /*bd690*/  LOP3.LUT P6, RZ, R244, 0x20000, RZ, 0xc0, !PT ;  /* 0x00020000f4ff7812 */ /* 0x000fe400078cc0ff */
        /* <DEDUP_REMOVED lines=127> */
[----:B------:R-:W-:Y:S02]  /*bde90*/  LOP3.LUT P3, RZ, R241, 0x8000000, RZ, 0xc0, !PT ;  /* 0x08000000f1ff7812 */ /* 0x000fe4000786c0ff */
        /* <DEDUP_REMOVED lines=70> */
[----:B------:R-:W-:Y:S02]  /*be300*/  LOP3.LUT P6, RZ, R244, 0x2, RZ, 0xc0, !PT ;  /* 0x00000002f4ff7812 */ /* 0x000fe400078cc0ff */
        /* <DEDUP_REMOVED lines=32> */
[----:B------:R-:W-:Y:S02]  /*be510*/  LOP3.LUT P2, RZ, R240, 0x20, RZ, 0xc0, !PT ;  /* 0x00000020f0ff7812 */ /* 0x000fe4000784c0ff */
        /* <DEDUP_REMOVED lines=42> */
[----:B------:R-:W-:Y:S02]  /*be7c0*/  LOP3.LUT P2, RZ, R240, 0x80, RZ, 0xc0, !PT ;  /* 0x00000080f0ff7812 */ /* 0x000fe4000784c0ff */
[C---:B------:R-:W-:Y:S01]  /*be7d0*/  LOP3.LUT P1, RZ, R9.reuse, 0x400, RZ, 0xc0, !PT ;  /* 0x0000040009ff7812 */ /* 0x040fe2000782c0ff */
        /* <DEDUP_REMOVED lines=58> */
[----:B------:R-:W-:Y:S02]  /*beb80*/  LOP3.LUT P1, RZ, R240, 0x8000, RZ, 0xc0, !PT ;  /* 0x00008000f0ff7812 */ /* 0x000fe4000782c0ff */
        /* <DEDUP_REMOVED lines=90> */
[----:B------:R-:W-:Y:S02]  /*bf130*/  LOP3.LUT P4, RZ, R240, 0x800000, RZ, 0xc0, !PT ;  /* 0x00800000f0ff7812 */ /* 0x000fe4000788c0ff */
        /* <DEDUP_REMOVED lines=49> */
[----:B------:R-:W-:Y:S02]  /*bf450*/  LOP3.LUT P2, RZ, R9, 0x20000000, RZ, 0xc0, !PT ;  /* 0x2000000009ff7812 */ /* 0x000fe4000784c0ff */
        /* <DEDUP_REMOVED lines=268> */
[----:B0-----:R-:W2:Y:S01]  /*c0520*/  LDL.LU.64 R226, [R1+0x16c8] ;  /* 0x0016c80001e27983 */ /* 0x001ea20000300a00 */
[----:B------:R-:W-:Y:S02]  /*c0530*/  LOP3.LUT P6, RZ, R10, 0x80000000, RZ, 0xc0, !PT ;  /* 0x800000000aff7812 */ /* 0x000fe400078cc0ff */
[----:B------:R-:W-:Y:S01]  /*c0540*/  LOP3.LUT R9, R9, 0xfffffbff, RZ, 0xc0, !PT ;  /* 0xfffffbff09097812 */ /* 0x000fe200078ec0ff */
[----:B------:R-:W3:Y:S04]  /*c0550*/  LDL.LU.64 R216, [R1+0x16c0] ;  /* 0x0016c00001d87983 */ /* 0x000ee80000300a00 */
[----:B------:R-:W4:Y:S04]  /*c0560*/  LDL.LU.64 R218, [R1+0x16b8] ;  /* 0x0016b80001da7983 */ /* 0x000f280000300a00 */
[----:B------:R-:W4:Y:S02]  /*c0570*/  LDL.LU.64 R220, [R1+0x16b0] ;  /* 0x0016b00001dc7983 */ /* 0x000f240000300a00 */
[----:B------:R-:W-:-:S02]  /*c0580*/  @P6 LOP3.LUT R9, R9, 0x400, RZ, 0xfc, !PT ;  /* 0x0000040009096812 */ /* 0x000fc400078efcff */
[C---:B------:R-:W-:Y:S01]  /*c0590*/  LOP3.LUT P6, RZ, R10.reuse, 0x40000000, RZ, 0xc0, !PT ;  /* 0x400000000aff7812 */ /* 0x040fe200078cc0ff */
[----:B------:R-:W4:Y:S01]  /*c05a0*/  LDL.LU.64 R222, [R1+0x16a8] ;  /* 0x0016a80001de7983 */ /* 0x000f220000300a00 */
[----:B------:R-:W-:Y:S02]  /*c05b0*/  LOP3.LUT R9, R9, 0xfffff7ff, RZ, 0xc0, !PT ;  /* 0xfffff7ff09097812 */ /* 0x000fe400078ec0ff */
[----:B------:R-:W-:Y:S01]  /*c05c0*/  LOP3.LUT P3, RZ, R10, 0x2000000, RZ, 0xc0, !PT ;  /* 0x020000000aff7812 */ /* 0x000fe2000786c0ff */
[----:B------:R-:W4:Y:S08]  /*c05d0*/  LDL.LU.64 R224, [R1+0x16a0] ;  /* 0x0016a00001e07983 */ /* 0x000f300000300a00 */
[----:B------:R-:W-:-:S02]  /*c05e0*/  @P6 LOP3.LUT R9, R9, 0x800, RZ, 0xfc, !PT ;  /* 0x0000080009096812 */ /* 0x000fc400078efcff */
        /* <DEDUP_REMOVED lines=20> */
[----:B------:R-:W-:-:S05]  /*c0730*/  PRMT R10, R125, 0x7771, RZ ;  /* 0x000077717d0a7816 */ /* 0x000fca00000000ff */
[----:B--2---:R0:W-:Y:S04]  /*c0740*/  @P3 STG.E.U8 desc[UR10][R226.64], R10 ;  /* 0x0000000ae2003986 */ /* 0x0041e8000c10110a */
[----:B0-----:R-:W2:Y:S04]  /*c0750*/  LDL.LU.64 R226, [R1+0x1698] ;  /* 0x0016980001e27983 */ /* 0x001ea80000300a00 */
[----:B------:R-:W2:Y:S04]  /*c0760*/  LDL.LU.64 R24, [R1+0x1690] ;  /* 0x0016900001187983 */ /* 0x000ea80000300a00 */
[----:B------:R-:W2:Y:S04]  /*c0770*/  LDL.LU.64 R22, [R1+0x1688] ;  /* 0x0016880001167983 */ /* 0x000ea80000300a00 */
[----:B------:R-:W2:Y:S01]  /*c0780*/  LDL.LU.64 R20, [R1+0x1680] ;  /* 0x0016800001147983 */ /* 0x000ea20000300a00 */
[----:B------:R-:W-:-:S03]  /*c0790*/  LOP3.LUT P2, RZ, R3, 0x400000, RZ, 0xc0, !PT ;  /* 0x0040000003ff7812 */ /* 0x000fc6000784c0ff */
[----:B------:R-:W2:Y:S01]  /*c07a0*/  LDL.LU.64 R18, [R1+0x1678] ;  /* 0x0016780001127983 */ /* 0x000ea20000300a00 */
[----:B------:R-:W-:Y:S02]  /*c07b0*/  LOP3.LUT P1, RZ, R3, 0x800000, RZ, 0xc0, !PT ;  /* 0x0080000003ff7812 */ /* 0x000fe4000782c0ff */
[C---:B------:R-:W-:Y:S01]  /*c07c0*/  PRMT R10, R125.reuse, 0x7772, RZ ;  /* 0x000077727d0a7816 */ /* 0x040fe200000000ff */
[----:B------:R-:W2:Y:S01]  /*c07d0*/  LDL.LU.64 R212, [R1+0x1670] ;  /* 0x0016700001d47983 */ /* 0x000ea20000300a00 */
[----:B------:R-:W-:-:S03]  /*c07e0*/  PRMT R125, R125, 0x7773, RZ ;  /* 0x000077737d7d7816 */ /* 0x000fc600000000ff */
[----:B------:R-:W2:Y:S04]  /*c07f0*/  LDL.LU.64 R214, [R1+0x1668] ;  /* 0x0016680001d67983 */ /* 0x000ea80000300a00 */
[----:B---3--:R0:W-:Y:S04]  /*c0800*/  @P2 STG.E.U8 desc[UR10][R216.64], R10 ;  /* 0x0000000ad8002986 */ /* 0x0081e8000c10110a */
        /* <DEDUP_REMOVED lines=14> */
[----:B0-----:R-:W4:Y:S01]  /*c08f0*/  LDL.LU.64 R224, [R1+0x1640] ;  /* 0x0016400001e07983 */ /* 0x001f220000300a00 */
[----:B------:R-:W-:-:S09]  /*c0900*/  PRMT R10, R127, 0x7770, RZ ;  /* 0x000077707f0a7816 */ /* 0x000fd200000000ff */
[----:B--2---:R0:W-:Y:S04]  /*c0910*/  @P6 STG.E.U8 desc[UR10][R226.64], R126 ;  /* 0x0000007ee2006986 */ /* 0x0041e8000c10110a */
[----:B0-----:R-:W2:Y:S01]  /*c0920*/  LDL.LU.64 R226, [R1+0x1638] ;  /* 0x0016380001e27983 */ /* 0x001ea20000300a00 */
        /* <DEDUP_REMOVED lines=194> */
[----:B------:R-:W-:-:S02]  /*c1550*/  LOP3.LUT P6, RZ, R9, 0x1, RZ, 0xc0, !PT ;  /* 0x0000000109ff7812 */ /* 0x000fc400078cc0ff */
[----:B------:R-:W-:Y:S01]  /*c1560*/  PRMT R9, R136, 0x7771, RZ ;  /* 0x0000777188097816 */ /* 0x000fe200000000ff */
[----:B0-----:R-:W4:Y:S10]  /*c1570*/  LDL.LU.64 R224, [R1+0x1458] ;  /* 0x0014580001e07983 */ /* 0x001f340000300a00 */
[----:B--2---:R0:W-:Y:S04]  /*c1580*/  @P6 STG.E.U8 desc[UR10][R226.64], R9 ;  /* 0x00000009e2006986 */ /* 0x0041e8000c10110a */
[----:B0-----:R-:W2:Y:S01]  /*c1590*/  LDL.LU.64 R226, [R1+0x1428] ;  /* 0x0014280001e27983 */ /* 0x001ea20000300a00 */
[----:B------:R-:W-:-:S02]  /*c15a0*/  LOP3.LUT P6, RZ, R3, 0x80000000, RZ, 0xc0, !PT ;  /* 0x8000000003ff7812 */ /* 0x000fc400078cc0ff */
        /* <DEDUP_REMOVED lines=142> */
[----:B------:R-:W-:Y:S01]  /*c1e90*/  LOP3.LUT P6, RZ, R12, 0x10, RZ, 0xc0, !PT ;  /* 0x000000100cff7812 */ /* 0x000fe200078cc0ff */
        /* <DEDUP_REMOVED lines=17> */
[C---:B------:R-:W-:Y:S02]  /*c1fb0*/  LOP3.LUT P6, RZ, R4.reuse, 0x80000000, RZ, 0xc0, !PT ;  /* 0x8000000004ff7812 */ /* 0x040fe400078cc0ff */
[----:B------:R-:W-:Y:S02]  /*c1fc0*/  LOP3.LUT R3, R3, 0xfffeffff, RZ, 0xc0, !PT ;  /* 0xfffeffff03037812 */ /* 0x000fe400078ec0ff */
[C---:B------:R-:W-:Y:S02]  /*c1fd0*/  LOP3.LUT P2, RZ, R4.reuse, 0x10000000, RZ, 0xc0, !PT ;  /* 0x1000000004ff7812 */ /* 0x040fe4000784c0ff */
[----:B------:R-:W-:-:S07]  /*c1fe0*/  LOP3.LUT P1, RZ, R4, 0x20000000, RZ, 0xc0, !PT ;  /* 0x2000000004ff7812 */ /* 0x000fce000782c0ff */
[----:B------:R-:W-:Y:S02]  /*c1ff0*/  @P6 LOP3.LUT R3, R3, 0x10000, RZ, 0xfc, !PT ;  /* 0x0001000003036812 */ /* 0x000fe400078efcff */
[----:B------:R-:W-:Y:S02]  /*c2000*/  LOP3.LUT P6, RZ, R4, 0x40000000, RZ, 0xc0, !PT ;  /* 0x4000000004ff7812 */ /* 0x000fe400078cc0ff */
[----:B------:R-:W-:-:S05]  /*c2010*/  PRMT R4, R144, 0x7771, RZ ;  /* 0x0000777190047816 */ /* 0x000fca00000000ff */
[----:B--2---:R0:W-:Y:S04]  /*c2020*/  @P3 STG.E.U8 desc[UR10][R226.64], R4 ;  /* 0x00000004e2003986 */ /* 0x0041e8000c10110a */
[----:B0-----:R-:W2:Y:S04]  /*c2030*/  LDL.LU.64 R226, [R1+0x970] ;  /* 0x0009700001e27983 */ /* 0x001ea80000300a00 */
[----:B------:R-:W2:Y:S04]  /*c2040*/  LDL.LU.64 R24, [R1+0x998] ;  /* 0x0009980001187983 */ /* 0x000ea80000300a00 */
[----:B------:R-:W2:Y:S04]  /*c2050*/  LDL.LU.64 R22, [R1+0x990] ;  /* 0x0009900001167983 */ /* 0x000ea80000300a00 */
[----:B------:R-:W2:Y:S04]  /*c2060*/  LDL.LU.64 R20, [R1+0x9b8] ;  /* 0x0009b80001147983 */ /* 0x000ea80000300a00 */
[----:B------:R-:W2:Y:S01]  /*c2070*/  LDL.LU.64 R18, [R1+0x9b0] ;  /* 0x0009b00001127983 */ /* 0x000ea20000300a00 */
[----:B------:R-:W-:-:S02]  /*c2080*/  LOP3.LUT P0, RZ, R12, 0x1, RZ, 0xc0, !PT ;  /* 0x000000010cff7812 */ /* 0x000fc4000780c0ff */
[----:B------:R-:W-:Y:S01]  /*c2090*/  LOP3.LUT R3, R3, 0xfffdffff, RZ, 0xc0, !PT ;  /* 0xfffdffff03037812 */ /* 0x000fe200078ec0ff */
[----:B------:R-:W2:Y:S01]  /*c20a0*/  LDL.LU.64 R212, [R1+0x9d8] ;  /* 0x0009d80001d47983 */ /* 0x000ea20000300a00 */
[----:B------:R-:W-:Y:S02]  /*c20b0*/  PRMT R4, R144, 0x7772, RZ ;  /* 0x0000777290047816 */ /* 0x000fe400000000ff */
[----:B------:R-:W-:Y:S01]  /*c20c0*/  @P6 LOP3.LUT R3, R3, 0x20000, RZ, 0xfc, !PT ;  /* 0x0002000003036812 */ /* 0x000fe200078efcff */
[----:B------:R-:W2:Y:S01]  /*c20d0*/  LDL.LU.64 R214, [R1+0x9d0] ;  /* 0x0009d00001d67983 */ /* 0x000ea20000300a00 */
[----:B------:R-:W-:Y:S02]  /*c20e0*/  LOP3.LUT P6, RZ, R12, 0x2, RZ, 0xc0, !PT ;  /* 0x000000020cff7812 */ /* 0x000fe400078cc0ff */
[----:B------:R-:W-:Y:S01]  /*c20f0*/  PRMT R144, R144, 0x7773, RZ ;  /* 0x0000777390907816 */ /* 0x000fe200000000ff */
        /* <DEDUP_REMOVED lines=358> */
[----:B------:R-:W4:Y:S04]  /*c3760*/  LDL.LU.64 R222, [R1+0xc60] ;  /* 0x000c600001de7983 */ /* 0x000f280000300a00 */
[----:B------:R-:W4:Y:S01]  /*c3770*/  LDL.LU.64 R224, [R1+0xc78] ;  /* 0x000c780001e07983 */ /* 0x000f220000300a00 */
[----:B------:R-:W-:-:S02]  /*c3780*/  LOP3.LUT P3, RZ, R13, 0x20, RZ, 0xc0, !PT ;  /* 0x000000200dff7812 */ /* 0x000fc4000786c0ff */
        /* <DEDUP_REMOVED lines=20> */
[----:B------:R-:W2:Y:S04]  /*c38d0*/  LDL.LU.64 R24, [R1+0xc88] ;  /* 0x000c880001187983 */ /* 0x000ea80000300a00 */
[----:B------:R-:W2:Y:S04]  /*c38e0*/  LDL.LU.64 R22, [R1+0xc80] ;  /* 0x000c800001167983 */ /* 0x000ea80000300a00 */
[----:B------:R-:W2:Y:S01]  /*c38f0*/  LDL.LU.64 R20, [R1+0xc98] ;  /* 0x000c980001147983 */ /* 0x000ea20000300a00 */
[----:B------:R-:W-:-:S02]  /*c3900*/  @P6 LOP3.LUT R239, R239, 0x8000, RZ, 0xfc, !PT ;  /* 0x00008000efef6812 */ /* 0x000fc400078efcff */
[C---:B------:R-:W-:Y:S01]  /*c3910*/  LOP3.LUT P6, RZ, R8.reuse, 0x20, RZ, 0xc0, !PT ;  /* 0x0000002008ff7812 */ /* 0x040fe200078cc0ff */
[----:B------:R-:W2:Y:S01]  /*c3920*/  LDL.LU.64 R18, [R1+0xc90] ;  /* 0x000c900001127983 */ /* 0x000ea20000300a00 */
[----:B------:R-:W-:Y:S02]  /*c3930*/  LOP3.LUT R239, R239, 0xfffeffff, RZ, 0xc0, !PT ;  /* 0xfffeffffefef7812 */ /* 0x000fe400078ec0ff */
[C---:B------:R-:W-:Y:S01]  /*c3940*/  LOP3.LUT P0, RZ, R8.reuse, 0x4, RZ, 0xc0, !PT ;  /* 0x0000000408ff7812 */ /* 0x040fe2000780c0ff */
[----:B------:R-:W2:Y:S01]  /*c3950*/  LDL.LU.64 R212, [R1+0xca8] ;  /* 0x000ca80001d47983 */ /* 0x000ea20000300a00 */
[----:B------:R-:W-:Y:S02]  /*c3960*/  LOP3.LUT P1, RZ, R8, 0x8, RZ, 0xc0, !PT ;  /* 0x0000000808ff7812 */ /* 0x000fe4000782c0ff */
[----:B------:R-:W-:Y:S01]  /*c3970*/  LOP3.LUT P2, RZ, R13, 0x40, RZ, 0xc0, !PT ;  /* 0x000000400dff7812 */ /* 0x000fe2000784c0ff */
[----:B------:R-:W2:Y:S04]  /*c3980*/  LDL.LU.64 R214, [R1+0xca0] ;  /* 0x000ca00001d67983 */ /* 0x000ea80000300a00 */
[----:B------:R-:W-:-:S02]  /*c3990*/  @P6 LOP3.LUT R239, R239, 0x10000, RZ, 0xfc, !PT ;  /* 0x00010000efef6812 */ /* 0x000fc400078efcff */
[----:B------:R-:W-:Y:S02]  /*c39a0*/  LOP3.LUT P6, RZ, R8, 0x10, RZ, 0xc0, !PT ;  /* 0x0000001008ff7812 */ /* 0x000fe400078cc0ff */
[----:B------:R-:W-:Y:S02]  /*c39b0*/  LOP3.LUT R239, R239, 0xfffdffff, RZ, 0xc0, !PT ;  /* 0xfffdffffefef7812 */ /* 0x000fe400078ec0ff */
[C---:B------:R-:W-:Y:S02]  /*c39c0*/  PRMT R3, R163.reuse, 0x7772, RZ ;  /* 0x00007772a3037816 */ /* 0x040fe400000000ff */
[----:B------:R-:W-:-:S03]  /*c39d0*/  PRMT R163, R163, 0x7773, RZ ;  /* 0x00007773a3a37816 */ /* 0x000fc600000000ff */
[----:B---3--:R0:W-:Y:S04]  /*c39e0*/  @P0 STG.E.U8 desc[UR10][R216.64], R3 ;  /* 0x00000003d8000986 */ /* 0x0081e8000c10110a */
        /* <DEDUP_REMOVED lines=13> */
[----:B------:R0:W-:Y:S04]  /*c3ac0*/  @P6 STG.E.U8 desc[UR10][R224.64], R3 ;  /* 0x00000003e0006986 */ /* 0x0001e8000c10110a */
[----:B0-----:R-:W4:Y:S01]  /*c3ad0*/  LDL.LU.64 R224, [R1+0xcd8] ;  /* 0x000cd80001e07983 */ /* 0x001f220000300a00 */
[----:B------:R-:W-:-:S02]  /*c3ae0*/  LOP3.LUT P6, RZ, R239, 0x10000, RZ, 0xc0, !PT ;  /* 0x00010000efff7812 */ /* 0x000fc400078cc0ff */
[----:B------:R-:W-:Y:S02]  /*c3af0*/  PRMT R164, R164, 0x7773, RZ ;  /* 0x00007773a4a47816 */ /* 0x000fe400000000ff */
        /* <DEDUP_REMOVED lines=27> */
[----:B------:R-:W-:-:S03]  /*c3cb0*/  LOP3.LUT P1, RZ, R8, 0x400, RZ, 0xc0, !PT ;  /* 0x0000040008ff7812 */ /* 0x000fc6000782c0ff */
[----:B----4-:R-:W-:Y:S01]  /*c3cc0*/  @P4 STG.E.U8 desc[UR10][R218.64], R166 ;  /* 0x000000a6da004986 */ /* 0x010fe2000c10110a */
[----:B0-----:R-:W-:-:S03]  /*c3cd0*/  PRMT R3, R167, 0x7770, RZ ;  /* 0x00007770a7037816 */ /* 0x001fc600000000ff */
[----:B------:R-:W3:Y:S04]  /*c3ce0*/  LDL.LU.64 R216, [R1+0xce8] ;  /* 0x000ce80001d87983 */ /* 0x000ee80000300a00 */
[----:B------:R0:W-:Y:S02]  /*c3cf0*/  @P3 STG.E.U8 desc[UR10][R220.64], R3 ;  /* 0x00000003dc003986 */ /* 0x0001e4000c10110a */
[----:B0-----:R-:W-:-:S05]  /*c3d00*/  PRMT R3, R167, 0x7771, RZ ;  /* 0x00007771a7037816 */ /* 0x001fca00000000ff */
[----:B------:R0:W-:Y:S02]  /*c3d10*/  @P0 STG.E.U8 desc[UR10][R222.64], R3 ;  /* 0x00000003de000986 */ /* 0x0001e4000c10110a */
[----:B0-----:R-:W-:-:S05]  /*c3d20*/  PRMT R3, R167, 0x7772, RZ ;  /* 0x00007772a7037816 */ /* 0x001fca00000000ff */
[----:B------:R0:W-:Y:S04]  /*c3d30*/  @P1 STG.E.U8 desc[UR10][R224.64], R3 ;  /* 0x00000003e0001986 */ /* 0x0001e8000c10110a */
[----:B0-----:R-:W4:Y:S04]  /*c3d40*/  LDL.LU.64 R224, [R1+0xce0] ;  /* 0x000ce00001e07983 */ /* 0x001f280000300a00 */
[----:B------:R-:W4:Y:S04]  /*c3d50*/  LDL.LU.64 R212, [R1+0xcf8] ;  /* 0x000cf80001d47983 */ /* 0x000f280000300a00 */
[----:B------:R-:W4:Y:S01]  /*c3d60*/  LDL.LU.64 R222, [R1+0xcf0] ;  /* 0x000cf00001de7983 */ /* 0x000f220000300a00 */
[----:B------:R-:W-:-:S03]  /*c3d70*/  LOP3.LUT P2, RZ, R8, 0x800, RZ, 0xc0, !PT ;  /* 0x0000080008ff7812 */ /* 0x000fc6000784c0ff */
[----:B------:R-:W4:Y:S01]  /*c3d80*/  LDL.LU.64 R218, [R1+0xd08] ;  /* 0x000d080001da7983 */ /* 0x000f220000300a00 */
[----:B------:R-:W-:-:S09]  /*c3d90*/  PRMT R167, R167, 0x7773, RZ ;  /* 0x00007773a7a77816 */ /* 0x000fd200000000ff */
[----:B--2---:R0:W-:Y:S04]  /*c3da0*/  @P2 STG.E.U8 desc[UR10][R226.64], R167 ;  /* 0x000000a7e2002986 */ /* 0x0041e8000c10110a */
[----:B0-----:R-:W2:Y:S01]  /*c3db0*/  LDL.LU.64 R226, [R1+0xd00] ;  /* 0x000d000001e27983 */ /* 0x001ea20000300a00 */
[----:B------:R-:W-:Y:S02]  /*c3dc0*/  LOP3.LUT P2, RZ, R13, 0x400000, RZ, 0xc0, !PT ;  /* 0x004000000dff7812 */ /* 0x000fe4000784c0ff */
[----:B------:R-:W-:Y:S01]  /*c3dd0*/  LOP3.LUT R239, R239, 0xfffffff7, RZ, 0xc0, !PT ;  /* 0xfffffff7efef7812 */ /* 0x000fe200078ec0ff */
[----:B------:R-:W2:Y:S01]  /*c3de0*/  LDL.LU.64 R220, [R1+0xd18] ;  /* 0x000d180001dc7983 */ /* 0x000ea20000300a00 */
[----:B------:R-:W-:-:S03]  /*c3df0*/  LOP3.LUT P0, RZ, R13, 0x4000, RZ, 0xc0, !PT ;  /* 0x000040000dff7812 */ /* 0x000fc6000780c0ff */
[----:B------:R-:W2:Y:S06]  /*c3e00*/  LDL.LU.64 R214, [R1+0xd10] ;  /* 0x000d100001d67983 */ /* 0x000eac0000300a00 */
[----:B------:R-:W-:Y:S02]  /*c3e10*/  @P2 LOP3.LUT R239, R239, 0x8, RZ, 0xfc, !PT ;  /* 0x00000008efef2812 */ /* 0x000fe400078efcff */
[----:B------:R-:W-:Y:S02]  /*c3e20*/  LOP3.LUT P2, RZ, R13, 0x200000, RZ, 0xc0, !PT ;  /* 0x002000000dff7812 */ /* 0x000fe4000784c0ff */
[----:B------:R-:W-:-:S02]  /*c3e30*/  LOP3.LUT R239, R239, 0xffffffef, RZ, 0xc0, !PT ;  /* 0xffffffefefef7812 */ /* 0x000fc400078ec0ff */
[----:B------:R-:W-:-:S09]  /*c3e40*/  PRMT R3, R168, 0x7770, RZ ;  /* 0x00007770a8037816 */ /* 0x000fd200000000ff */
[----:B------:R-:W-:Y:S02]  /*c3e50*/  @P2 LOP3.LUT R239, R239, 0x10, RZ, 0xfc, !PT ;  /* 0x00000010efef2812 */ /* 0x000fe400078efcff */
[----:B------:R-:W-:Y:S02]  /*c3e60*/  LOP3.LUT P2, RZ, R13, 0x100000, RZ, 0xc0, !PT ;  /* 0x001000000dff7812 */ /* 0x000fe4000784c0ff */
[----:B------:R-:W-:Y:S02]  /*c3e70*/  LOP3.LUT R239, R239, 0xffffffdf, RZ, 0xc0, !PT ;  /* 0xffffffdfefef7812 */ /* 0x000fe400078ec0ff */
[----:B------:R-:W-:-:S09]  /*c3e80*/  LOP3.LUT P1, RZ, R13, 0x8000, RZ, 0xc0, !PT ;  /* 0x000080000dff7812 */ /* 0x000fd2000782c0ff */
        /* <DEDUP_REMOVED lines=9> */
[----:B------:R-:W-:Y:S01]  /*c3f20*/  LOP3.LUT P2, RZ, R8, 0x10000, RZ, 0xc0, !PT ;  /* 0x0001000008ff7812 */ /* 0x000fe2000784c0ff */
[----:B---3--:R0:W-:Y:S04]  /*c3f30*/  @P0 STG.E.U8 desc[UR10][R216.64], R3 ;  /* 0x00000003d8000986 */ /* 0x0081e8000c10110a */
[----:B0-----:R-:W3:Y:S01]  /*c3f40*/  LDL.LU.64 R216, [R1+0xd28] ;  /* 0x000d280001d87983 */ /* 0x001ee20000300a00 */
[----:B------:R-:W-:Y:S02]  /*c3f50*/  PRMT R3, R168, 0x7771, RZ ;  /* 0x00007771a8037816 */ /* 0x000fe400000000ff */
[----:B------:R-:W-:-:S02]  /*c3f60*/  LOP3.LUT R239, R239, 0xfffffeff, RZ, 0xc0, !PT ;  /* 0xfffffeffefef7812 */ /* 0x000fc400078ec0ff */
[----:B------:R-:W-:-:S03]  /*c3f70*/  LOP3.LUT P4, RZ, R13, 0x10000, RZ, 0xc0, !PT ;  /* 0x000100000dff7812 */ /* 0x000fc6000788c0ff */
[----:B------:R-:W-:Y:S02]  /*c3f80*/  @P2 LOP3.LUT R239, R239, 0x100, RZ, 0xfc, !PT ;  /* 0x00000100efef2812 */ /* 0x000fe400078efcff */
[----:B------:R-:W-:Y:S01]  /*c3f90*/  LOP3.LUT P2, RZ, R8, 0x4000, RZ, 0xc0, !PT ;  /* 0x0000400008ff7812 */ /* 0x000fe2000784c0ff */
[----:B----4-:R0:W-:Y:S04]  /*c3fa0*/  @P1 STG.E.U8 desc[UR10][R224.64], R3 ;  /* 0x00000003e0001986 */ /* 0x0101e8000c10110a */
[----:B0-----:R-:W4:Y:S04]  /*c3fb0*/  LDL.LU.64 R224, [R1+0xd20] ;  /* 0x000d200001e07983 */ /* 0x001f280000300a00 */
[----:B------:R-:W4:Y:S01]  /*c3fc0*/  LDL.LU.64 R18, [R1+0xd40] ;  /* 0x000d400001127983 */ /* 0x000f220000300a00 */
[----:B------:R-:W-:-:S02]  /*c3fd0*/  PRMT R3, R168, 0x7772, RZ ;  /* 0x00007772a8037816 */ /* 0x000fc400000000ff */
[----:B------:R-:W-:-:S03]  /*c3fe0*/  PRMT R168, R168, 0x7773, RZ ;  /* 0x00007773a8a87816 */ /* 0x000fc600000000ff */
[----:B------:R-:W-:Y:S04]  /*c3ff0*/  @P3 STG.E.U8 desc[UR10][R212.64], R3 ;  /* 0x00000003d4003986 */ /* 0x000fe8000c10110a */
[----:B------:R0:W-:Y:S01]  /*c4000*/  @P5 STG.E.U8 desc[UR10][R222.64], R168 ;  /* 0x000000a8de005986 */ /* 0x0001e2000c10110a */
[----:B------:R-:W-:-:S03]  /*c4010*/  LOP3.LUT R239, R239, 0xfffffdff, RZ, 0xc0, !PT ;  /* 0xfffffdffefef7812 */ /* 0x000fc600078ec0ff */
[----:B0-----:R-:W4:Y:S01]  /*c4020*/  LDL.LU.64 R222, [R1+0xd38] ;  /* 0x000d380001de7983 */ /* 0x001f220000300a00 */
[----:B------:R-:W-:Y:S02]  /*c4030*/  PRMT R3, R169, 0x7770, RZ ;  /* 0x00007770a9037816 */ /* 0x000fe400000000ff */
[----:B------:R-:W-:Y:S02]  /*c4040*/  @P2 LOP3.LUT R239, R239, 0x200, RZ, 0xfc, !PT ;  /* 0x00000200efef2812 */ /* 0x000fe400078efcff */
[----:B------:R-:W-:Y:S01]  /*c4050*/  LOP3.LUT P2, RZ, R13, 0x20000, RZ, 0xc0, !PT ;  /* 0x000200000dff7812 */ /* 0x000fe2000784c0ff */
[----:B------:R0:W-:Y:S04]  /*c4060*/  @P4 STG.E.U8 desc[UR10][R218.64], R3 ;  /* 0x00000003da004986 */ /* 0x0001e8000c10110a */
[----:B0-----:R-:W4:Y:S01]  /*c4070*/  LDL.LU.64 R218, [R1+0xd50] ;  /* 0x000d500001da7983 */ /* 0x001f220000300a00 */
[----:B------:R-:W-:-:S03]  /*c4080*/  PRMT R3, R169, 0x7771, RZ ;  /* 0x00007771a9037816 */ /* 0x000fc600000000ff */
[----:B------:R-:W4:Y:S04]  /*c4090*/  LDL.LU.64 R212, [R1+0xd48] ;  /* 0x000d480001d47983 */ /* 0x000f280000300a00 */
[----:B--2---:R0:W-:Y:S04]  /*c40a0*/  @P2 STG.E.U8 desc[UR10][R226.64], R3 ;  /* 0x00000003e2002986 */ /* 0x0041e8000c10110a */
[----:B0-----:R-:W2:Y:S01]  /*c40b0*/  LDL.LU.64 R226, [R1+0xd60] ;  /* 0x000d600001e27983 */ /* 0x001ea20000300a00 */
[----:B------:R-:W-:Y:S02]  /*c40c0*/  LOP3.LUT P2, RZ, R239, 0x200, RZ, 0xc0, !PT ;  /* 0x00000200efff7812 */ /* 0x000fe4000784c0ff */
[----:B------:R-:W-:-:S02]  /*c40d0*/  PRMT R3, R169, 0x7772, RZ ;  /* 0x00007772a9037816 */ /* 0x000fc400000000ff */
[----:B------:R-:W-:-:S09]  /*c40e0*/  PRMT R169, R169, 0x7773, RZ ;  /* 0x00007773a9a97816 */ /* 0x000fd200000000ff */
[----:B------:R0:W-:Y:S01]  /*c40f0*/  @P2 STG.E.U8 desc[UR10][R220.64], R3 ;  /* 0x00000003dc002986 */ /* 0x0001e2000c10110a */
[C---:B------:R-:W-:Y:S02]  /*c4100*/  LOP3.LUT P2, RZ, R239.reuse, 0x100, RZ, 0xc0, !PT ;  /* 0x00000100efff7812 */ /* 0x040fe4000784c0ff */
[----:B0-----:R-:W-:Y:S01]  /*c4110*/  PRMT R3, R170, 0x7770, RZ ;  /* 0x00007770aa037816 */ /* 0x001fe200000000ff */
[----:B------:R-:W2:Y:S10]  /*c4120*/  LDL.LU.64 R220, [R1+0xd58] ;  /* 0x000d580001dc7983 */ /* 0x000eb40000300a00 */
[----:B------:R0:W-:Y:S01]  /*c4130*/  @P2 STG.E.U8 desc[UR10][R214.64], R169 ;  /* 0x000000a9d6002986 */ /* 0x0001e2000c10110a */
[----:B------:R-:W-:-:S03]  /*c4140*/  LOP3.LUT P2, RZ, R239, 0x80, RZ, 0xc0, !PT ;  /* 0x00000080efff7812 */ /* 0x000fc6000784c0ff */
[----:B0-----:R-:W2:Y:S01]  /*c4150*/  LDL.LU.64 R214, [R1+0xd70] ;  /* 0x000d700001d67983 */ /* 0x001ea20000300a00 */
[C---:B------:R-:W-:Y:S02]  /*c4160*/  LOP3.LUT P0, RZ, R13.reuse, 0x800000, RZ, 0xc0, !PT ;  /* 0x008000000dff7812 */ /* 0x040fe4000780c0ff */
[----:B------:R-:W-:-:S07]  /*c4170*/  LOP3.LUT P1, RZ, R13, 0x1000000, RZ, 0xc0, !PT ;  /* 0x010000000dff7812 */ /* 0x000fce000782c0ff */
[----:B---3--:R0:W-:Y:S01]  /*c4180*/  @P2 STG.E.U8 desc[UR10][R216.64], R3 ;  /* 0x00000003d8002986 */ /* 0x0081e2000c10110a */
[C---:B------:R-:W-:Y:S02]  /*c4190*/  LOP3.LUT P2, RZ, R239.reuse, 0x40, RZ, 0xc0, !PT ;  /* 0x00000040efff7812 */ /* 0x040fe4000784c0ff */
[----:B0-----:R-:W-:Y:S01]  /*c41a0*/  PRMT R3, R170, 0x7771, RZ ;  /* 0x00007771aa037816 */ /* 0x001fe200000000ff */
[----:B------:R-:W3:Y:S10]  /*c41b0*/  LDL.LU.64 R216, [R1+0xd68] ;  /* 0x000d680001d87983 */ /* 0x000ef40000300a00 */
[----:B----4-:R0:W-:Y:S01]  /*c41c0*/  @P2 STG.E.U8 desc[UR10][R224.64], R3 ;  /* 0x00000003e0002986 */ /* 0x0101e2000c10110a */
[----:B------:R-:W-:-:S02]  /*c41d0*/  LOP3.LUT P2, RZ, R239, 0x20, RZ, 0xc0, !PT ;  /* 0x00000020efff7812 */ /* 0x000fc4000784c0ff */
[----:B0-----:R-:W-:Y:S01]  /*c41e0*/  PRMT R3, R170, 0x7772, RZ ;  /* 0x00007772aa037816 */ /* 0x001fe200000000ff */
[----:B------:R-:W4:Y:S10]  /*c41f0*/  LDL.LU.64 R224, [R1+0xd80] ;  /* 0x000d800001e07983 */ /* 0x000f340000300a00 */
[----:B------:R0:W-:Y:S01]  /*c4200*/  @P2 STG.E.U8 desc[UR10][R18.64], R3 ;  /* 0x0000000312002986 */ /* 0x0001e2000c10110a */
[----:B------:R-:W-:-:S02]  /*c4210*/  LOP3.LUT P2, RZ, R239, 0x10, RZ, 0xc0, !PT ;  /* 0x00000010efff7812 */ /* 0x000fc4000784c0ff */
[----:B------:R-:W-:-:S11]  /*c4220*/  PRMT R170, R170, 0x7773, RZ ;  /* 0x00007773aaaa7816 */ /* 0x000fd600000000ff */
[----:B------:R1:W-:Y:S01]  /*c4230*/  @P2 STG.E.U8 desc[UR10][R222.64], R170 ;  /* 0x000000aade002986 */ /* 0x0003e2000c10110a */
[----:B------:R-:W-:Y:S02]  /*c4240*/  LOP3.LUT P2, RZ, R239, 0x8, RZ, 0xc0, !PT ;  /* 0x00000008efff7812 */ /* 0x000fe4000784c0ff */
[C---:B0-----:R-:W-:Y:S01]  /*c4250*/  PRMT R3, R171.reuse, 0x7770, RZ ;  /* 0x00007770ab037816 */ /* 0x041fe200000000ff */
[----:B-1----:R-:W4:Y:S10]  /*c4260*/  LDL.LU.64 R222, [R1+0xd78] ;  /* 0x000d780001de7983 */ /* 0x002f340000300a00 */
[----:B------:R0:W-:Y:S04]  /*c4270*/  @P2 STG.E.U8 desc[UR10][R218.64], R3 ;  /* 0x00000003da002986 */ /* 0x0001e8000c10110a */
[----:B0-----:R-:W4:Y:S01]  /*c4280*/  LDL.LU.64 R218, [R1+0xd98] ;  /* 0x000d980001da7983 */ /* 0x001f220000300a00 */
[----:B------:R-:W-:-:S05]  /*c4290*/  PRMT R3, R171, 0x7771, RZ ;  /* 0x00007771ab037816 */ /* 0x000fca00000000ff */
[----:B------:R0:W-:Y:S02]  /*c42a0*/  @P0 STG.E.U8 desc[UR10][R212.64], R3 ;  /* 0x00000003d4000986 */ /* 0x0001e4000c10110a */
[----:B0-----:R-:W-:-:S05]  /*c42b0*/  PRMT R3, R171, 0x7772, RZ ;  /* 0x00007772ab037816 */ /* 0x001fca00000000ff */
[----:B--2---:R0:W-:Y:S04]  /*c42c0*/  @P1 STG.E.U8 desc[UR10][R226.64], R3 ;  /* 0x00000003e2001986 */ /* 0x0041e8000c10110a */
[----:B0-----:R-:W2:Y:S01]  /*c42d0*/  LDL.LU.64 R226, [R1+0xd90] ;  /* 0x000d900001e27983 */ /* 0x001ea20000300a00 */
[C---:B------:R-:W-:Y:S02]  /*c42e0*/  LOP3.LUT P6, RZ, R13.reuse, 0x2000000, RZ, 0xc0, !PT ;  /* 0x020000000dff7812 */ /* 0x040fe400078cc0ff */
[----:B------:R-:W-:Y:S02]  /*c42f0*/  LOP3.LUT P3, RZ, R13, 0x4000000, RZ, 0xc0, !PT ;  /* 0x040000000dff7812 */ /* 0x000fe4000786c0ff */
[----:B------:R-:W-:Y:S02]  /*c4300*/  PRMT R171, R171, 0x7773, RZ ;  /* 0x00007773abab7816 */ /* 0x000fe400000000ff */
[----:B------:R-:W-:-:S02]  /*c4310*/  LOP3.LUT P5, RZ, R13, 0x8000000, RZ, 0xc0, !PT ;  /* 0x080000000dff7812 */ /* 0x000fc400078ac0ff */
[----:B------:R-:W-:-:S05]  /*c4320*/  PRMT R3, R172, 0x7770, RZ ;  /* 0x00007770ac037816 */ /* 0x000fca00000000ff */
[----:B------:R0:W-:Y:S01]  /*c4330*/  @P6 STG.E.U8 desc[UR10][R220.64], R171 ;  /* 0x000000abdc006986 */ /* 0x0001e2000c10110a */
[----:B------:R-:W-:-:S03]  /*c4340*/  LOP3.LUT P4, RZ, R2, 0x1, RZ, 0xc0, !PT ;  /* 0x0000000102ff7812 */ /* 0x000fc6000788c0ff */
[----:B0-----:R-:W2:Y:S04]  /*c4350*/  LDL.LU.64 R220, [R1+0xdb0] ;  /* 0x000db00001dc7983 */ /* 0x001ea80000300a00 */
[----:B------:R0:W-:Y:S02]  /*c4360*/  @P3 STG.E.U8 desc[UR10][R214.64], R3 ;  /* 0x00000003d6003986 */ /* 0x0001e4000c10110a */
[----:B0-----:R-:W-:Y:S02]  /*c4370*/  PRMT R3, R172, 0x7771, RZ ;  /* 0x00007771ac037816 */ /* 0x001fe400000000ff */
[----:B------:R-:W-:-:S03]  /*c4380*/  LOP3.LUT P0, RZ, R239, 0x4, RZ, 0xc0, !PT ;  /* 0x00000004efff7812 */ /* 0x000fc6000780c0ff */
[----:B---3--:R0:W-:Y:S01]  /*c4390*/  @P5 STG.E.U8 desc[UR10][R216.64], R3 ;  /* 0x00000003d8005986 */ /* 0x0081e2000c10110a */
[----:B------:R-:W-:-:S03]  /*c43a0*/  ISETP.LT.AND P5, PT, R6, UR28, !P4 ;  /* 0x0000001c06007c0c */ /* 0x000fc6000e7a1270 */
[----:B0-----:R-:W3:Y:S01]  /*c43b0*/  LDL.LU.64 R216, [R1+0xda8] ;  /* 0x000da80001d87983 */ /* 0x001ee20000300a00 */
[C---:B------:R-:W-:Y:S02]  /*c43c0*/  PRMT R3, R172.reuse, 0x7772, RZ ;  /* 0x00007772ac037816 */ /* 0x040fe400000000ff */
[----:B------:R-:W-:-:S07]  /*c43d0*/  PRMT R172, R172, 0x7773, RZ ;  /* 0x00007773acac7816 */ /* 0x000fce00000000ff */
[----:B----4-:R0:W-:Y:S01]  /*c43e0*/  @P5 STG.E.U8 desc[UR10][R224.64], R3 ;  /* 0x00000003e0005986 */ /* 0x0101e2000c10110a */
[----:B------:R-:W-:-:S03]  /*c43f0*/  ISETP.LT.AND P5, PT, R7, UR26, !P4 ;  /* 0x0000001a07007c0c */ /* 0x000fc6000e7a1270 */
[----:B0-----:R-:W4:Y:S01]  /*c4400*/  LDL.LU.64 R224, [R1+0xdc0] ;  /* 0x000dc00001e07983 */ /* 0x001f220000300a00 */
[----:B------:R-:W-:-:S09]  /*c4410*/  PRMT R3, R173, 0x7770, RZ ;  /* 0x00007770ad037816 */ /* 0x000fd200000000ff */
[----:B------:R0:W-:Y:S01]  /*c4420*/  @P5 STG.E.U8 desc[UR10][R222.64], R172 ;  /* 0x000000acde005986 */ /* 0x0001e2000c10110a */
[----:B------:R-:W-:-:S03]  /*c4430*/  ISETP.LT.AND P5, PT, R6, UR24, !P0 ;  /* 0x0000001806007c0c */ /* 0x000fc6000c7a1270 */
[----:B0-----:R-:W4:Y:S01]  /*c4440*/  LDL.LU.64 R222, [R1+0xdb8] ;  /* 0x000db80001de7983 */ /* 0x001f220000300a00 */
[----:B------:R-:W-:-:S09]  /*c4450*/  ISETP.LT.AND P0, PT, R7, UR22, !P0 ;  /* 0x0000001607007c0c */ /* 0x000fd2000c701270 */
[----:B------:R0:W-:Y:S04]  /*c4460*/  @P5 STG.E.U8 desc[UR10][R218.64], R3 ;  /* 0x00000003da005986 */ /* 0x0001e8000c10110a */
[----:B0-----:R-:W4:Y:S01]  /*c4470*/  LDL.LU.64 R218, [R1+0xdd0] ;  /* 0x000dd00001da7983 */ /* 0x001f220000300a00 */
[----:B------:R-:W-:-:S05]  /*c4480*/  PRMT R3, R173, 0x7771, RZ ;  /* 0x00007771ad037816 */ /* 0x000fca00000000ff */
[----:B--2---:R0:W-:Y:S04]  /*c4490*/  @P0 STG.E.U8 desc[UR10][R226.64], R3 ;  /* 0x00000003e2000986 */ /* 0x0041e8000c10110a */
[----:B0-----:R-:W2:Y:S01]  /*c44a0*/  LDL.LU.64 R226, [R1+0xdc8] ;  /* 0x000dc80001e27983 */ /* 0x001ea20000300a00 */
[----:B------:R-:W-:-:S04]  /*c44b0*/  LOP3.LUT P2, RZ, R2, 0x10, RZ, 0xc0, !PT ;  /* 0x0000001002ff7812 */ /* 0x000fc8000784c0ff */
[----:B------:R-:W-:Y:S02]  /*c44c0*/  ISETP.LT.AND P0, PT, R6, UR20, !P2 ;  /* 0x0000001406007c0c */ /* 0x000fe4000d701270 */
[C---:B------:R-:W-:Y:S02]  /*c44d0*/  PRMT R3, R173.reuse, 0x7772, RZ ;  /* 0x00007772ad037816 */ /* 0x040fe400000000ff */
[----:B------:R-:W-:-:S09]  /*c44e0*/  PRMT R173, R173, 0x7773, RZ ;  /* 0x00007773adad7816 */ /* 0x000fd200000000ff */
[----:B------:R0:W-:Y:S01]  /*c44f0*/  @P0 STG.E.U8 desc[UR10][R220.64], R3 ;  /* 0x00000003dc000986 */ /* 0x0001e2000c10110a */
[----:B------:R-:W-:-:S03]  /*c4500*/  ISETP.LT.AND P0, PT, R7, UR18, !P2 ;  /* 0x0000001207007c0c */ /* 0x000fc6000d701270 */
[----:B0-----:R-:W2:Y:S01]  /*c4510*/  LDL.LU.64 R220, [R1+0xde0] ;  /* 0x000de00001dc7983 */ /* 0x001ea20000300a00 */
[----:B------:R-:W-:Y:S02]  /*c4520*/  LOP3.LUT P3, RZ, R2, 0x100, RZ, 0xc0, !PT ;  /* 0x0000010002ff7812 */ /* 0x000fe4000786c0ff */
[----:B------:R-:W-:Y:S02]  /*c4530*/  PRMT R3, R174, 0x7770, RZ ;  /* 0x00007770ae037816 */ /* 0x000fe400000000ff */
[----:B------:R-:W-:-:S05]  /*c4540*/  LOP3.LUT P4, RZ, R2, 0x400, RZ, 0xc0, !PT ;  /* 0x0000040002ff7812 */ /* 0x000fca000788c0ff */
[----:B---3--:R0:W-:Y:S01]  /*c4550*/  @P0 STG.E.U8 desc[UR10][R216.64], R173 ;  /* 0x000000add8000986 */ /* 0x0081e2000c10110a */
[----:B------:R-:W-:-:S03]  /*c4560*/  ISETP.LT.AND P0, PT, R6, UR14, !P3 ;  /* 0x0000000e06007c0c */ /* 0x000fc6000df01270 */
[----:B0-----:R-:W3:Y:S10]  /*c4570*/  LDL.LU.64 R216, [R1+0xdd8] ;  /* 0x000dd80001d87983 */ /* 0x001ef40000300a00 */
[----:B----4-:R0:W-:Y:S01]  /*c4580*/  @P0 STG.E.U8 desc[UR10][R224.64], R3 ;  /* 0x00000003e0000986 */ /* 0x0101e2000c10110a */
[----:B------:R-:W-:-:S03]  /*c4590*/  ISETP.LT.AND P0, PT, R7, UR12, !P3 ;  /* 0x0000000c07007c0c */ /* 0x000fc6000df01270 */
[----:B0-----:R-:W4:Y:S01]  /*c45a0*/  LDL.LU.64 R224, [R1+0xdf0] ;  /* 0x000df00001e07983 */ /* 0x001f220000300a00 */
[----:B------:R-:W-:-:S09]  /*c45b0*/  PRMT R3, R174, 0x7771, RZ ;  /* 0x00007771ae037816 */ /* 0x000fd200000000ff */
[----:B------:R0:W-:Y:S01]  /*c45c0*/  @P0 STG.E.U8 desc[UR10][R222.64], R3 ;  /* 0x00000003de000986 */ /* 0x0001e2000c10110a */
[----:B------:R-:W-:Y:S01]  /*c45d0*/  ISETP.LT.AND P0, PT, R6, UR8, !P4 ;  /* 0x0000000806007c0c */ /* 0x000fe2000e701270 */
[----:B------:R-:W-:Y:S02]  /*c45e0*/  ULDC UR8, c[0x0][0x228] ;  /* 0x00008a0000087ab9 */ /* 0x000fe40000000800 */
[----:B0-----:R-:W4:Y:S01]  /*c45f0*/  LDL.LU.64 R222, [R1+0xde8] ;  /* 0x000de80001de7983 */ /* 0x001f220000300a00 */
[----:B------:R-:W-:-:S09]  /*c4600*/  PRMT R3, R174, 0x7772, RZ ;  /* 0x00007772ae037816 */ /* 0x000fd200000000ff */
[----:B------:R0:W-:Y:S01]  /*c4610*/  @P0 STG.E.U8 desc[UR10][R218.64], R3 ;  /* 0x00000003da000986 */ /* 0x0001e2000c10110a */
[----:B------:R-:W-:Y:S01]  /*c4620*/  ISETP.LT.AND P0, PT, R7, UR6, !P4 ;  /* 0x0000000607007c0c */ /* 0x000fe2000e701270 */
[----:B------:R-:W-:Y:S01]  /*c4630*/  ULDC UR6, c[0x0][0x228] ;  /* 0x00008a0000067ab9 */ /* 0x000fe20000000800 */
[----:B------:R-:W-:Y:S01]  /*c4640*/  PRMT R174, R174, 0x7773, RZ ;  /* 0x00007773aeae7816 */ /* 0x000fe200000000ff */
[----:B0-----:R-:W4:Y:S10]  /*c4650*/  LDL.LU.64 R218, [R1+0xe00] ;  /* 0x000e000001da7983 */ /* 0x001f340000300a00 */
[----:B--2---:R0:W-:Y:S04]  /*c4660*/  @P0 STG.E.U8 desc[UR10][R226.64], R174 ;  /* 0x000000aee2000986 */ /* 0x0041e8000c10110a */
[----:B0-----:R-:W2:Y:S01]  /*c4670*/  LDL.LU.64 R226, [R1+0xdf8] ;  /* 0x000df80001e27983 */ /* 0x001ea20000300a00 */
[----:B------:R-:W-:-:S04]  /*c4680*/  LOP3.LUT P5, RZ, R2, 0x1000, RZ, 0xc0, !PT ;  /* 0x0000100002ff7812 */ /* 0x000fc800078ac0ff */
[----:B------:R-:W-:Y:S01]  /*c4690*/  ISETP.LT.AND P0, PT, R6, UR4, !P5 ;  /* 0x0000000406007c0c */ /* 0x000fe2000ef01270 */
[----:B------:R-:W-:Y:S01]  /*c46a0*/  ULDC UR4, c[0x0][0x228] ;  /* 0x00008a0000047ab9 */ /* 0x000fe20000000800 */
[----:B------:R-:W-:-:S11]  /*c46b0*/  PRMT R3, R175, 0x7770, RZ ;  /* 0x00007770af037816 */ /* 0x000fd600000000ff */
[----:B------:R0:W-:Y:S01]  /*c46c0*/  @P0 STG.E.U8 desc[UR10][R220.64], R3 ;  /* 0x00000003dc000986 */ /* 0x0001e2000c10110a */
[----:B------:R-:W-:-:S03]  /*c46d0*/  ISETP.LT.AND P0, PT, R7, UR30, !P5 ;  /* 0x0000001e07007c0c */ /* 0x000fc6000ef01270 */
[----:B0-----:R-:W2:Y:S01]  /*c46e0*/  LDL.LU.64 R220, [R1+0xe10] ;  /* 0x000e100001dc7983 */ /* 0x001ea20000300a00 */
[----:B------:R-:W-:Y:S02]  /*c46f0*/  PRMT R3, R175, 0x7771, RZ ;  /* 0x00007771af037816 */ /* 0x000fe400000000ff */
[C---:B------:R-:W-:Y:S02]  /*c4700*/  LOP3.LUT P2, RZ, R2.reuse, 0x4000, RZ, 0xc0, !PT ;  /* 0x0000400002ff7812 */ /* 0x040fe4000784c0ff */
[----:B------:R-:W-:-:S05]  /*c4710*/  LOP3.LUT P3, RZ, R2, 0x10000, RZ, 0xc0, !PT ;  /* 0x0001000002ff7812 */ /* 0x000fca000786c0ff */
[----:B---3--:R0:W-:Y:S01]  /*c4720*/  @P0 STG.E.U8 desc[UR10][R216.64], R3 ;  /* 0x00000003d8000986 */ /* 0x0081e2000c10110a */
[----:B------:R-:W-:Y:S01]  /*c4730*/  ISETP.LT.AND P0, PT, R6, UR4, !P2 ;  /* 0x0000000406007c0c */ /* 0x000fe2000d701270 */
[----:B------:R-:W-:Y:S02]  /*c4740*/  ULDC UR4, c[0x0][0x228] ;  /* 0x00008a0000047ab9 */ /* 0x000fe40000000800 */
[----:B0-----:R-:W3:Y:S01]  /*c4750*/  LDL.LU.64 R216, [R1+0xe08] ;  /* 0x000e080001d87983 */ /* 0x001ee20000300a00 */
[C---:B------:R-:W-:Y:S02]  /*c4760*/  PRMT R3, R175.reuse, 0x7772, RZ ;  /* 0x00007772af037816 */ /* 0x040fe400000000ff */
[----:B------:R-:W-:-:S07]  /*c4770*/  PRMT R175, R175, 0x7773, RZ ;  /* 0x00007773afaf7816 */ /* 0x000fce00000000ff */
[----:B----4-:R0:W-:Y:S01]  /*c4780*/  @P0 STG.E.U8 desc[UR10][R224.64], R3 ;  /* 0x00000003e0000986 */ /* 0x0101e2000c10110a */
[----:B------:R-:W-:Y:S01]  /*c4790*/  ISETP.LT.AND P0, PT, R7, UR4, !P2 ;  /* 0x0000000407007c0c */ /* 0x000fe2000d701270 */
[----:B------:R-:W-:Y:S02]  /*c47a0*/  ULDC UR4, c[0x0][0x228] ;  /* 0x00008a0000047ab9 */ /* 0x000fe40000000800 */
[----:B0-----:R-:W4:Y:S01]  /*c47b0*/  LDL.LU.64 R224, [R1+0xe20] ;  /* 0x000e200001e07983 */ /* 0x001f220000300a00 */
[----:B------:R-:W-:-:S09]  /*c47c0*/  PRMT R3, R176, 0x7770, RZ ;  /* 0x00007770b0037816 */ /* 0x000fd200000000ff */
[----:B------:R0:W-:Y:S01]  /*c47d0*/  @P0 STG.E.U8 desc[UR10][R222.64], R175 ;  /* 0x000000afde000986 */ /* 0x0001e2000c10110a */
[----:B------:R-:W-:Y:S01]  /*c47e0*/  ISETP.LT.AND P0, PT, R6, UR4, !P3 ;  /* 0x0000000406007c0c */ /* 0x000fe2000df01270 */
[----:B------:R-:W-:Y:S02]  /*c47f0*/  ULDC UR4, c[0x0][0x228] ;  /* 0x00008a0000047ab9 */ /* 0x000fe40000000800 */
[----:B0-----:R-:W4:Y:S10]  /*c4800*/  LDL.LU.64 R222, [R1+0xe18] ;  /* 0x000e180001de7983 */ /* 0x001f340000300a00 */
[----:B------:R0:W-:Y:S01]  /*c4810*/  @P0 STG.E.U8 desc[UR10][R218.64], R3 ;  /* 0x00000003da000986 */ /* 0x0001e2000c10110a */
[----:B------:R-:W-:Y:S01]  /*c4820*/  ISETP.LT.AND P0, PT, R7, UR4, !P3 ;  /* 0x0000000407007c0c */ /* 0x000fe2000df01270 */
[----:B------:R-:W-:-:S02]  /*c4830*/  ULDC UR4, c[0x0][0x228] ;  /* 0x00008a0000047ab9 */ /* 0x000fc40000000800 */
[----:B0-----:R-:W4:Y:S01]  /*c4840*/  LDL.LU.64 R218, [R1+0xe38] ;  /* 0x000e380001da7983 */ /* 0x001f220000300a00 */
[----:B------:R-:W-:-:S09]  /*c4850*/  PRMT R3, R176, 0x7771, RZ ;  /* 0x00007771b0037816 */ /* 0x000fd200000000ff */
[----:B--2---:R0:W-:Y:S04]  /*c4860*/  @P0 STG.E.U8 desc[UR10][R226.64], R3 ;  /* 0x00000003e2000986 */ /* 0x0041e8000c10110a */
[----:B0-----:R-:W2:Y:S01]  /*c4870*/  LDL.LU.64 R226, [R1+0xe30] ;  /* 0x000e300001e27983 */ /* 0x001ea20000300a00 */
[----:B------:R-:W-:-:S04]  /*c4880*/  LOP3.LUT P4, RZ, R2, 0x40000, RZ, 0xc0, !PT ;  /* 0x0004000002ff7812 */ /* 0x000fc8000788c0ff */
[----:B------:R-:W-:Y:S01]  /*c4890*/  ISETP.LT.AND P0, PT, R6, UR4, !P4 ;  /* 0x0000000406007c0c */ /* 0x000fe2000e701270 */
[----:B------:R-:W-:Y:S01]  /*c48a0*/  ULDC UR4, c[0x0][0x228] ;  /* 0x00008a0000047ab9 */ /* 0x000fe20000000800 */
[C---:B------:R-:W-:Y:S02]  /*c48b0*/  PRMT R3, R176.reuse, 0x7772, RZ ;  /* 0x00007772b0037816 */ /* 0x040fe400000000ff */
[----:B------:R-:W-:-:S09]  /*c48c0*/  PRMT R176, R176, 0x7773, RZ ;  /* 0x00007773b0b07816 */ /* 0x000fd200000000ff */
[----:B------:R0:W-:Y:S01]  /*c48d0*/  @P0 STG.E.U8 desc[UR10][R220.64], R3 ;  /* 0x00000003dc000986 */ /* 0x0001e2000c10110a */
[----:B------:R-:W-:Y:S01]  /*c48e0*/  ISETP.LT.AND P0, PT, R7, UR4, !P4 ;  /* 0x0000000407007c0c */ /* 0x000fe2000e701270 */
[----:B------:R-:W-:Y:S02]  /*c48f0*/  ULDC UR4, c[0x0][0x228] ;  /* 0x00008a0000047ab9 */ /* 0x000fe40000000800 */
[----:B0-----:R-:W2:Y:S01]  /*c4900*/  LDL.LU.64 R220, [R1+0xe48] ;  /* 0x000e480001dc7983 */ /* 0x001ea20000300a00 */
[C---:B------:R-:W-:Y:S02]  /*c4910*/  LOP3.LUT P5, RZ, R2.reuse, 0x200000, RZ, 0xc0, !PT ;  /* 0x0020000002ff7812 */ /* 0x040fe400078ac0ff */
[----:B------:R-:W-:Y:S02]  /*c4920*/  PRMT R3, R177, 0x7770, RZ ;  /* 0x00007770b1037816 */ /* 0x000fe400000000ff */
[C---:B------:R-:W-:Y:S02]  /*c4930*/  LOP3.LUT P2, RZ, R2.reuse, 0x1000000, RZ, 0xc0, !PT ;  /* 0x0100000002ff7812 */ /* 0x040fe4000784c0ff */
[----:B------:R-:W-:-:S02]  /*c4940*/  LOP3.LUT P3, RZ, R2, 0x2000000, RZ, 0xc0, !PT ;  /* 0x0200000002ff7812 */ /* 0x000fc4000786c0ff */
[----:B------:R-:W-:Y:S01]  /*c4950*/  LOP3.LUT P4, RZ, R2, 0x10000000, RZ, 0xc0, !PT ;  /* 0x1000000002ff7812 */ /* 0x000fe2000788c0ff */
[----:B---3--:R0:W-:Y:S01]  /*c4960*/  @P0 STG.E.U8 desc[UR10][R216.64], R176 ;  /* 0x000000b0d8000986 */ /* 0x0081e2000c10110a */
[----:B------:R-:W-:Y:S01]  /*c4970*/  ISETP.LT.AND P0, PT, R6, UR4, !P5 ;  /* 0x0000000406007c0c */ /* 0x000fe2000ef01270 */
[----:B------:R-:W-:Y:S02]  /*c4980*/  ULDC UR4, c[0x0][0x228] ;  /* 0x00008a0000047ab9 */ /* 0x000fe40000000800 */
[----:B0-----:R-:W3:Y:S10]  /*c4990*/  LDL.LU.64 R216, [R1+0xe40] ;  /* 0x000e400001d87983 */ /* 0x001ef40000300a00 */
[----:B----4-:R0:W-:Y:S01]  /*c49a0*/  @P0 STG.E.U8 desc[UR10][R224.64], R3 ;  /* 0x00000003e0000986 */ /* 0x0101e2000c10110a */
[----:B------:R-:W-:Y:S01]  /*c49b0*/  ISETP.LT.AND P0, PT, R7, UR4, !P5 ;  /* 0x0000000407007c0c */ /* 0x000fe2000ef01270 */
[----:B------:R-:W-:Y:S01]  /*c49c0*/  ULDC UR4, c[0x0][0x228] ;  /* 0x00008a0000047ab9 */ /* 0x000fe20000000800 */
[----:B------:R-:W-:Y:S01]  /*c49d0*/  LOP3.LUT P5, RZ, R2, 0x40000000, RZ, 0xc0, !PT ;  /* 0x4000000002ff7812 */ /* 0x000fe200078ac0ff */
        /* <DEDUP_REMOVED lines=14> */
[----:B------:R-:W-:Y:S01]  /*c4ac0*/  ISETP.LT.AND P0, PT, R6, UR4, !P3 ;  /* 0x0000000406007c0c */ /* 0x000fe2000df01270 */
[----:B------:R-:W-:Y:S01]  /*c4ad0*/  ULDC UR4, c[0x0][0x228] ;  /* 0x00008a0000047ab9 */ /* 0x000fe20000000800 */
[----:B------:R-:W-:-:S11]  /*c4ae0*/  PRMT R2, R178, 0x7770, RZ ;  /* 0x00007770b2027816 */ /* 0x000fd600000000ff */
[----:B------:R0:W-:Y:S01]  /*c4af0*/  @P0 STG.E.U8 desc[UR10][R220.64], R2 ;  /* 0x00000002dc000986 */ /* 0x0001e2000c10110a */
[----:B------:R-:W-:Y:S01]  /*c4b00*/  ISETP.LT.AND P0, PT, R7, UR4, !P3 ;  /* 0x0000000407007c0c */ /* 0x000fe2000df01270 */
[----:B------:R-:W-:Y:S02]  /*c4b10*/  ULDC UR4, c[0x0][0x228] ;  /* 0x00008a0000047ab9 */ /* 0x000fe40000000800 */
[----:B0-----:R-:W2:Y:S01]  /*c4b20*/  LDL.LU.64 R220, [R1+0xe78] ;  /* 0x000e780001dc7983 */ /* 0x001ea20000300a00 */
[----:B------:R-:W-:-:S09]  /*c4b30*/  PRMT R2, R178, 0x7771, RZ ;  /* 0x00007771b2027816 */ /* 0x000fd200000000ff */
        /* <DEDUP_REMOVED lines=31> */
[----:B------:R-:W-:Y:S02]  /*c4d30*/  LOP3.LUT P3, RZ, R238, 0x4, RZ, 0xc0, !PT ;  /* 0x00000004eeff7812 */ /* 0x000fe4000786c0ff */
[----:B------:R-:W-:Y:S02]  /*c4d40*/  PRMT R2, R180, 0x7770, RZ ;  /* 0x00007770b4027816 */ /* 0x000fe400000000ff */
[----:B------:R-:W-:-:S05]  /*c4d50*/  LOP3.LUT P4, RZ, R238, 0x10, RZ, 0xc0, !PT ;  /* 0x00000010eeff7812 */ /* 0x000fca000788c0ff */
[----:B---3--:R0:W-:Y:S01]  /*c4d60*/  @P0 STG.E.U8 desc[UR10][R216.64], R179 ;  /* 0x000000b3d8000986 */ /* 0x0081e2000c10110a */
[----:B------:R-:W-:Y:S01]  /*c4d70*/  ISETP.LT.AND P0, PT, R6, UR4, !P3 ;  /* 0x0000000406007c0c */ /* 0x000fe2000df01270 */
[----:B------:R-:W-:Y:S02]  /*c4d80*/  ULDC UR4, c[0x0][0x228] ;  /* 0x00008a0000047ab9 */ /* 0x000fe40000000800 */
[----:B0-----:R-:W3:Y:S10]  /*c4d90*/  LDL.LU.64 R216, [R1+0xea0] ;  /* 0x000ea00001d87983 */ /* 0x001ef40000300a00 */
[----:B----4-:R0:W-:Y:S01]  /*c4da0*/  @P0 STG.E.U8 desc[UR10][R224.64], R2 ;  /* 0x00000002e0000986 */ /* 0x0101e2000c10110a */
[----:B------:R-:W-:Y:S01]  /*c4db0*/  ISETP.LT.AND P0, PT, R7, UR4, !P3 ;  /* 0x0000000407007c0c */ /* 0x000fe2000df01270 */
[----:B------:R-:W-:-:S02]  /*c4dc0*/  ULDC UR4, c[0x0][0x228] ;  /* 0x00008a0000047ab9 */ /* 0x000fc40000000800 */
        /* <DEDUP_REMOVED lines=19> */
[----:B------:R-:W-:Y:S01]  /*c4f00*/  ISETP.LT.AND P0, PT, R7, UR4, !P5 ;  /* 0x0000000407007c0c */ /* 0x000fe2000ef01270 */
[----:B------:R-:W-:Y:S02]  /*c4f10*/  ULDC UR4, c[0x0][0x228] ;  /* 0x00008a0000047ab9 */ /* 0x000fe40000000800 */
        /* <DEDUP_REMOVED lines=266> */
[----:B------:R-:W-:Y:S02]  /*c5fc0*/  LOP3.LUT P2, RZ, R237, 0x40000000, RZ, 0xc0, !PT ;  /* 0x40000000edff7812 */ /* 0x000fe4000784c0ff */
        /* <DEDUP_REMOVED lines=326> */
[----:B------:R-:W-:Y:S01]  /*c7430*/  ULDC UR4, c[0x0][0x228] ;  /* 0x00008a0000047ab9 */ /* 0x000fe20000000800 */
[----:B------:R-:W-:Y:S02]  /*c7440*/  LOP3.LUT P4, RZ, R14, 0x1, RZ, 0xc0, !PT ;  /* 0x000000010eff7812 */ /* 0x000fe4000788c0ff */
[----:B0-----:R-:W-:Y:S01]  /*c7450*/  PRMT R2, R208, 0x7771, RZ ;  /* 0x00007771d0027816 */ /* 0x001fe200000000ff */
[----:B------:R-:W2:Y:S01]  /*c7460*/  LDL.LU.64 R220, [R1+0x1260] ;  /* 0x0012600001dc7983 */ /* 0x000ea20000300a00 */
[----:B------:R-:W-:-:S07]  /*c7470*/  LOP3.LUT P5, RZ, R14, 0x4, RZ, 0xc0, !PT ;  /* 0x000000040eff7812 */ /* 0x000fce00078ac0ff */
[----:B---3--:R0:W-:Y:S01]  /*c7480*/  @P0 STG.E.U8 desc[UR10][R216.64], R2 ;  /* 0x00000002d8000986 */ /* 0x0081e2000c10110a */
[----:B------:R-:W-:Y:S01]  /*c7490*/  ISETP.LT.AND P0, PT, R6, UR4, !P4 ;  /* 0x0000000406007c0c */ /* 0x000fe2000e701270 */
[----:B------:R-:W-:Y:S01]  /*c74a0*/  ULDC UR4, c[0x0][0x228] ;  /* 0x00008a0000047ab9 */ /* 0x000fe20000000800 */
[C---:B0-----:R-:W-:Y:S01]  /*c74b0*/  PRMT R2, R208.reuse, 0x7772, RZ ;  /* 0x00007772d0027816 */ /* 0x041fe200000000ff */
[----:B------:R-:W3:Y:S01]  /*c74c0*/  LDL.LU.64 R216, [R1+0x1258] ;  /* 0x0012580001d87983 */ /* 0x000ee20000300a00 */
[----:B------:R-:W-:-:S09]  /*c74d0*/  PRMT R208, R208, 0x7773, RZ ;  /* 0x00007773d0d07816 */ /* 0x000fd200000000ff */
[----:B----4-:R0:W-:Y:S01]  /*c74e0*/  @P0 STG.E.U8 desc[UR10][R224.64], R2 ;  /* 0x00000002e0000986 */ /* 0x0101e2000c10110a */
[----:B------:R-:W-:Y:S01]  /*c74f0*/  ISETP.LT.AND P0, PT, R7, UR4, !P4 ;  /* 0x0000000407007c0c */ /* 0x000fe2000e701270 */
[----:B------:R-:W-:Y:S01]  /*c7500*/  ULDC UR4, c[0x0][0x228] ;  /* 0x00008a0000047ab9 */ /* 0x000fe20000000800 */
[----:B0-----:R-:W-:Y:S01]  /*c7510*/  PRMT R2, R209, 0x7770, RZ ;  /* 0x00007770d1027816 */ /* 0x001fe200000000ff */
[----:B------:R-:W4:Y:S10]  /*c7520*/  LDL.LU.64 R224, [R1+0x1270] ;  /* 0x0012700001e07983 */ /* 0x000f340000300a00 */
[----:B------:R0:W-:Y:S01]  /*c7530*/  @P0 STG.E.U8 desc[UR10][R222.64], R208 ;  /* 0x000000d0de000986 */ /* 0x0001e2000c10110a */
[----:B------:R-:W-:Y:S01]  /*c7540*/  ISETP.LT.AND P0, PT, R6, UR4, !P5 ;  /* 0x0000000406007c0c */ /* 0x000fe2000ef01270 */
[----:B------:R-:W-:-:S02]  /*c7550*/  ULDC UR4, c[0x0][0x228] ;  /* 0x00008a0000047ab9 */ /* 0x000fc40000000800 */
[----:B0-----:R-:W4:Y:S10]  /*c7560*/  LDL.LU.64 R222, [R1+0x1268] ;  /* 0x0012680001de7983 */ /* 0x001f340000300a00 */
[----:B------:R0:W-:Y:S01]  /*c7570*/  @P0 STG.E.U8 desc[UR10][R218.64], R2 ;  /* 0x00000002da000986 */ /* 0x0001e2000c10110a */
[----:B------:R-:W-:Y:S01]  /*c7580*/  ISETP.LT.AND P0, PT, R7, UR4, !P5 ;  /* 0x0000000407007c0c */ /* 0x000fe2000ef01270 */
[----:B------:R-:W-:Y:S01]  /*c7590*/  ULDC UR4, c[0x0][0x228] ;  /* 0x00008a0000047ab9 */ /* 0x000fe20000000800 */
[----:B0-----:R-:W-:-:S11]  /*c75a0*/  PRMT R2, R209, 0x7771, RZ ;  /* 0x00007771d1027816 */ /* 0x001fd600000000ff */
[----:B--2---:R0:W-:Y:S04]  /*c75b0*/  @P0 STG.E.U8 desc[UR10][R226.64], R2 ;  /* 0x00000002e2000986 */ /* 0x0041e8000c10110a */
[----:B0-----:R-:W2:Y:S01]  /*c75c0*/  LDL.LU.64 R226, [R1+0x1278] ;  /* 0x0012780001e27983 */ /* 0x001ea20000300a00 */
[----:B------:R-:W-:Y:S02]  /*c75d0*/  LOP3.LUT P6, RZ, R14, 0x10, RZ, 0xc0, !PT ;  /* 0x000000100eff7812 */ /* 0x000fe400078cc0ff */
[C---:B------:R-:W-:Y:S01]  /*c75e0*/  PRMT R2, R209.reuse, 0x7772, RZ ;  /* 0x00007772d1027816 */ /* 0x040fe200000000ff */
[----:B------:R-:W2:Y:S01]  /*c75f0*/  LDL.LU.64 R218, [R1+0x1288] ;  /* 0x0012880001da7983 */ /* 0x000ea20000300a00 */
[----:B------:R-:W-:Y:S01]  /*c7600*/  ISETP.LT.AND P0, PT, R6, UR4, !P6 ;  /* 0x0000000406007c0c */ /* 0x000fe2000f701270 */
[----:B------:R-:W-:Y:S01]  /*c7610*/  ULDC UR4, c[0x0][0x228] ;  /* 0x00008a0000047ab9 */ /* 0x000fe20000000800 */
[----:B------:R-:W-:-:S11]  /*c7620*/  PRMT R209, R209, 0x7773, RZ ;  /* 0x00007773d1d17816 */ /* 0x000fd600000000ff */
[----:B------:R0:W-:Y:S01]  /*c7630*/  @P0 STG.E.U8 desc[UR10][R220.64], R2 ;  /* 0x00000002dc000986 */ /* 0x0001e2000c10110a */
[----:B------:R-:W-:Y:S01]  /*c7640*/  ISETP.LT.AND P0, PT, R7, UR4, !P6 ;  /* 0x0000000407007c0c */ /* 0x000fe2000f701270 */
[----:B------:R-:W-:Y:S01]  /*c7650*/  ULDC UR4, c[0x0][0x228] ;  /* 0x00008a0000047ab9 */ /* 0x000fe20000000800 */
[C---:B------:R-:W-:Y:S01]  /*c7660*/  LOP3.LUT P1, RZ, R239.reuse, 0x2, RZ, 0xc0, !PT ;  /* 0x00000002efff7812 */ /* 0x040fe2000782c0ff */
[----:B0-----:R-:W2:Y:S01]  /*c7670*/  LDL.LU.64 R220, [R1+0x1280] ;  /* 0x0012800001dc7983 */ /* 0x001ea20000300a00 */
[----:B------:R-:W-:Y:S02]  /*c7680*/  PRMT R2, R210, 0x7770, RZ ;  /* 0x00007770d2027816 */ /* 0x000fe400000000ff */
[----:B------:R-:W-:-:S07]  /*c7690*/  LOP3.LUT P2, RZ, R239, 0x1, RZ, 0xc0, !PT ;  /* 0x00000001efff7812 */ /* 0x000fce000784c0ff */
[----:B---3--:R-:W-:Y:S01]  /*c76a0*/  @P0 STG.E.U8 desc[UR10][R216.64], R209 ;  /* 0x000000d1d8000986 */ /* 0x008fe2000c10110a */
[----:B------:R-:W-:Y:S01]  /*c76b0*/  ISETP.LT.AND P0, PT, R6, UR4, !P1 ;  /* 0x0000000406007c0c */ /* 0x000fe2000cf01270 */
[----:B------:R-:W-:Y:S02]  /*c76c0*/  ULDC UR4, c[0x0][0x228] ;  /* 0x00008a0000047ab9 */ /* 0x000fe40000000800 */
[----:B------:R-:W-:Y:S01]  /*c76d0*/  ISETP.LT.AND P1, PT, R7, UR4, !P1 ;  /* 0x0000000407007c0c */ /* 0x000fe2000cf21270 */
[----:B------:R-:W-:-:S09]  /*c76e0*/  ULDC UR4, c[0x0][0x228] ;  /* 0x00008a0000047ab9 */ /* 0x000fd20000000800 */
[----:B----4-:R0:W-:Y:S01]  /*c76f0*/  @P0 STG.E.U8 desc[UR10][R224.64], R2 ;  /* 0x00000002e0000986 */ /* 0x0101e2000c10110a */
[----:B------:R-:W-:Y:S01]  /*c7700*/  ISETP.LT.AND P0, PT, R6, UR4, !P2 ;  /* 0x0000000406007c0c */ /* 0x000fe2000d701270 */
[----:B------:R-:W-:Y:S02]  /*c7710*/  ULDC UR4, c[0x0][0x228] ;  /* 0x00008a0000047ab9 */ /* 0x000fe40000000800 */
[----:B0-----:R-:W3:Y:S01]  /*c7720*/  LDL.LU.64 R224, [R1+0x1290] ;  /* 0x0012900001e07983 */ /* 0x001ee20000300a00 */
[----:B------:R-:W-:-:S05]  /*c7730*/  PRMT R2, R210, 0x7771, RZ ;  /* 0x00007771d2027816 */ /* 0x000fca00000000ff */
[----:B------:R0:W-:Y:S04]  /*c7740*/  @P1 STG.E.U8 desc[UR10][R222.64], R2 ;  /* 0x00000002de001986 */ /* 0x0001e8000c10110a */
[----:B0-----:R-:W4:Y:S01]  /*c7750*/  LDL.LU.64 R222, [R1+0x1298] ;  /* 0x0012980001de7983 */ /* 0x001f220000300a00 */
[----:B------:R-:W-:-:S03]  /*c7760*/  PRMT R2, R210, 0x7772, RZ ;  /* 0x00007772d2027816 */ /* 0x000fc600000000ff */
[----:B------:R-:W4:Y:S04]  /*c7770*/  LDL.LU R248, [R1+0x60] ;  /* 0x0000600001f87983 */ /* 0x000f280000300800 */
[----:B--2---:R0:W-:Y:S04]  /*c7780*/  @P0 STG.E.U8 desc[UR10][R226.64], R2 ;  /* 0x00000002e2000986 */ /* 0x0041e8000c10110a */
[----:B0-----:R-:W2:Y:S01]  /*c7790*/  LDL.LU.64 R226, [R1+0x12a8] ;  /* 0x0012a80001e27983 */ /* 0x001ea20000300a00 */
[----:B------:R-:W-:Y:S02]  /*c77a0*/  LOP3.LUT P3, RZ, R13, 0x80000000, RZ, 0xc0, !PT ;  /* 0x800000000dff7812 */ /* 0x000fe4000786c0ff */
[----:B------:R-:W-:Y:S01]  /*c77b0*/  ISETP.LT.AND P2, PT, R7, UR4, !P2 ;  /* 0x0000000407007c0c */ /* 0x000fe2000d741270 */
[----:B------:R-:W-:Y:S01]  /*c77c0*/  ULDC UR4, c[0x0][0x228] ;  /* 0x00008a0000047ab9 */ /* 0x000fe20000000800 */
[----:B------:R-:W-:Y:S01]  /*c77d0*/  ISETP.LT.AND P1, PT, R6, UR6, !P3 ;  /* 0x0000000606007c0c */ /* 0x000fe2000df21270 */
[----:B------:R-:W2:Y:S01]  /*c77e0*/  LDL.LU.64 R216, [R1+0x12a0] ;  /* 0x0012a00001d87983 */ /* 0x000ea20000300a00 */
[----:B------:R-:W-:Y:S01]  /*c77f0*/  PRMT R210, R210, 0x7773, RZ ;  /* 0x00007773d2d27816 */ /* 0x000fe200000000ff */
[----:B------:R-:W-:Y:S01]  /*c7800*/  ULDC UR6, c[0x0][0x228] ;  /* 0x00008a0000067ab9 */ /* 0x000fe20000000800 */
[----:B------:R-:W-:-:S02]  /*c7810*/  PRMT R2, R211, 0x7770, RZ ;  /* 0x00007770d3027816 */ /* 0x000fc400000000ff */
[----:B------:R-:W-:Y:S01]  /*c7820*/  ISETP.LT.AND P3, PT, R7, UR4, !P3 ;  /* 0x0000000407007c0c */ /* 0x000fe2000df61270 */
[----:B------:R-:W-:Y:S01]  /*c7830*/  ULDC UR4, c[0x0][0x228] ;  /* 0x00008a0000047ab9 */ /* 0x000fe20000000800 */
[----:B------:R-:W-:-:S03]  /*c7840*/  LOP3.LUT P4, RZ, R13, 0x40000000, RZ, 0xc0, !PT ;  /* 0x400000000dff7812 */ /* 0x000fc6000788c0ff */
[----:B------:R-:W-:Y:S04]  /*c7850*/  @P2 STG.E.U8 desc[UR10][R218.64], R210 ;  /* 0x000000d2da002986 */ /* 0x000fe8000c10110a */
[----:B------:R0:W-:Y:S01]  /*c7860*/  @P1 STG.E.U8 desc[UR10][R220.64], R2 ;  /* 0x00000002dc001986 */ /* 0x0001e2000c10110a */
[----:B------:R-:W-:Y:S02]  /*c7870*/  PRMT R4, R211, 0x7771, RZ ;  /* 0x00007771d3047816 */ /* 0x000fe400000000ff */
[----:B------:R-:W-:Y:S01]  /*c7880*/  ISETP.LT.AND P2, PT, R6, UR6, !P4 ;  /* 0x0000000606007c0c */ /* 0x000fe2000e741270 */
[----:B------:R-:W-:Y:S01]  /*c7890*/  ULDC UR6, c[0x0][0x228] ;  /* 0x00008a0000067ab9 */ /* 0x000fe20000000800 */
[----:B0-----:R-:W2:Y:S01]  /*c78a0*/  LDL.LU.64 R220, [R1+0x12b8] ;  /* 0x0012b80001dc7983 */ /* 0x001ea20000300a00 */
[----:B------:R-:W-:Y:S01]  /*c78b0*/  ISETP.LT.AND P4, PT, R7, UR4, !P4 ;  /* 0x0000000407007c0c */ /* 0x000fe2000e781270 */
[----:B------:R-:W-:Y:S01]  /*c78c0*/  VIADD R3, R0, 0x1aa ;  /* 0x000001aa00037836 */ /* 0x000fe20000000000 */
[C---:B------:R-:W-:Y:S01]  /*c78d0*/  PRMT R2, R211.reuse, 0x7772, RZ ;  /* 0x00007772d3027816 */ /* 0x040fe200000000ff */
[----:B------:R-:W-:Y:S01]  /*c78e0*/  ULDC UR4, c[0x0][0x228] ;  /* 0x00008a0000047ab9 */ /* 0x000fe20000000800 */
[----:B------:R-:W-:Y:S01]  /*c78f0*/  PRMT R211, R211, 0x7773, RZ ;  /* 0x00007773d3d37816 */ /* 0x000fe200000000ff */
[----:B---3--:R0:W-:Y:S04]  /*c7900*/  @P3 STG.E.U8 desc[UR10][R224.64], R4 ;  /* 0x00000004e0003986 */ /* 0x0081e8000c10110a */
[----:B0-----:R-:W3:Y:S04]  /*c7910*/  LDL.LU.64 R224, [R1+0x12d0] ;  /* 0x0012d00001e07983 */ /* 0x001ee80000300a00 */
[----:B------:R-:W3:Y:S04]  /*c7920*/  LDL.LU R213, [R1+0x64] ;  /* 0x0000640001d57983 */ /* 0x000ee80000300800 */
[----:B------:R-:W3:Y:S04]  /*c7930*/  LDL.LU.64 R218, [R1+0x12c8] ;  /* 0x0012c80001da7983 */ /* 0x000ee80000300a00 */
[----:B----4-:R0:W-:Y:S04]  /*c7940*/  @P2 STG.E.U8 desc[UR10][R222.64], R2 ;  /* 0x00000002de002986 */ /* 0x0101e8000c10110a */
[----:B0-----:R-:W4:Y:S04]  /*c7950*/  LDL.LU.64 R222, [R1+0x12d8] ;  /* 0x0012d80001de7983 */ /* 0x001f280000300a00 */
[----:B--2---:R0:W-:Y:S04]  /*c7960*/  @P4 STG.E.U8 desc[UR10][R226.64], R211 ;  /* 0x000000d3e2004986 */ /* 0x0041e8000c10110a */
[----:B0-----:R-:W2:Y:S01]  /*c7970*/  LDL.LU.64 R226, [R1+0x12c0] ;  /* 0x0012c00001e27983 */ /* 0x001ea20000300a00 */
[----:B------:R-:W-:-:S04]  /*c7980*/  LOP3.LUT P5, RZ, R13, 0x20000000, RZ, 0xc0, !PT ;  /* 0x200000000dff7812 */ /* 0x000fc800078ac0ff */
[----:B------:R-:W-:Y:S01]  /*c7990*/  ISETP.LT.AND P1, PT, R6, UR6, !P5 ;  /* 0x0000000606007c0c */ /* 0x000fe2000ef21270 */
[----:B------:R-:W-:Y:S01]  /*c79a0*/  ULDC UR6, c[0x0][0x228] ;  /* 0x00008a0000067ab9 */ /* 0x000fe20000000800 */
[----:B------:R-:W-:Y:S01]  /*c79b0*/  ISETP.LT.AND P5, PT, R7, UR4, !P5 ;  /* 0x0000000407007c0c */ /* 0x000fe2000efa1270 */
[----:B------:R-:W-:Y:S01]  /*c79c0*/  ULDC UR4, c[0x0][0x22c] ;  /* 0x00008b0000047ab9 */ /* 0x000fe20000000800 */
[----:B------:R-:W-:Y:S01]  /*c79d0*/  ISETP.GE.AND P0, PT, R3, UR17, PT ;  /* 0x0000001103007c0c */ /* 0x000fe2000bf06270 */
[----:B------:R-:W-:Y:S01]  /*c79e0*/  VIADD R3, R0, 0x1ff ;  /* 0x000001ff00037836 */ /* 0x000fe20000000000 */
[----:B------:R-:W-:Y:S02]  /*c79f0*/  LOP3.LUT P6, RZ, R13, 0x10000000, RZ, 0xc0, !PT ;  /* 0x100000000dff7812 */ /* 0x000fe400078cc0ff */
[----:B------:R-:W-:Y:S02]  /*c7a00*/  PRMT R2, R248, 0x7770, RZ ;  /* 0x00007770f8027816 */ /* 0x000fe400000000ff */
[----:B------:R-:W-:-:S02]  /*c7a10*/  ISETP.GE.AND P3, PT, R3, UR31, PT ;  /* 0x0000001f03007c0c */ /* 0x000fc4000bf66270 */
[----:B------:R-:W-:Y:S01]  /*c7a20*/  PRMT R3, R248, 0x7771, RZ ;  /* 0x00007771f8037816 */ /* 0x000fe200000000ff */
[----:B------:R0:W-:Y:S01]  /*c7a30*/  @P1 STG.E.U8 desc[UR10][R216.64], R2 ;  /* 0x00000002d8001986 */ /* 0x0001e2000c10110a */
[----:B------:R-:W-:Y:S01]  /*c7a40*/  ISETP.LT.AND P4, PT, R6, UR6, !P6 ;  /* 0x0000000606007c0c */ /* 0x000fe2000f781270 */
[----:B------:R-:W-:Y:S02]  /*c7a50*/  ULDC UR6, c[0x0][0x228] ;  /* 0x00008a0000067ab9 */ /* 0x000fe40000000800 */
[----:B------:R1:W-:Y:S01]  /*c7a60*/  @P5 STG.E.U8 desc[UR10][R220.64], R3 ;  /* 0x00000003dc005986 */ /* 0x0003e2000c10110a */
[----:B------:R-:W-:Y:S01]  /*c7a70*/  ISETP.LT.AND P6, PT, R7, UR6, !P6 ;  /* 0x0000000607007c0c */ /* 0x000fe2000f7c1270 */
[C---:B------:R-:W-:Y:S01]  /*c7a80*/  VIADD R4, R0.reuse, 0x1f4 ;  /* 0x000001f400047836 */ /* 0x040fe20000000000 */
[----:B------:R-:W-:Y:S01]  /*c7a90*/  ULDC UR6, c[0x0][0x228] ;  /* 0x00008a0000067ab9 */ /* 0x000fe20000000800 */
[----:B0-----:R-:W-:Y:S01]  /*c7aa0*/  VIADD R2, R0, 0x1ab ;  /* 0x000001ab00027836 */ /* 0x001fe20000000000 */
[----:B-1----:R-:W2:Y:S04]  /*c7ab0*/  LDL.LU.64 R220, [R1+0x12e0] ;  /* 0x0012e00001dc7983 */ /* 0x002ea80000300a00 */
[----:B------:R-:W-:Y:S01]  /*c7ac0*/  ISETP.GE.AND P1, PT, R2, UR4, PT ;  /* 0x0000000402007c0c */ /* 0x000fe2000bf26270 */
[----:B------:R-:W-:Y:S01]  /*c7ad0*/  ULDC UR4, c[0x0][0x228] ;  /* 0x00008a0000047ab9 */ /* 0x000fe20000000800 */
[----:B------:R-:W-:Y:S01]  /*c7ae0*/  PRMT R3, R248, 0x7772, RZ ;  /* 0x00007772f8037816 */ /* 0x000fe200000000ff */
[----:B------:R-:W2:Y:S01]  /*c7af0*/  LDL.LU R252, [R1+0x68] ;  /* 0x0000680001fc7983 */ /* 0x000ea20000300800 */
[----:B------:R-:W-:Y:S01]  /*c7b00*/  ISETP.LT.AND P5, PT, R6, UR4, !P0 ;  /* 0x0000000406007c0c */ /* 0x000fe2000c7a1270 */
[----:B------:R-:W-:Y:S01]  /*c7b10*/  VIADD R2, R0, 0x1ac ;  /* 0x000001ac00027836 */ /* 0x000fe20000000000 */
[----:B------:R-:W-:Y:S01]  /*c7b20*/  ULDC UR4, c[0x0][0x22c] ;  /* 0x00008b0000047ab9 */ /* 0x000fe20000000800 */
[----:B------:R-:W-:-:S02]  /*c7b30*/  ISETP.GE.AND P2, PT, R4, UR29, PT ;  /* 0x0000001d04007c0c */ /* 0x000fc4000bf46270 */
[----:B------:R-:W-:Y:S01]  /*c7b40*/  ISETP.LT.AND P0, PT, R7, UR6, !P0 ;  /* 0x0000000607007c0c */ /* 0x000fe2000c701270 */
[----:B------:R-:W-:Y:S01]  /*c7b50*/  ULDC UR6, c[0x0][0x228] ;  /* 0x00008a0000067ab9 */ /* 0x000fe20000000800 */
[----:B------:R-:W-:Y:S01]  /*c7b60*/  PRMT R4, R248, 0x7773, RZ ;  /* 0x00007773f8047816 */ /* 0x000fe200000000ff */
[----:B---3--:R0:W-:Y:S01]  /*c7b70*/  @P4 STG.E.U8 desc[UR10][R224.64], R3 ;  /* 0x00000003e0004986 */ /* 0x0081e2000c10110a */
[----:B------:R-:W-:Y:S01]  /*c7b80*/  ISETP.GE.AND P4, PT, R2, UR4, PT ;  /* 0x0000000402007c0c */ /* 0x000fe2000bf86270 */
[----:B------:R-:W-:Y:S01]  /*c7b90*/  ULDC UR4, c[0x0][0x228] ;  /* 0x00008a0000047ab9 */ /* 0x000fe20000000800 */
[C---:B------:R-:W-:Y:S01]  /*c7ba0*/  PRMT R2, R213.reuse, 0x7770, RZ ;  /* 0x00007770d5027816 */ /* 0x040fe200000000ff */
[----:B0-----:R-:W3:Y:S04]  /*c7bb0*/  LDL.LU.64 R224, [R1+0x12f0] ;  /* 0x0012f00001e07983 */ /* 0x001ee80000300a00 */
[----:B------:R-:W3:Y:S01]  /*c7bc0*/  LDL.LU.64 R216, [R1+0x12e8] ;  /* 0x0012e80001d87983 */ /* 0x000ee20000300a00 */
[----:B------:R-:W-:-:S03]  /*c7bd0*/  PRMT R3, R213, 0x7771, RZ ;  /* 0x00007771d5037816 */ /* 0x000fc600000000ff */
[----:B------:R-:W-:Y:S04]  /*c7be0*/  @P6 STG.E.U8 desc[UR10][R218.64], R4 ;  /* 0x00000004da006986 */ /* 0x000fe8000c10110a */
[----:B----4-:R0:W-:Y:S04]  /*c7bf0*/  @P5 STG.E.U8 desc[UR10][R222.64], R2 ;  /* 0x00000002de005986 */ /* 0x0101e8000c10110a */
[----:B0-----:R-:W4:Y:S04]  /*c7c00*/  LDL.LU.64 R222, [R1+0x12f8] ;  /* 0x0012f80001de7983 */ /* 0x001f280000300a00 */
[----:B--2---:R0:W-:Y:S04]  /*c7c10*/  @P0 STG.E.U8 desc[UR10][R226.64], R3 ;  /* 0x00000003e2000986 */ /* 0x0041e8000c10110a */
[----:B0-----:R-:W2:Y:S01]  /*c7c20*/  LDL.LU.64 R226, [R1+0x1310] ;  /* 0x0013100001e27983 */ /* 0x001ea20000300a00 */
[----:B------:R-:W-:Y:S01]  /*c7c30*/  ISETP.LT.AND P5, PT, R6, UR4, !P1 ;  /* 0x0000000406007c0c */ /* 0x000fe2000cfa1270 */
[----:B------:R-:W-:Y:S01]  /*c7c40*/  VIADD R2, R0, 0x1ad ;  /* 0x000001ad00027836 */ /* 0x000fe20000000000 */
[----:B------:R-:W-:Y:S01]  /*c7c50*/  ULDC UR4, c[0x0][0x22c] ;  /* 0x00008b0000047ab9 */ /* 0x000fe20000000800 */
[----:B------:R-:W-:Y:S01]  /*c7c60*/  PRMT R3, R213, 0x7772, RZ ;  /* 0x00007772d5037816 */ /* 0x000fe200000000ff */
[----:B------:R-:W2:Y:S01]  /*c7c70*/  LDL.LU R248, [R1+0x6c] ;  /* 0x00006c0001f87983 */ /* 0x000ea20000300800 */
[----:B------:R-:W-:Y:S01]  /*c7c80*/  ISETP.LT.AND P1, PT, R7, UR6, !P1 ;  /* 0x0000000607007c0c */ /* 0x000fe2000cf21270 */
[----:B------:R-:W-:Y:S01]  /*c7c90*/  ULDC UR6, c[0x0][0x228] ;  /* 0x00008a0000067ab9 */ /* 0x000fe20000000800 */
[----:B------:R-:W-:Y:S01]  /*c7ca0*/  ISETP.GE.AND P0, PT, R2, UR4, PT ;  /* 0x0000000402007c0c */ /* 0x000fe2000bf06270 */
[----:B------:R-:W-:Y:S01]  /*c7cb0*/  VIADD R2, R0, 0x1ae ;  /* 0x000001ae00027836 */ /* 0x000fe20000000000 */
[----:B------:R-:W-:Y:S01]  /*c7cc0*/  ISETP.LT.AND P6, PT, R6, UR8, !P4 ;  /* 0x0000000806007c0c */ /* 0x000fe2000e7c1270 */
[----:B------:R-:W2:Y:S01]  /*c7cd0*/  LDL.LU.64 R218, [R1+0x1308] ;  /* 0x0013080001da7983 */ /* 0x000ea20000300a00 */
[----:B------:R-:W-:Y:S01]  /*c7ce0*/  ULDC UR4, c[0x0][0x22c] ;  /* 0x00008b0000047ab9 */ /* 0x000fe20000000800 */
[----:B------:R-:W-:-:S02]  /*c7cf0*/  ULDC UR8, c[0x0][0x228] ;  /* 0x00008a0000087ab9 */ /* 0x000fc40000000800 */
[----:B------:R0:W-:Y:S01]  /*c7d00*/  @P5 STG.E.U8 desc[UR10][R220.64], R3 ;  /* 0x00000003dc005986 */ /* 0x0001e2000c10110a */
[----:B------:R-:W-:Y:S01]  /*c7d10*/  ISETP.GE.AND P5, PT, R2, UR4, PT ;  /* 0x0000000402007c0c */ /* 0x000fe2000bfa6270 */
[----:B------:R-:W-:Y:S01]  /*c7d20*/  ULDC UR4, c[0x0][0x228] ;  /* 0x00008a0000047ab9 */ /* 0x000fe20000000800 */
[----:B------:R-:W-:Y:S02]  /*c7d30*/  PRMT R2, R213, 0x7773, RZ ;  /* 0x00007773d5027816 */ /* 0x000fe400000000ff */
[----:B------:R-:W-:Y:S01]  /*c7d40*/  ISETP.LT.AND P4, PT, R7, UR4, !P4 ;  /* 0x0000000407007c0c */ /* 0x000fe2000e781270 */
[----:B------:R-:W-:Y:S01]  /*c7d50*/  ULDC UR4, c[0x0][0x22c] ;  /* 0x00008b0000047ab9 */ /* 0x000fe20000000800 */
[----:B0-----:R-:W2:Y:S01]  /*c7d60*/  LDL.LU.64 R220, [R1+0x1318] ;  /* 0x0013180001dc7983 */ /* 0x001ea20000300a00 */
[----:B------:R-:W-:-:S03]  /*c7d70*/  PRMT R3, R252, 0x7770, RZ ;  /* 0x00007770fc037816 */ /* 0x000fc600000000ff */
[----:B---3--:R0:W-:Y:S04]  /*c7d80*/  @P1 STG.E.U8 desc[UR10][R224.64], R2 ;  /* 0x00000002e0001986 */ /* 0x0081e8000c10110a */
[----:B------:R1:W-:Y:S01]  /*c7d90*/  @P6 STG.E.U8 desc[UR10][R216.64], R3 ;  /* 0x00000003d8006986 */ /* 0x0003e2000c10110a */
[----:B------:R-:W-:Y:S01]  /*c7da0*/  ISETP.LT.AND P6, PT, R6, UR6, !P0 ;  /* 0x0000000606007c0c */ /* 0x000fe2000c7c1270 */
[----:B------:R-:W-:Y:S02]  /*c7db0*/  ULDC UR6, c[0x0][0x228] ;  /* 0x00008a0000067ab9 */ /* 0x000fe40000000800 */
[----:B0-----:R-:W3:Y:S01]  /*c7dc0*/  LDL.LU.64 R224, [R1+0x1300] ;  /* 0x0013000001e07983 */ /* 0x001ee20000300a00 */
[----:B-1----:R-:W-:-:S05]  /*c7dd0*/  PRMT R3, R252, 0x7771, RZ ;  /* 0x00007771fc037816 */ /* 0x002fca00000000ff */
[----:B----4-:R0:W-:Y:S04]  /*c7de0*/  @P4 STG.E.U8 desc[UR10][R222.64], R3 ;  /* 0x00000003de004986 */ /* 0x0101e8000c10110a */
[----:B0-----:R-:W4:Y:S01]  /*c7df0*/  LDL.LU.64 R222, [R1+0x1328] ;  /* 0x0013280001de7983 */ /* 0x001f220000300a00 */
[----:B------:R-:W-:-:S03]  /*c7e00*/  PRMT R3, R252, 0x7772, RZ ;  /* 0x00007772fc037816 */ /* 0x000fc600000000ff */
[----:B------:R-:W4:Y:S04]  /*c7e10*/  LDL.LU R217, [R1+0x50] ;  /* 0x0000500001d97983 */ /* 0x000f280000300800 */
[----:B--2---:R0:W-:Y:S04]  /*c7e20*/  @P6 STG.E.U8 desc[UR10][R226.64], R3 ;  /* 0x00000003e2006986 */ /* 0x0041e8000c10110a */
[----:B0-----:R-:W2:Y:S01]  /*c7e30*/  LDL.LU.64 R226, [R1+0x1338] ;  /* 0x0013380001e27983 */ /* 0x001ea20000300a00 */
[----:B------:R-:W-:Y:S01]  /*c7e40*/  VIADD R2, R0, 0x1af ;  /* 0x000001af00027836 */ /* 0x000fe20000000000 */
[----:B------:R-:W-:Y:S01]  /*c7e50*/  ISETP.LT.AND P0, PT, R7, UR6, !P0 ;  /* 0x0000000607007c0c */ /* 0x000fe2000c701270 */
[----:B------:R-:W-:Y:S01]  /*c7e60*/  ULDC UR6, c[0x0][0x228] ;  /* 0x00008a0000067ab9 */ /* 0x000fe20000000800 */
[----:B------:R-:W-:Y:S01]  /*c7e70*/  PRMT R4, R252, 0x7773, RZ ;  /* 0x00007773fc047816 */ /* 0x000fe200000000ff */
[----:B------:R-:W2:Y:S01]  /*c7e80*/  LDL.LU.64 R214, [R1+0x1330] ;  /* 0x0013300001d67983 */ /* 0x000ea20000300a00 */
[----:B------:R-:W-:Y:S01]  /*c7e90*/  ISETP.GE.AND P1, PT, R2, UR4, PT ;  /* 0x0000000402007c0c */ /* 0x000fe2000bf26270 */
[----:B------:R-:W-:-:S02]  /*c7ea0*/  ULDC UR4, c[0x0][0x228] ;  /* 0x00008a0000047ab9 */ /* 0x000fc40000000800 */
[----:B------:R-:W-:Y:S01]  /*c7eb0*/  ISETP.LT.AND P4, PT, R6, UR4, !P5 ;  /* 0x0000000406007c0c */ /* 0x000fe2000ef81270 */
[----:B------:R-:W-:Y:S01]  /*c7ec0*/  VIADD R2, R0, 0x1b0 ;  /* 0x000001b000027836 */ /* 0x000fe20000000000 */
[----:B------:R-:W-:Y:S01]  /*c7ed0*/  ULDC UR4, c[0x0][0x22c] ;  /* 0x00008b0000047ab9 */ /* 0x000fe20000000800 */
[----:B------:R-:W-:Y:S01]  /*c7ee0*/  ISETP.LT.AND P5, PT, R7, UR6, !P5 ;  /* 0x0000000607007c0c */ /* 0x000fe2000efa1270 */
[----:B------:R-:W-:Y:S02]  /*c7ef0*/  ULDC UR6, c[0x0][0x228] ;  /* 0x00008a0000067ab9 */ /* 0x000fe40000000800 */
[----:B------:R-:W-:Y:S01]  /*c7f00*/  ISETP.GE.AND P6, PT, R2, UR4, PT ;  /* 0x0000000402007c0c */ /* 0x000fe2000bfc6270 */
[----:B------:R-:W-:Y:S01]  /*c7f10*/  @P0 STG.E.U8 desc[UR10][R218.64], R4 ;  /* 0x00000004da000986 */ /* 0x000fe2000c10110a */
[----:B------:R-:W-:Y:S01]  /*c7f20*/  PRMT R2, R248, 0x7770, RZ ;  /* 0x00007770f8027816 */ /* 0x000fe200000000ff */
[----:B------:R-:W-:-:S04]  /*c7f30*/  ULDC UR4, c[0x0][0x228] ;  /* 0x00008a0000047ab9 */ /* 0x000fc80000000800 */
[----:B------:R0:W-:Y:S01]  /*c7f40*/  @P4 STG.E.U8 desc[UR10][R220.64], R2 ;  /* 0x00000002dc004986 */ /* 0x0001e2000c10110a */
[----:B------:R-:W-:Y:S02]  /*c7f50*/  PRMT R3, R248, 0x7771, RZ ;  /* 0x00007771f8037816 */ /* 0x000fe400000000ff */
[----:B------:R-:W-:Y:S01]  /*c7f60*/  ISETP.LT.AND P0, PT, R6, UR4, !P1 ;  /* 0x0000000406007c0c */ /* 0x000fe2000cf01270 */
[----:B------:R-:W-:Y:S01]  /*c7f70*/  ULDC UR4, c[0x0][0x22c] ;  /* 0x00008b0000047ab9 */ /* 0x000fe20000000800 */
[----:B0-----:R-:W2:Y:S01]  /*c7f80*/  LDL.LU.64 R220, [R1+0x1340] ;  /* 0x0013400001dc7983 */ /* 0x001ea20000300a00 */
[----:B------:R-:W-:Y:S01]  /*c7f90*/  VIADD R2, R0, 0x1b1 ;  /* 0x000001b100027836 */ /* 0x000fe20000000000 */
[----:B------:R-:W-:Y:S01]  /*c7fa0*/  ISETP.LT.AND P1, PT, R7, UR6, !P1 ;  /* 0x0000000607007c0c */ /* 0x000fe2000cf21270 */
[----:B------:R-:W-:-:S03]  /*c7fb0*/  ULDC UR6, c[0x0][0x228] ;  /* 0x00008a0000067ab9 */ /* 0x000fc60000000800 */
[----:B------:R-:W-:Y:S01]  /*c7fc0*/  ISETP.GE.AND P4, PT, R2, UR4, PT ;  /* 0x0000000402007c0c */ /* 0x000fe2000bf86270 */
[----:B------:R-:W-:Y:S01]  /*c7fd0*/  VIADD R2, R0, 0x1b2 ;  /* 0x000001b200027836 */ /* 0x000fe20000000000 */
[----:B------:R-:W-:Y:S01]  /*c7fe0*/  ULDC UR4, c[0x0][0x22c] ;  /* 0x00008b0000047ab9 */ /* 0x000fe20000000800 */
[----:B---3--:R0:W-:Y:S04]  /*c7ff0*/  @P5 STG.E.U8 desc[UR10][R224.64], R3 ;  /* 0x00000003e0005986 */ /* 0x0081e8000c10110a */
[----:B0-----:R-:W3:Y:S01]  /*c8000*/  LDL.LU.64 R224, [R1+0x1358] ;  /* 0x0013580001e07983 */ /* 0x001ee20000300a00 */
[----:B------:R-:W-:-:S03]  /*c8010*/  PRMT R3, R248, 0x7772, RZ ;  /* 0x00007772f8037816 */ /* 0x000fc600000000ff */
[----:B------:R-:W3:Y:S04]  /*c8020*/  LDL.LU R252, [R1+0x54] ;  /* 0x0000540001fc7983 */ /* 0x000ee80000300800 */
[----:B------:R-:W3:Y:S04]  /*c8030*/  LDL.LU.64 R218, [R1+0x1350] ;  /* 0x0013500001da7983 */ /* 0x000ee80000300a00 */
[----:B----4-:R0:W-:Y:S01]  /*c8040*/  @P0 STG.E.U8 desc[UR10][R222.64], R3 ;  /* 0x00000003de000986 */ /* 0x0101e2000c10110a */
[----:B------:R-:W-:Y:S01]  /*c8050*/  ISETP.GE.AND P0, PT, R2, UR4, PT ;  /* 0x0000000402007c0c */ /* 0x000fe2000bf06270 */
[----:B------:R-:W-:Y:S01]  /*c8060*/  ULDC UR4, c[0x0][0x228] ;  /* 0x00008a0000047ab9 */ /* 0x000fe20000000800 */
[----:B------:R-:W-:Y:S01]  /*c8070*/  PRMT R2, R248, 0x7773, RZ ;  /* 0x00007773f8027816 */ /* 0x000fe200000000ff */
[----:B0-----:R-:W4:Y:S04]  /*c8080*/  LDL.LU.64 R222, [R1+0x1360] ;  /* 0x0013600001de7983 */ /* 0x001f280000300a00 */
[----:B--2---:R0:W-:Y:S04]  /*c8090*/  @P1 STG.E.U8 desc[UR10][R226.64], R2 ;  /* 0x00000002e2001986 */ /* 0x0041e8000c10110a */
[----:B0-----:R-:W2:Y:S01]  /*c80a0*/  LDL.LU.64 R226, [R1+0x1348] ;  /* 0x0013480001e27983 */ /* 0x001ea20000300a00 */
[----:B------:R-:W-:-:S02]  /*c80b0*/  ISETP.LT.AND P5, PT, R6, UR8, !P6 ;  /* 0x0000000806007c0c */ /* 0x000fc4000f7a1270 */
[----:B------:R-:W-:Y:S01]  /*c80c0*/  PRMT R3, R217, 0x7770, RZ ;  /* 0x00007770d9037816 */ /* 0x000fe200000000ff */
[----:B------:R-:W-:Y:S01]  /*c80d0*/  VIADD R2, R0, 0x1b3 ;  /* 0x000001b300027836 */ /* 0x000fe20000000000 */
[----:B------:R-:W-:Y:S01]  /*c80e0*/  ISETP.LT.AND P6, PT, R7, UR4, !P6 ;  /* 0x0000000407007c0c */ /* 0x000fe2000f7c1270 */
[----:B------:R-:W-:Y:S01]  /*c80f0*/  ULDC UR4, c[0x0][0x22c] ;  /* 0x00008b0000047ab9 */ /* 0x000fe20000000800 */
[----:B------:R-:W-:Y:S01]  /*c8100*/  PRMT R4, R217, 0x7773, RZ ;  /* 0x00007773d9047816 */ /* 0x000fe200000000ff */
[----:B------:R-:W-:-:S06]  /*c8110*/  ULDC UR8, c[0x0][0x228] ;  /* 0x00008a0000087ab9 */ /* 0x000fcc0000000800 */
[----:B------:R0:W-:Y:S01]  /*c8120*/  @P5 STG.E.U8 desc[UR10][R214.64], R3 ;  /* 0x00000003d6005986 */ /* 0x0001e2000c10110a */
[----:B------:R-:W-:Y:S01]  /*c8130*/  ISETP.LT.AND P5, PT, R6, UR6, !P4 ;  /* 0x0000000606007c0c */ /* 0x000fe2000e7a1270 */
[----:B------:R-:W-:Y:S01]  /*c8140*/  ULDC UR6, c[0x0][0x228] ;  /* 0x00008a0000067ab9 */ /* 0x000fe20000000800 */
[----:B0-----:R-:W-:-:S05]  /*c8150*/  PRMT R3, R217, 0x7771, RZ ;  /* 0x00007771d9037816 */ /* 0x001fca00000000ff */
[----:B------:R0:W-:Y:S01]  /*c8160*/  @P6 STG.E.U8 desc[UR10][R220.64], R3 ;  /* 0x00000003dc006986 */ /* 0x0001e2000c10110a */
[----:B------:R-:W-:Y:S01]  /*c8170*/  ISETP.LT.AND P4, PT, R7, UR6, !P4 ;  /* 0x0000000607007c0c */ /* 0x000fe2000e781270 */
[----:B------:R-:W-:Y:S01]  /*c8180*/  ULDC UR6, c[0x0][0x228] ;  /* 0x00008a0000067ab9 */ /* 0x000fe20000000800 */
[----:B------:R-:W-:Y:S01]  /*c8190*/  ISETP.GE.AND P1, PT, R2, UR4, PT ;  /* 0x0000000402007c0c */ /* 0x000fe2000bf26270 */
[----:B------:R-:W-:Y:S01]  /*c81a0*/  ULDC UR4, c[0x0][0x228] ;  /* 0x00008a0000047ab9 */ /* 0x000fe20000000800 */
[----:B0-----:R-:W2:Y:S01]  /*c81b0*/  LDL.LU.64 R220, [R1+0x1380] ;  /* 0x0013800001dc7983 */ /* 0x001ea20000300a00 */
[----:B------:R-:W-:-:S03]  /*c81c0*/  PRMT R3, R217, 0x7772, RZ ;  /* 0x00007772d9037816 */ /* 0x000fc600000000ff */
[----:B------:R-:W2:Y:S01]  /*c81d0*/  LDL.LU R248, [R1+0x58] ;  /* 0x0000580001f87983 */ /* 0x000ea20000300800 */
[----:B------:R-:W-:Y:S01]  /*c81e0*/  ISETP.LT.AND P6, PT, R6, UR4, !P0 ;  /* 0x0000000406007c0c */ /* 0x000fe2000c7c1270 */
[----:B------:R-:W-:Y:S01]  /*c81f0*/  VIADD R2, R0, 0x1b4 ;  /* 0x000001b400027836 */ /* 0x000fe20000000000 */
[----:B------:R-:W-:Y:S01]  /*c8200*/  ISETP.LT.AND P0, PT, R7, UR6, !P0 ;  /* 0x0000000607007c0c */ /* 0x000fe2000c701270 */
[----:B------:R-:W-:Y:S01]  /*c8210*/  ULDC UR4, c[0x0][0x22c] ;  /* 0x00008b0000047ab9 */ /* 0x000fe20000000800 */
[----:B------:R-:W-:Y:S01]  /*c8220*/  ULDC UR6, c[0x0][0x228] ;  /* 0x00008a0000067ab9 */ /* 0x000fe20000000800 */
[----:B---3--:R0:W-:Y:S01]  /*c8230*/  @P5 STG.E.U8 desc[UR10][R224.64], R3 ;  /* 0x00000003e0005986 */ /* 0x0081e2000c10110a */
[----:B------:R-:W-:Y:S01]  /*c8240*/  ISETP.GE.AND P5, PT, R2, UR4, PT ;  /* 0x0000000402007c0c */ /* 0x000fe2000bfa6270 */
[----:B------:R-:W-:Y:S02]  /*c8250*/  ULDC UR4, c[0x0][0x228] ;  /* 0x00008a0000047ab9 */ /* 0x000fe40000000800 */
[----:B0-----:R-:W3:Y:S04]  /*c8260*/  LDL.LU.64 R224, [R1+0x1378] ;  /* 0x0013780001e07983 */ /* 0x001ee80000300a00 */
[----:B------:R-:W3:Y:S01]  /*c8270*/  LDL.LU.64 R216, [R1+0x1370] ;  /* 0x0013700001d87983 */ /* 0x000ee20000300a00 */
[----:B------:R-:W-:-:S03]  /*c8280*/  PRMT R2, R252, 0x7770, RZ ;  /* 0x00007770fc027816 */ /* 0x000fc600000000ff */
[----:B------:R0:W-:Y:S01]  /*c8290*/  @P4 STG.E.U8 desc[UR10][R218.64], R4 ;  /* 0x00000004da004986 */ /* 0x0001e2000c10110a */
[----:B------:R-:W-:-:S03]  /*c82a0*/  PRMT R3, R252, 0x7771, RZ ;  /* 0x00007771fc037816 */ /* 0x000fc600000000ff */
[----:B0-----:R-:W3:Y:S04]  /*c82b0*/  LDL.LU.64 R218, [R1+0x1368] ;  /* 0x0013680001da7983 */ /* 0x001ee80000300a00 */
[----:B----4-:R-:W-:Y:S04]  /*c82c0*/  @P6 STG.E.U8 desc[UR10][R222.64], R2 ;  /* 0x00000002de006986 */ /* 0x010fe8000c10110a */
[----:B--2---:R0:W-:Y:S04]  /*c82d0*/  @P0 STG.E.U8 desc[UR10][R226.64], R3 ;  /* 0x00000003e2000986 */ /* 0x0041e8000c10110a */
[----:B0-----:R-:W2:Y:S01]  /*c82e0*/  LDL.LU.64 R226, [R1+0x13b0] ;  /* 0x0013b00001e27983 */ /* 0x001ea20000300a00 */
[----:B------:R-:W-:Y:S01]  /*c82f0*/  ISETP.LT.AND P4, PT, R6, UR4, !P1 ;  /* 0x0000000406007c0c */ /* 0x000fe2000cf81270 */
[----:B------:R-:W-:Y:S01]  /*c8300*/  VIADD R2, R0, 0x1b5 ;  /* 0x000001b500027836 */ /* 0x000fe20000000000 */
[----:B------:R-:W-:Y:S01]  /*c8310*/  ULDC UR4, c[0x0][0x22c] ;  /* 0x00008b0000047ab9 */ /* 0x000fe20000000800 */
[----:B------:R-:W-:Y:S01]  /*c8320*/  PRMT R3, R252, 0x7772, RZ ;  /* 0x00007772fc037816 */ /* 0x000fe200000000ff */
[----:B------:R-:W4:Y:S01]  /*c8330*/  LDL.LU R222, [R1+0x5c] ;  /* 0x00005c0001de7983 */ /* 0x000f220000300800 */
[----:B------:R-:W-:Y:S01]  /*c8340*/  ISETP.LT.AND P1, PT, R7, UR6, !P1 ;  /* 0x0000000607007c0c */ /* 0x000fe2000cf21270 */
[----:B------:R-:W-:Y:S01]  /*c8350*/  ULDC UR6, c[0x0][0x228] ;  /* 0x00008a0000067ab9 */ /* 0x000fe20000000800 */
[----:B------:R-:W-:Y:S01]  /*c8360*/  ISETP.GE.AND P0, PT, R2, UR4, PT ;  /* 0x0000000402007c0c */ /* 0x000fe2000bf06270 */
[----:B------:R-:W-:Y:S01]  /*c8370*/  VIADD R2, R0, 0x1b6 ;  /* 0x000001b600027836 */ /* 0x000fe20000000000 */
[----:B------:R-:W-:Y:S01]  /*c8380*/  ISETP.LT.AND P6, PT, R6, UR8, !P5 ;  /* 0x0000000806007c0c */ /* 0x000fe2000efc1270 */
[----:B------:R-:W-:Y:S01]  /*c8390*/  ULDC UR4, c[0x0][0x22c] ;  /* 0x00008b0000047ab9 */ /* 0x000fe20000000800 */
[----:B------:R-:W4:Y:S01]  /*c83a0*/  LDL.LU.64 R214, [R1+0x13a0] ;  /* 0x0013a00001d67983 */ /* 0x000f220000300a00 */
[----:B------:R-:W-:-:S03]  /*c83b0*/  ULDC UR8, c[0x0][0x228] ;  /* 0x00008a0000087ab9 */ /* 0x000fc60000000800 */
[----:B------:R0:W-:Y:S01]  /*c83c0*/  @P4 STG.E.U8 desc[UR10][R220.64], R3 ;  /* 0x00000003dc004986 */ /* 0x0001e2000c10110a */
[----:B------:R-:W-:Y:S01]  /*c83d0*/  ISETP.GE.AND P4, PT, R2, UR4, PT ;  /* 0x0000000402007c0c */ /* 0x000fe2000bf86270 */
[----:B------:R-:W-:Y:S01]  /*c83e0*/  ULDC UR4, c[0x0][0x228] ;  /* 0x00008a0000047ab9 */ /* 0x000fe20000000800 */
[----:B------:R-:W-:Y:S02]  /*c83f0*/  PRMT R2, R252, 0x7773, RZ ;  /* 0x00007773fc027816 */ /* 0x000fe400000000ff */
[----:B------:R-:W-:Y:S01]  /*c8400*/  ISETP.LT.AND P5, PT, R7, UR4, !P5 ;  /* 0x0000000407007c0c */ /* 0x000fe2000efa1270 */
[----:B------:R-:W-:Y:S01]  /*c8410*/  ULDC UR4, c[0x0][0x22c] ;  /* 0x00008b0000047ab9 */ /* 0x000fe20000000800 */
[----:B0-----:R-:W4:Y:S01]  /*c8420*/  LDL.LU.64 R220, [R1+0x13a8] ;  /* 0x0013a80001dc7983 */ /* 0x001f220000300a00 */
[----:B------:R-:W-:-:S03]  /*c8430*/  PRMT R3, R248, 0x7770, RZ ;  /* 0x00007770f8037816 */ /* 0x000fc600000000ff */
[----:B---3--:R0:W-:Y:S04]  /*c8440*/  @P1 STG.E.U8 desc[UR10][R224.64], R2 ;  /* 0x00000002e0001986 */ /* 0x0081e8000c10110a */
[----:B------:R1:W-:Y:S01]  /*c8450*/  @P6 STG.E.U8 desc[UR10][R216.64], R3 ;  /* 0x00000003d8006986 */ /* 0x0003e2000c10110a */
[----:B------:R-:W-:Y:S01]  /*c8460*/  ISETP.LT.AND P6, PT, R6, UR6, !P0 ;  /* 0x0000000606007c0c */ /* 0x000fe2000c7c1270 */
[----:B------:R-:W-:Y:S02]  /*c8470*/  ULDC UR6, c[0x0][0x228] ;  /* 0x00008a0000067ab9 */ /* 0x000fe40000000800 */
[----:B0-----:R-:W3:Y:S01]  /*c8480*/  LDL.LU.64 R224, [R1+0x1388] ;  /* 0x0013880001e07983 */ /* 0x001ee20000300a00 */
[----:B-1----:R-:W-:-:S05]  /*c8490*/  PRMT R3, R248, 0x7771, RZ ;  /* 0x00007771f8037816 */ /* 0x002fca00000000ff */
[----:B------:R0:W-:Y:S04]  /*c84a0*/  @P5 STG.E.U8 desc[UR10][R218.64], R3 ;  /* 0x00000003da005986 */ /* 0x0001e8000c10110a */
[----:B0-----:R-:W3:Y:S01]  /*c84b0*/  LDL.LU.64 R218, [R1+0x13e8] ;  /* 0x0013e80001da7983 */ /* 0x001ee20000300a00 */
[----:B------:R-:W-:-:S03]  /*c84c0*/  PRMT R3, R248, 0x7772, RZ ;  /* 0x00007772f8037816 */ /* 0x000fc600000000ff */
[----:B------:R-:W3:Y:S04]  /*c84d0*/  LDL.LU R252, [R1+0x40] ;  /* 0x0000400001fc7983 */ /* 0x000ee80000300800 */
        /* <DEDUP_REMOVED lines=15> */
[----:B----4-:R-:W-:Y:S01]  /*c85d0*/  @P0 STG.E.U8 desc[UR10][R214.64], R4 ;  /* 0x00000004d6000986 */ /* 0x010fe2000c10110a */
[C---:B------:R-:W-:Y:S01]  /*c85e0*/  PRMT R2, R222.reuse, 0x7770, RZ ;  /* 0x00007770de027816 */ /* 0x040fe200000000ff */
[----:B------:R-:W-:Y:S01]  /*c85f0*/  ULDC UR4, c[0x0][0x228] ;  /* 0x00008a0000047ab9 */ /* 0x000fe20000000800 */
[----:B------:R-:W-:-:S02]  /*c8600*/  PRMT R3, R222, 0x7771, RZ ;  /* 0x00007771de037816 */ /* 0x000fc400000000ff */
[----:B------:R-:W-:Y:S01]  /*c8610*/  ISETP.LT.AND P0, PT, R6, UR4, !P1 ;  /* 0x0000000406007c0c */ /* 0x000fe2000cf01270 */
[----:B------:R-:W-:Y:S01]  /*c8620*/  ULDC UR4, c[0x0][0x22c] ;  /* 0x00008b0000047ab9 */ /* 0x000fe20000000800 */
[----:B------:R0:W-:Y:S04]  /*c8630*/  @P5 STG.E.U8 desc[UR10][R220.64], R2 ;  /* 0x00000002dc005986 */ /* 0x0001e8000c10110a */
[----:B0-----:R-:W4:Y:S01]  /*c8640*/  LDL.LU.64 R220, [R1+0x13d0] ;  /* 0x0013d00001dc7983 */ /* 0x001f220000300a00 */
[----:B------:R-:W-:Y:S01]  /*c8650*/  VIADD R2, R0, 0x1b9 ;  /* 0x000001b900027836 */ /* 0x000fe20000000000 */
[----:B------:R-:W-:Y:S01]  /*c8660*/  ISETP.LT.AND P1, PT, R7, UR6, !P1 ;  /* 0x0000000607007c0c */ /* 0x000fe2000cf21270 */
[----:B------:R-:W-:Y:S01]  /*c8670*/  ULDC UR6, c[0x0][0x228] ;  /* 0x00008a0000067ab9 */ /* 0x000fe20000000800 */
[----:B---3--:R0:W-:Y:S02]  /*c8680*/  @P4 STG.E.U8 desc[UR10][R224.64], R3 ;  /* 0x00000003e0004986 */ /* 0x0081e4000c10110a */
[----:B------:R-:W-:Y:S01]  /*c8690*/  ISETP.GE.AND P4, PT, R2, UR4, PT ;  /* 0x0000000402007c0c */ /* 0x000fe2000bf86270 */
[----:B------:R-:W-:Y:S01]  /*c86a0*/  VIADD R2, R0, 0x1ba ;  /* 0x000001ba00027836 */ /* 0x000fe20000000000 */
[----:B------:R-:W-:Y:S01]  /*c86b0*/  ULDC UR4, c[0x0][0x22c] ;  /* 0x00008b0000047ab9 */ /* 0x000fe20000000800 */
[----:B0-----:R-:W3:Y:S01]  /*c86c0*/  LDL.LU.64 R224, [R1+0x1418] ;  /* 0x0014180001e07983 */ /* 0x001ee20000300a00 */
[----:B------:R-:W-:-:S03]  /*c86d0*/  PRMT R3, R222, 0x7772, RZ ;  /* 0x00007772de037816 */ /* 0x000fc600000000ff */
[----:B------:R-:W3:Y:S04]  /*c86e0*/  LDL.LU R248, [R1+0x44] ;  /* 0x0000440001f87983 */ /* 0x000ee80000300800 */
[----:B------:R0:W-:Y:S01]  /*c86f0*/  @P0 STG.E.U8 desc[UR10][R218.64], R3 ;  /* 0x00000003da000986 */ /* 0x0001e2000c10110a */
[----:B------:R-:W-:Y:S01]  /*c8700*/  ISETP.GE.AND P0, PT, R2, UR4, PT ;  /* 0x0000000402007c0c */ /* 0x000fe2000bf06270 */
[----:B------:R-:W-:Y:S01]  /*c8710*/  ULDC UR4, c[0x0][0x228] ;  /* 0x00008a0000047ab9 */ /* 0x000fe20000000800 */
[----:B------:R-:W-:Y:S01]  /*c8720*/  PRMT R2, R222, 0x7773, RZ ;  /* 0x00007773de027816 */ /* 0x000fe200000000ff */
[----:B0-----:R-:W3:Y:S04]  /*c8730*/  LDL.LU.64 R218, [R1+0x1408] ;  /* 0x0014080001da7983 */ /* 0x001ee80000300a00 */
[----:B------:R-:W3:Y:S04]  /*c8740*/  LDL.LU.64 R222, [R1+0x1410] ;  /* 0x0014100001de7983 */ /* 0x000ee80000300a00 */
        /* <DEDUP_REMOVED lines=12> */
[----:B------:R-:W-:Y:S01]  /*c8810*/  ISETP.GE.AND P1, PT, R2, UR4, PT ;  /* 0x0000000402007c0c */ /* 0x000fe2000bf26270 */
[----:B------:R-:W-:Y:S01]  /*c8820*/  ULDC UR4, c[0x0][0x228] ;  /* 0x00008a0000047ab9 */ /* 0x000fe20000000800 */
[----:B0-----:R-:W-:-:S05]  /*c8830*/  PRMT R3, R252, 0x7771, RZ ;  /* 0x00007771fc037816 */ /* 0x001fca00000000ff */
[----:B----4-:R0:W-:Y:S01]  /*c8840*/  @P6 STG.E.U8 desc[UR10][R220.64], R3 ;  /* 0x00000003dc006986 */ /* 0x0101e2000c10110a */
[----:B------:R-:W-:Y:S01]  /*c8850*/  ISETP.LT.AND P4, PT, R7, UR6, !P4 ;  /* 0x0000000607007c0c */ /* 0x000fe2000e781270 */
[----:B------:R-:W-:Y:S01]  /*c8860*/  VIADD R2, R0, 0x1bc ;  /* 0x000001bc00027836 */ /* 0x000fe20000000000 */
[----:B------:R-:W-:Y:S01]  /*c8870*/  ISETP.LT.AND P6, PT, R6, UR4, !P0 ;  /* 0x0000000406007c0c */ /* 0x000fe2000c7c1270 */
[----:B------:R-:W-:Y:S01]  /*c8880*/  ULDC UR6, c[0x0][0x228] ;  /* 0x00008a0000067ab9 */ /* 0x000fe20000000800 */
[----:B------:R-:W-:Y:S01]  /*c8890*/  ULDC UR4, c[0x0][0x22c] ;  /* 0x00008b0000047ab9 */ /* 0x000fe20000000800 */
[----:B0-----:R-:W4:Y:S01]  /*c88a0*/  LDL.LU.64 R220, [R1+0x1448] ;  /* 0x0014480001dc7983 */ /* 0x001f220000300a00 */
[----:B------:R-:W-:-:S03]  /*c88b0*/  PRMT R3, R252, 0x7772, RZ ;  /* 0x00007772fc037816 */ /* 0x000fc600000000ff */
[----:B------:R-:W4:Y:S01]  /*c88c0*/  LDL.LU R217, [R1+0x48] ;  /* 0x0000480001d97983 */ /* 0x000f220000300800 */
[----:B------:R-:W-:Y:S01]  /*c88d0*/  ISETP.LT.AND P0, PT, R7, UR6, !P0 ;  /* 0x0000000607007c0c */ /* 0x000fe2000c701270 */
[----:B------:R-:W-:Y:S02]  /*c88e0*/  ULDC UR6, c[0x0][0x228] ;  /* 0x00008a0000067ab9 */ /* 0x000fe40000000800 */
        /* <DEDUP_REMOVED lines=8> */
[----:B------:R0:W-:Y:S04]  /*c8970*/  @P6 STG.E.U8 desc[UR10][R222.64], R2 ;  /* 0x00000002de006986 */ /* 0x0001e8000c10110a */
[----:B0-----:R-:W3:Y:S04]  /*c8980*/  LDL.LU.64 R222, [R1+0x1430] ;  /* 0x0014300001de7983 */ /* 0x001ee80000300a00 */
        /* <DEDUP_REMOVED lines=15> */
[----:B----4-:R0:W-:Y:S01]  /*c8a80*/  @P4 STG.E.U8 desc[UR10][R220.64], R3 ;  /* 0x00000003dc004986 */ /* 0x0101e2000c10110a */
        /* <DEDUP_REMOVED lines=21> */
[----:B------:R-:W-:-:S03]  /*c8be0*/  ULDC UR6, c[0x0][0x228] ;  /* 0x00008a0000067ab9 */ /* 0x000fc60000000800 */
[----:B------:R-:W-:Y:S01]  /*c8bf0*/  ISETP.GE.AND P1, PT, R2, UR4, PT ;  /* 0x0000000402007c0c */ /* 0x000fe2000bf26270 */
[----:B------:R-:W-:Y:S02]  /*c8c00*/  ULDC UR4, c[0x0][0x228] ;  /* 0x00008a0000047ab9 */ /* 0x000fe40000000800 */
[----:B------:R-:W-:Y:S01]  /*c8c10*/  ISETP.LT.AND P5, PT, R6, UR4, !P4 ;  /* 0x0000000406007c0c */ /* 0x000fe2000e7a1270 */
[----:B------:R-:W-:Y:S01]  /*c8c20*/  VIADD R2, R0, 0x1c0 ;  /* 0x000001c000027836 */ /* 0x000fe20000000000 */
[----:B------:R-:W-:Y:S01]  /*c8c30*/  ULDC UR4, c[0x0][0x22c] ;  /* 0x00008b0000047ab9 */ /* 0x000fe20000000800 */
[----:B------:R-:W-:Y:S02]  /*c8c40*/  PRMT R4, R217, 0x7773, RZ ;  /* 0x00007773d9047816 */ /* 0x000fe400000000ff */
[----:B------:R-:W2:Y:S01]  /*c8c50*/  LDL.LU.64 R216, [R1+0x1498] ;  /* 0x0014980001d87983 */ /* 0x000ea20000300a00 */
[----:B------:R-:W-:Y:S01]  /*c8c60*/  ISETP.GE.AND P6, PT, R2, UR4, PT ;  /* 0x0000000402007c0c */ /* 0x000fe2000bfc6270 */
[----:B------:R-:W-:Y:S01]  /*c8c70*/  ULDC UR4, c[0x0][0x228] ;  /* 0x00008a0000047ab9 */ /* 0x000fe20000000800 */
[----:B------:R-:W-:-:S02]  /*c8c80*/  PRMT R2, R252, 0x7770, RZ ;  /* 0x00007770fc027816 */ /* 0x000fc400000000ff */
[C---:B------:R-:W-:Y:S01]  /*c8c90*/  ISETP.LT.AND P4, PT, R7.reuse, UR6, !P4 ;  /* 0x0000000607007c0c */ /* 0x040fe2000e781270 */
[----:B------:R-:W-:Y:S01]  /*c8ca0*/  @P0 STG.E.U8 desc[UR10][R218.64], R4 ;  /* 0x00000004da000986 */ /* 0x000fe2000c10110a */
[----:B------:R-:W-:Y:S01]  /*c8cb0*/  PRMT R3, R252, 0x7771, RZ ;  /* 0x00007771fc037816 */ /* 0x000fe200000000ff */
[----:B------:R-:W-:Y:S01]  /*c8cc0*/  ULDC UR6, c[0x0][0x228] ;  /* 0x00008a0000067ab9 */ /* 0x000fe20000000800 */
[----:B------:R-:W-:Y:S01]  /*c8cd0*/  ISETP.LT.AND P0, PT, R6, UR4, !P1 ;  /* 0x0000000406007c0c */ /* 0x000fe2000cf01270 */
[----:B------:R-:W-:Y:S01]  /*c8ce0*/  ULDC UR4, c[0x0][0x22c] ;  /* 0x00008b0000047ab9 */ /* 0x000fe20000000800 */
[----:B----4-:R0:W-:Y:S04]  /*c8cf0*/  @P5 STG.E.U8 desc[UR10][R220.64], R2 ;  /* 0x00000002dc005986 */ /* 0x0101e8000c10110a */
        /* <DEDUP_REMOVED lines=11> */
[----:B------:R-:W3:Y:S04]  /*c8db0*/  LDL.LU.64 R218, [R1+0x14c8] ;  /* 0x0014c80001da7983 */ /* 0x000ee80000300a00 */
[----:B------:R0:W-:Y:S01]  /*c8dc0*/  @P0 STG.E.U8 desc[UR10][R222.64], R3 ;  /* 0x00000003de000986 */ /* 0x0001e2000c10110a */
[----:B------:R-:W-:Y:S01]  /*c8dd0*/  ISETP.GE.AND P0, PT, R2, UR4, PT ;  /* 0x0000000402007c0c */ /* 0x000fe2000bf06270 */
[----:B------:R-:W-:Y:S01]  /*c8de0*/  ULDC UR4, c[0x0][0x228] ;  /* 0x00008a0000047ab9 */ /* 0x000fe20000000800 */
[----:B------:R-:W-:Y:S01]  /*c8df0*/  PRMT R2, R252, 0x7773, RZ ;  /* 0x00007773fc027816 */ /* 0x000fe200000000ff */
[----:B0-----:R-:W3:Y:S04]  /*c8e00*/  LDL.LU.64 R222, [R1+0x14d8] ;  /* 0x0014d80001de7983 */ /* 0x001ee80000300a00 */
        /* <DEDUP_REMOVED lines=85> */
[C---:B------:R-:W-:Y:S01]  /*c9360*/  PRMT R2, R248.reuse, 0x7770, RZ ;  /* 0x00007770f8027816 */ /* 0x040fe200000000ff */
[----:B------:R-:W-:Y:S01]  /*c9370*/  ULDC UR4, c[0x0][0x228] ;  /* 0x00008a0000047ab9 */ /* 0x000fe20000000800 */
[----:B------:R-:W-:-:S02]  /*c9380*/  PRMT R3, R248, 0x7771, RZ ;  /* 0x00007771f8037816 */ /* 0x000fc400000000ff */
        /* <DEDUP_REMOVED lines=22> */
[----:B------:R-:W-:Y:S01]  /*c94f0*/  ISETP.LT.AND P5, PT, R6, UR8, !P6 ;  /* 0x0000000806007c0c */ /* 0x000fe2000f7a1270 */
[C---:B------:R-:W-:Y:S01]  /*c9500*/  VIADD R5, R0.reuse, 0x1cb ;  /* 0x000001cb00057836 */ /* 0x040fe20000000000 */
[----:B------:R-:W-:Y:S01]  /*c9510*/  ISETP.LT.AND P6, PT, R7, UR4, !P6 ;  /* 0x0000000407007c0c */ /* 0x000fe2000f7c1270 */
[----:B------:R-:W-:Y:S01]  /*c9520*/  ULDC UR4, c[0x0][0x22c] ;  /* 0x00008b0000047ab9 */ /* 0x000fe20000000800 */
[C---:B------:R-:W-:Y:S01]  /*c9530*/  PRMT R3, R217.reuse, 0x7770, RZ ;  /* 0x00007770d9037816 */ /* 0x040fe200000000ff */
[----:B------:R-:W-:Y:S01]  /*c9540*/  VIADD R8, R0, 0x1cd ;  /* 0x000001cd00087836 */ /* 0x000fe20000000000 */
[----:B------:R-:W-:Y:S01]  /*c9550*/  PRMT R4, R217, 0x7771, RZ ;  /* 0x00007771d9047816 */ /* 0x000fe200000000ff */
[----:B------:R-:W-:-:S06]  /*c9560*/  ULDC UR8, c[0x0][0x228] ;  /* 0x00008a0000087ab9 */ /* 0x000fcc0000000800 */
[----:B------:R0:W-:Y:S01]  /*c9570*/  @P5 STG.E.U8 desc[UR10][R214.64], R3 ;  /* 0x00000003d6005986 */ /* 0x0001e2000c10110a */
[C---:B------:R-:W-:Y:S01]  /*c9580*/  ISETP.LT.AND P5, PT, R6.reuse, UR6, !P4 ;  /* 0x0000000606007c0c */ /* 0x040fe2000e7a1270 */
[----:B------:R-:W-:Y:S01]  /*c9590*/  ULDC UR6, c[0x0][0x228] ;  /* 0x00008a0000067ab9 */ /* 0x000fe20000000800 */
[----:B------:R-:W-:Y:S02]  /*c95a0*/  PRMT R2, R217, 0x7772, RZ ;  /* 0x00007772d9027816 */ /* 0x000fe400000000ff */
[----:B------:R-:W-:Y:S01]  /*c95b0*/  ISETP.LT.AND P4, PT, R7, UR6, !P4 ;  /* 0x0000000607007c0c */ /* 0x000fe2000e781270 */
[----:B------:R-:W-:Y:S01]  /*c95c0*/  ULDC UR6, c[0x0][0x228] ;  /* 0x00008a0000067ab9 */ /* 0x000fe20000000800 */
[----:B------:R-:W-:Y:S01]  /*c95d0*/  ISETP.GE.AND P1, PT, R5, UR4, PT ;  /* 0x0000000405007c0c */ /* 0x000fe2000bf26270 */
[----:B------:R-:W-:Y:S01]  /*c95e0*/  ULDC UR4, c[0x0][0x228] ;  /* 0x00008a0000047ab9 */ /* 0x000fe20000000800 */
[----:B----4-:R1:W-:Y:S01]  /*c95f0*/  @P6 STG.E.U8 desc[UR10][R220.64], R4 ;  /* 0x00000004dc006986 */ /* 0x0103e2000c10110a */
[----:B------:R-:W-:-:S02]  /*c9600*/  ISETP.LT.AND P6, PT, R6, UR4, !P0 ;  /* 0x0000000406007c0c */ /* 0x000fc4000c7c1270 */
[----:B0-----:R-:W-:Y:S01]  /*c9610*/  PRMT R3, R217, 0x7773, RZ ;  /* 0x00007773d9037816 */ /* 0x001fe200000000ff */
[----:B------:R-:W-:Y:S01]  /*c9620*/  VIADD R5, R0, 0x1cc ;  /* 0x000001cc00057836 */ /* 0x000fe20000000000 */
[----:B-1----:R-:W4:Y:S01]  /*c9630*/  LDL.LU.64 R220, [R1+0x1148] ;  /* 0x0011480001dc7983 */ /* 0x002f220000300a00 */
[----:B------:R-:W-:-:S03]  /*c9640*/  ULDC UR4, c[0x0][0x22c] ;  /* 0x00008b0000047ab9 */ /* 0x000fc60000000800 */
[----:B------:R-:W4:Y:S01]  /*c9650*/  LDL.LU R248, [R1+0x28] ;  /* 0x0000280001f87983 */ /* 0x000f220000300800 */
[----:B------:R-:W-:Y:S01]  /*c9660*/  ISETP.LT.AND P0, PT, R7, UR6, !P0 ;  /* 0x0000000607007c0c */ /* 0x000fe2000c701270 */
[----:B------:R-:W-:Y:S02]  /*c9670*/  ULDC UR6, c[0x0][0x228] ;  /* 0x00008a0000067ab9 */ /* 0x000fe40000000800 */
        /* <DEDUP_REMOVED lines=8> */
[----:B------:R-:W-:Y:S04]  /*c9700*/  @P6 STG.E.U8 desc[UR10][R222.64], R4 ;  /* 0x00000004de006986 */ /* 0x000fe8000c10110a */
[----:B0-----:R-:W3:Y:S04]  /*c9710*/  LDL.LU.64 R218, [R1+0xef0] ;  /* 0x000ef00001da7983 */ /* 0x001ee80000300a00 */
[----:B--2---:R0:W-:Y:S04]  /*c9720*/  @P0 STG.E.U8 desc[UR10][R226.64], R5 ;  /* 0x00000005e2000986 */ /* 0x0041e8000c10110a */
[----:B0-----:R-:W2:Y:S01]  /*c9730*/  LDL.LU.64 R226, [R1+0xe28] ;  /* 0x000e280001e27983 */ /* 0x001ea20000300a00 */
[----:B------:R-:W-:Y:S01]  /*c9740*/  ISETP.LT.AND P4, PT, R6, UR4, !P1 ;  /* 0x0000000406007c0c */ /* 0x000fe2000cf81270 */
[----:B------:R-:W-:Y:S01]  /*c9750*/  ULDC UR4, c[0x0][0x22c] ;  /* 0x00008b0000047ab9 */ /* 0x000fe20000000800 */
[----:B------:R-:W-:Y:S01]  /*c9760*/  PRMT R2, R252, 0x7772, RZ ;  /* 0x00007772fc027816 */ /* 0x000fe200000000ff */
[----:B------:R-:W-:Y:S01]  /*c9770*/  VIADD R3, R0, 0x1ce ;  /* 0x000001ce00037836 */ /* 0x000fe20000000000 */
[----:B------:R-:W-:Y:S01]  /*c9780*/  ISETP.LT.AND P1, PT, R7, UR6, !P1 ;  /* 0x0000000607007c0c */ /* 0x000fe2000cf21270 */
[----:B------:R-:W2:Y:S01]  /*c9790*/  LDL.LU R222, [R1+0x2c] ;  /* 0x00002c0001de7983 */ /* 0x000ea20000300800 */
[----:B------:R-:W-:Y:S01]  /*c97a0*/  ISETP.GE.AND P0, PT, R8, UR4, PT ;  /* 0x0000000408007c0c */ /* 0x000fe2000bf06270 */
[----:B------:R-:W-:Y:S01]  /*c97b0*/  ULDC UR4, c[0x0][0x22c] ;  /* 0x00008b0000047ab9 */ /* 0x000fe20000000800 */
[----:B------:R-:W-:Y:S01]  /*c97c0*/  ISETP.LT.AND P6, PT, R6, UR8, !P5 ;  /* 0x0000000806007c0c */ /* 0x000fe2000efc1270 */
[----:B------:R-:W2:Y:S01]  /*c97d0*/  LDL.LU.64 R214, [R1+0xda0] ;  /* 0x000da00001d67983 */ /* 0x000ea20000300a00 */
[----:B------:R-:W-:-:S03]  /*c97e0*/  ULDC UR6, c[0x0][0x228] ;  /* 0x00008a0000067ab9 */ /* 0x000fc60000000800 */
[----:B----4-:R0:W-:Y:S01]  /*c97f0*/  @P4 STG.E.U8 desc[UR10][R220.64], R2 ;  /* 0x00000002dc004986 */ /* 0x0101e2000c10110a */
[----:B------:R-:W-:Y:S01]  /*c9800*/  ISETP.GE.AND P4, PT, R3, UR4, PT ;  /* 0x0000000403007c0c */ /* 0x000fe2000bf86270 */
[----:B------:R-:W-:Y:S01]  /*c9810*/  ULDC UR4, c[0x0][0x228] ;  /* 0x00008a0000047ab9 */ /* 0x000fe20000000800 */
[----:B------:R-:W-:Y:S02]  /*c9820*/  PRMT R3, R252, 0x7773, RZ ;  /* 0x00007773fc037816 */ /* 0x000fe400000000ff */
[----:B------:R-:W-:Y:S01]  /*c9830*/  PRMT R4, R248, 0x7770, RZ ;  /* 0x00007770f8047816 */ /* 0x000fe200000000ff */
[C---:B------:R-:W-:Y:S01]  /*c9840*/  VIADD R5, R0.reuse, 0x1cf ;  /* 0x000001cf00057836 */ /* 0x040fe20000000000 */
[----:B------:R-:W-:Y:S01]  /*c9850*/  ISETP.LT.AND P5, PT, R7, UR4, !P5 ;  /* 0x0000000407007c0c */ /* 0x000fe2000efa1270 */
[----:B------:R-:W-:Y:S01]  /*c9860*/  ULDC UR4, c[0x0][0x22c] ;  /* 0x00008b0000047ab9 */ /* 0x000fe20000000800 */
[----:B------:R-:W-:Y:S01]  /*c9870*/  VIADD R8, R0, 0x1d1 ;  /* 0x000001d100087836 */ /* 0x000fe20000000000 */
[----:B------:R-:W-:Y:S01]  /*c9880*/  ULDC UR8, c[0x0][0x228] ;  /* 0x00008a0000087ab9 */ /* 0x000fe20000000800 */
[----:B0-----:R-:W4:Y:S01]  /*c9890*/  LDL.LU.64 R220, [R1+0xd88] ;  /* 0x000d880001dc7983 */ /* 0x001f220000300a00 */
[----:B------:R-:W-:-:S03]  /*c98a0*/  PRMT R2, R248, 0x7771, RZ ;  /* 0x00007771f8027816 */ /* 0x000fc600000000ff */
[----:B---3--:R0:W-:Y:S04]  /*c98b0*/  @P1 STG.E.U8 desc[UR10][R224.64], R3 ;  /* 0x00000003e0001986 */ /* 0x0081e8000c10110a */
[----:B------:R-:W-:Y:S01]  /*c98c0*/  @P6 STG.E.U8 desc[UR10][R216.64], R4 ;  /* 0x00000004d8006986 */ /* 0x000fe2000c10110a */
[----:B------:R-:W-:Y:S01]  /*c98d0*/  ISETP.LT.AND P6, PT, R6, UR6, !P0 ;  /* 0x0000000606007c0c */ /* 0x000fe2000c7c1270 */
[----:B------:R-:W-:Y:S02]  /*c98e0*/  ULDC UR6, c[0x0][0x228] ;  /* 0x00008a0000067ab9 */ /* 0x000fe40000000800 */
[----:B0-----:R-:W3:Y:S01]  /*c98f0*/  LDL.LU.64 R224, [R1+0xd30] ;  /* 0x000d300001e07983 */ /* 0x001ee20000300a00 */
[----:B------:R-:W-:-:S03]  /*c9900*/  PRMT R3, R248, 0x7772, RZ ;  /* 0x00007772f8037816 */ /* 0x000fc600000000ff */
[----:B------:R0:W-:Y:S04]  /*c9910*/  @P5 STG.E.U8 desc[UR10][R218.64], R2 ;  /* 0x00000002da005986 */ /* 0x0001e8000c10110a */
[----:B0-----:R-:W3:Y:S04]  /*c9920*/  LDL.LU.64 R218, [R1+0xc48] ;  /* 0x000c480001da7983 */ /* 0x001ee80000300a00 */
[----:B------:R-:W3:Y:S04]  /*c9930*/  LDL.LU R252, [R1+0x10] ;  /* 0x0000100001fc7983 */ /* 0x000ee80000300800 */
[----:B--2---:R0:W-:Y:S04]  /*c9940*/  @P6 STG.E.U8 desc[UR10][R226.64], R3 ;  /* 0x00000003e2006986 */ /* 0x0041e8000c10110a */
[----:B0-----:R-:W2:Y:S01]  /*c9950*/  LDL.LU.64 R226, [R1+0xb50] ;  /* 0x000b500001e27983 */ /* 0x001ea20000300a00 */
[----:B------:R-:W-:Y:S01]  /*c9960*/  ISETP.GE.AND P1, PT, R5, UR4, PT ;  /* 0x0000000405007c0c */ /* 0x000fe2000bf26270 */
[----:B------:R-:W-:Y:S01]  /*c9970*/  ULDC UR4, c[0x0][0x228] ;  /* 0x00008a0000047ab9 */ /* 0x000fe20000000800 */
[C---:B------:R-:W-:Y:S01]  /*c9980*/  ISETP.LT.AND P0, PT, R7.reuse, UR6, !P0 ;  /* 0x0000000607007c0c */ /* 0x040fe2000c701270 */
[----:B------:R-:W-:Y:S01]  /*c9990*/  ULDC UR6, c[0x0][0x228] ;  /* 0x00008a0000067ab9 */ /* 0x000fe20000000800 */
[----:B------:R-:W-:Y:S01]  /*c99a0*/  ISETP.LT.AND P5, PT, R6, UR4, !P4 ;  /* 0x0000000406007c0c */ /* 0x000fe2000e7a1270 */
[----:B------:R-:W-:Y:S01]  /*c99b0*/  VIADD R5, R0, 0x1d0 ;  /* 0x000001d000057836 */ /* 0x000fe20000000000 */
[----:B------:R-:W-:Y:S01]  /*c99c0*/  ISETP.LT.AND P4, PT, R7, UR6, !P4 ;  /* 0x0000000607007c0c */ /* 0x000fe2000e781270 */
[----:B------:R-:W2:Y:S01]  /*c99d0*/  LDL.LU.64 R216, [R1+0xa18] ;  /* 0x000a180001d87983 */ /* 0x000ea20000300a00 */
[----:B------:R-:W-:Y:S01]  /*c99e0*/  PRMT R4, R248, 0x7773, RZ ;  /* 0x00007773f8047816 */ /* 0x000fe200000000ff */
[----:B------:R-:W-:Y:S01]  /*c99f0*/  ULDC UR4, c[0x0][0x22c] ;  /* 0x00008b0000047ab9 */ /* 0x000fe20000000800 */
[----:B------:R-:W-:Y:S01]  /*c9a00*/  PRMT R2, R222, 0x7770, RZ ;  /* 0x00007770de027816 */ /* 0x000fe200000000ff */
[----:B------:R-:W-:Y:S01]  /*c9a10*/  ULDC UR6, c[0x0][0x228] ;  /* 0x00008a0000067ab9 */ /* 0x000fe20000000800 */
[----:B------:R-:W-:Y:S01]  /*c9a20*/  ISETP.GE.AND P6, PT, R5, UR4, PT ;  /* 0x0000000405007c0c */ /* 0x000fe2000bfc6270 */
[----:B------:R-:W-:-:S02]  /*c9a30*/  ULDC UR4, c[0x0][0x228] ;  /* 0x00008a0000047ab9 */ /* 0x000fc40000000800 */
[----:B------:R-:W-:Y:S01]  /*c9a40*/  @P0 STG.E.U8 desc[UR10][R214.64], R4 ;  /* 0x00000004d6000986 */ /* 0x000fe2000c10110a */
[----:B------:R-:W-:Y:S02]  /*c9a50*/  PRMT R5, R222, 0x7771, RZ ;  /* 0x00007771de057816 */ /* 0x000fe400000000ff */
[----:B------:R-:W-:Y:S01]  /*c9a60*/  ISETP.LT.AND P0, PT, R6, UR4, !P1 ;  /* 0x0000000406007c0c */ /* 0x000fe2000cf01270 */
[----:B------:R-:W-:Y:S01]  /*c9a70*/  ULDC UR4, c[0x0][0x22c] ;  /* 0x00008b0000047ab9 */ /* 0x000fe20000000800 */
[----:B------:R-:W-:Y:S01]  /*c9a80*/  PRMT R3, R222, 0x7772, RZ ;  /* 0x00007772de037816 */ /* 0x000fe200000000ff */
[----:B----4-:R0:W-:Y:S01]  /*c9a90*/  @P5 STG.E.U8 desc[UR10][R220.64], R2 ;  /* 0x00000002dc005986 */ /* 0x0101e2000c10110a */
[----:B------:R-:W-:Y:S01]  /*c9aa0*/  ISETP.LT.AND P1, PT, R7, UR6, !P1 ;  /* 0x0000000607007c0c */ /* 0x000fe2000cf21270 */
[----:B------:R-:W-:Y:S02]  /*c9ab0*/  ULDC UR6, c[0x0][0x228] ;  /* 0x00008a0000067ab9 */ /* 0x000fe40000000800 */
[----:B0-----:R-:W4:Y:S01]  /*c9ac0*/  LDL.LU.64 R220, [R1+0xa10] ;  /* 0x000a100001dc7983 */ /* 0x001f220000300a00 */
[----:B------:R-:W-:-:S03]  /*c9ad0*/  VIADD R2, R0, 0x1d2 ;  /* 0x000001d200027836 */ /* 0x000fc60000000000 */
[----:B---3--:R0:W-:Y:S01]  /*c9ae0*/  @P4 STG.E.U8 desc[UR10][R224.64], R5 ;  /* 0x00000005e0004986 */ /* 0x0081e2000c10110a */
[----:B------:R-:W-:Y:S01]  /*c9af0*/  ISETP.GE.AND P4, PT, R8, UR4, PT ;  /* 0x0000000408007c0c */ /* 0x000fe2000bf86270 */
[----:B------:R-:W-:Y:S02]  /*c9b00*/  ULDC UR4, c[0x0][0x22c] ;  /* 0x00008b0000047ab9 */ /* 0x000fe40000000800 */
[----:B0-----:R-:W3:Y:S04]  /*c9b10*/  LDL.LU.64 R224, [R1+0xa08] ;  /* 0x000a080001e07983 */ /* 0x001ee80000300a00 */
        /* <DEDUP_REMOVED lines=15> */
[----:B------:R-:W-:Y:S01]  /*c9c10*/  VIADD R8, R0, 0x1d5 ;  /* 0x000001d500087836 */ /* 0x000fe20000000000 */
[----:B------:R-:W-:Y:S01]  /*c9c20*/  PRMT R2, R252, 0x7772, RZ ;  /* 0x00007772fc027816 */ /* 0x000fe200000000ff */
[----:B------:R-:W-:-:S04]  /*c9c30*/  ULDC UR8, c[0x0][0x228] ;  /* 0x00008a0000087ab9 */ /* 0x000fc80000000800 */
[----:B------:R0:W-:Y:S01]  /*c9c40*/  @P5 STG.E.U8 desc[UR10][R216.64], R4 ;  /* 0x00000004d8005986 */ /* 0x0001e2000c10110a */
[C---:B------:R-:W-:Y:S01]  /*c9c50*/  ISETP.LT.AND P5, PT, R6.reuse, UR6, !P4 ;  /* 0x0000000606007c0c */ /* 0x040fe2000e7a1270 */
[----:B------:R-:W-:Y:S01]  /*c9c60*/  ULDC UR6, c[0x0][0x228] ;  /* 0x00008a0000067ab9 */ /* 0x000fe20000000800 */
[----:B------:R-:W-:Y:S01]  /*c9c70*/  ISETP.GE.AND P1, PT, R5, UR4, PT ;  /* 0x0000000405007c0c */ /* 0x000fe2000bf26270 */
[----:B------:R-:W-:Y:S01]  /*c9c80*/  ULDC UR4, c[0x0][0x228] ;  /* 0x00008a0000047ab9 */ /* 0x000fe20000000800 */
[----:B------:R-:W-:Y:S01]  /*c9c90*/  ISETP.LT.AND P4, PT, R7, UR6, !P4 ;  /* 0x0000000607007c0c */ /* 0x000fe2000e781270 */
[----:B------:R-:W-:Y:S01]  /*c9ca0*/  ULDC UR6, c[0x0][0x228] ;  /* 0x00008a0000067ab9 */ /* 0x000fe20000000800 */
[----:B----4-:R1:W-:Y:S01]  /*c9cb0*/  @P6 STG.E.U8 desc[UR10][R220.64], R3 ;  /* 0x00000003dc006986 */ /* 0x0103e2000c10110a */
[----:B------:R-:W-:Y:S02]  /*c9cc0*/  ISETP.LT.AND P6, PT, R6, UR4, !P0 ;  /* 0x0000000406007c0c */ /* 0x000fe4000c7c1270 */
        /* <DEDUP_REMOVED lines=8> */
[----:B------:R-:W-:-:S03]  /*c9d50*/  PRMT R3, R248, 0x7770, RZ ;  /* 0x00007770f8037816 */ /* 0x000fc600000000ff */
[----:B0-----:R-:W3:Y:S04]  /*c9d60*/  LDL.LU.64 R224, [R1+0x938] ;  /* 0x0009380001e07983 */ /* 0x001ee80000300a00 */
[----:B------:R-:W3:Y:S01]  /*c9d70*/  LDL.LU.64 R214, [R1+0x930] ;  /* 0x0009300001d67983 */ /* 0x000ee20000300a00 */
[----:B------:R-:W-:Y:S01]  /*c9d80*/  ISETP.GE.AND P5, PT, R5, UR4, PT ;  /* 0x0000000405007c0c */ /* 0x000fe2000bfa6270 */
[----:B------:R-:W-:Y:S02]  /*c9d90*/  ULDC UR4, c[0x0][0x228] ;  /* 0x00008a0000047ab9 */ /* 0x000fe40000000800 */
[----:B------:R-:W-:Y:S01]  /*c9da0*/  @P4 STG.E.U8 desc[UR10][R218.64], R4 ;  /* 0x00000004da004986 */ /* 0x000fe2000c10110a */
[----:B------:R-:W-:-:S03]  /*c9db0*/  PRMT R5, R248, 0x7771, RZ ;  /* 0x00007771f8057816 */ /* 0x000fc600000000ff */
[----:B------:R0:W-:Y:S04]  /*c9dc0*/  @P6 STG.E.U8 desc[UR10][R222.64], R3 ;  /* 0x00000003de006986 */ /* 0x0001e8000c10110a */
[----:B0-----:R-:W3:Y:S04]  /*c9dd0*/  LDL.LU.64 R222, [R1+0x928] ;  /* 0x0009280001de7983 */ /* 0x001ee80000300a00 */
[----:B--2---:R0:W-:Y:S04]  /*c9de0*/  @P0 STG.E.U8 desc[UR10][R226.64], R5 ;  /* 0x00000005e2000986 */ /* 0x0041e8000c10110a */
[----:B0-----:R-:W2:Y:S01]  /*c9df0*/  LDL.LU.64 R226, [R1+0x920] ;  /* 0x0009200001e27983 */ /* 0x001ea20000300a00 */
[----:B------:R-:W-:Y:S01]  /*c9e00*/  ISETP.LT.AND P4, PT, R6, UR4, !P1 ;  /* 0x0000000406007c0c */ /* 0x000fe2000cf81270 */
[----:B------:R-:W-:Y:S01]  /*c9e10*/  ULDC UR4, c[0x0][0x22c] ;  /* 0x00008b0000047ab9 */ /* 0x000fe20000000800 */
[----:B------:R-:W-:Y:S01]  /*c9e20*/  ISETP.LT.AND P1, PT, R7, UR6, !P1 ;  /* 0x0000000607007c0c */ /* 0x000fe2000cf21270 */
[----:B------:R-:W-:Y:S01]  /*c9e30*/  VIADD R3, R0, 0x1d6 ;  /* 0x000001d600037836 */ /* 0x000fe20000000000 */
[----:B------:R-:W-:Y:S01]  /*c9e40*/  PRMT R2, R248, 0x7772, RZ ;  /* 0x00007772f8027816 */ /* 0x000fe200000000ff */
[----:B------:R-:W2:Y:S01]  /*c9e50*/  LDL.LU R252, [R1+0x1c] ;  /* 0x00001c0001fc7983 */ /* 0x000ea20000300800 */
[----:B------:R-:W-:Y:S01]  /*c9e60*/  ISETP.LT.AND P6, PT, R6, UR8, !P5 ;  /* 0x0000000806007c0c */ /* 0x000fe2000efc1270 */
[----:B------:R-:W-:Y:S01]  /*c9e70*/  ULDC UR6, c[0x0][0x228] ;  /* 0x00008a0000067ab9 */ /* 0x000fe20000000800 */
[----:B------:R-:W-:Y:S01]  /*c9e80*/  ISETP.GE.AND P0, PT, R8, UR4, PT ;  /* 0x0000000408007c0c */ /* 0x000fe2000bf06270 */
[----:B------:R-:W-:Y:S01]  /*c9e90*/  ULDC UR4, c[0x0][0x22c] ;  /* 0x00008b0000047ab9 */ /* 0x000fe20000000800 */
[----:B------:R-:W2:Y:S04]  /*c9ea0*/  LDL.LU.64 R218, [R1+0x918] ;  /* 0x0009180001da7983 */ /* 0x000ea80000300a00 */
[----:B----4-:R0:W-:Y:S01]  /*c9eb0*/  @P4 STG.E.U8 desc[UR10][R220.64], R2 ;  /* 0x00000002dc004986 */ /* 0x0101e2000c10110a */
[----:B------:R-:W-:Y:S01]  /*c9ec0*/  ISETP.GE.AND P4, PT, R3, UR4, PT ;  /* 0x0000000403007c0c */ /* 0x000fe2000bf86270 */
[----:B------:R-:W-:Y:S01]  /*c9ed0*/  ULDC UR4, c[0x0][0x228] ;  /* 0x00008a0000047ab9 */ /* 0x000fe20000000800 */
[----:B------:R-:W-:-:S02]  /*c9ee0*/  PRMT R3, R248, 0x7773, RZ ;  /* 0x00007773f8037816 */ /* 0x000fc400000000ff */
[----:B------:R-:W-:Y:S01]  /*c9ef0*/  PRMT R4, R217, 0x7770, RZ ;  /* 0x00007770d9047816 */ /* 0x000fe200000000ff */
[----:B------:R-:W-:Y:S01]  /*c9f00*/  VIADD R5, R0, 0x1d7 ;  /* 0x000001d700057836 */ /* 0x000fe20000000000 */
[----:B------:R-:W-:Y:S01]  /*c9f10*/  ISETP.LT.AND P5, PT, R7, UR4, !P5 ;  /* 0x0000000407007c0c */ /* 0x000fe2000efa1270 */
[----:B------:R-:W-:Y:S01]  /*c9f20*/  ULDC UR4, c[0x0][0x22c] ;  /* 0x00008b0000047ab9 */ /* 0x000fe20000000800 */
        /* <DEDUP_REMOVED lines=11> */
[----:B------:R-:W3:Y:S04]  /*c9fe0*/  LDL.LU R248, [R1] ;  /* 0x0000000001f87983 */ /* 0x000ee80000300800 */
        /* <DEDUP_REMOVED lines=9> */
[----:B------:R-:W-:Y:S01]  /*ca080*/  ULDC UR4, c[0x0][0x22c] ;  /* 0x00008b0000047ab9 */ /* 0x000fe20000000800 */
[----:B------:R-:W-:Y:S01]  /*ca090*/  PRMT R4, R217, 0x7773, RZ ;  /* 0x00007773d9047816 */ /* 0x000fe200000000ff */
[----:B------:R-:W-:Y:S01]  /*ca0a0*/  ULDC UR6, c[0x0][0x228] ;  /* 0x00008a0000067ab9 */ /* 0x000fe20000000800 */
[----:B------:R-:W-:Y:S01]  /*ca0b0*/  ISETP.GE.AND P6, PT, R5, UR4, PT ;  /* 0x0000000405007c0c */ /* 0x000fe2000bfc6270 */
[----:B------:R-:W-:Y:S01]  /*ca0c0*/  ULDC UR4, c[0x0][0x228] ;  /* 0x00008a0000047ab9 */ /* 0x000fe20000000800 */
[C---:B------:R-:W-:Y:S01]  /*ca0d0*/  PRMT R2, R252.reuse, 0x7770, RZ ;  /* 0x00007770fc027816 */ /* 0x040fe200000000ff */
[----:B------:R-:W2:Y:S01]  /*ca0e0*/  LDL.LU.64 R216, [R1+0x8e0] ;  /* 0x0008e00001d87983 */ /* 0x000ea20000300a00 */
[----:B------:R-:W-:-:S03]  /*ca0f0*/  PRMT R5, R252, 0x7771, RZ ;  /* 0x00007771fc057816 */ /* 0x000fc600000000ff */
[----:B------:R-:W-:Y:S01]  /*ca100*/  @P0 STG.E.U8 desc[UR10][R218.64], R4 ;  /* 0x00000004da000986 */ /* 0x000fe2000c10110a */
[----:B------:R-:W-:Y:S01]  /*ca110*/  ISETP.LT.AND P0, PT, R6, UR4, !P1 ;  /* 0x0000000406007c0c */ /* 0x000fe2000cf01270 */
[----:B------:R-:W-:Y:S01]  /*ca120*/  VIADD R8, R0, 0x1d9 ;  /* 0x000001d900087836 */ /* 0x000fe20000000000 */
[----:B------:R-:W-:Y:S01]  /*ca130*/  ISETP.LT.AND P1, PT, R7, UR6, !P1 ;  /* 0x0000000607007c0c */ /* 0x000fe2000cf21270 */
[----:B------:R-:W-:Y:S01]  /*ca140*/  ULDC UR4, c[0x0][0x22c] ;  /* 0x00008b0000047ab9 */ /* 0x000fe20000000800 */
[----:B------:R-:W-:Y:S01]  /*ca150*/  PRMT R3, R252, 0x7772, RZ ;  /* 0x00007772fc037816 */ /* 0x000fe200000000ff */
[----:B------:R-:W-:Y:S01]  /*ca160*/  ULDC UR6, c[0x0][0x228] ;  /* 0x00008a0000067ab9 */ /* 0x000fe20000000800 */
[----:B----4-:R0:W-:Y:S02]  /*ca170*/  @P5 STG.E.U8 desc[UR10][R220.64], R2 ;  /* 0x00000002dc005986 */ /* 0x0101e4000c10110a */
[----:B0-----:R-:W-:Y:S02]  /*ca180*/  VIADD R2, R0, 0x1da ;  /* 0x000001da00027836 */ /* 0x001fe40000000000 */
[----:B---3--:R0:W-:Y:S01]  /*ca190*/  @P4 STG.E.U8 desc[UR10][R224.64], R5 ;  /* 0x00000005e0004986 */ /* 0x0081e2000c10110a */
[----:B------:R-:W-:Y:S01]  /*ca1a0*/  ISETP.GE.AND P4, PT, R8, UR4, PT ;  /* 0x0000000408007c0c */ /* 0x000fe2000bf86270 */
[----:B------:R-:W-:-:S02]  /*ca1b0*/  ULDC UR4, c[0x0][0x22c] ;  /* 0x00008b0000047ab9 */ /* 0x000fc40000000800 */
[----:B0-----:R-:W3:Y:S04]  /*ca1c0*/  LDL.LU.64 R224, [R1+0x8d8] ;  /* 0x0008d80001e07983 */ /* 0x001ee80000300a00 */
[----:B------:R-:W4:Y:S04]  /*ca1d0*/  LDL.LU.64 R218, [R1+0x8d0] ;  /* 0x0008d00001da7983 */ /* 0x000f280000300a00 */
[----:B------:R-:W4:Y:S04]  /*ca1e0*/  LDL.LU R213, [R1+0x4] ;  /* 0x0000040001d57983 */ /* 0x000f280000300800 */
[----:B------:R0:W-:Y:S01]  /*ca1f0*/  @P0 STG.E.U8 desc[UR10][R222.64], R3 ;  /* 0x00000003de000986 */ /* 0x0001e2000c10110a */
[----:B------:R-:W-:Y:S01]  /*ca200*/  ISETP.GE.AND P0, PT, R2, UR4, PT ;  /* 0x0000000402007c0c */ /* 0x000fe2000bf06270 */
[----:B------:R-:W-:Y:S01]  /*ca210*/  ULDC UR4, c[0x0][0x228] ;  /* 0x00008a0000047ab9 */ /* 0x000fe20000000800 */
[----:B------:R-:W-:Y:S01]  /*ca220*/  PRMT R2, R252, 0x7773, RZ ;  /* 0x00007773fc027816 */ /* 0x000fe200000000ff */
[----:B------:R-:W4:Y:S04]  /*ca230*/  LDL.LU.64 R220, [R1+0x8c8] ;  /* 0x0008c80001dc7983 */ /* 0x000f280000300a00 */
        /* <DEDUP_REMOVED lines=10> */
[----:B------:R-:W-:Y:S01]  /*ca2e0*/  ISETP.GE.AND P1, PT, R5, UR4, PT ;  /* 0x0000000405007c0c */ /* 0x000fe2000bf26270 */
[----:B------:R-:W-:Y:S01]  /*ca2f0*/  ULDC UR4, c[0x0][0x228] ;  /* 0x00008a0000047ab9 */ /* 0x000fe20000000800 */
[----:B------:R-:W-:Y:S01]  /*ca300*/  PRMT R2, R248, 0x7772, RZ ;  /* 0x00007772f8027816 */ /* 0x000fe200000000ff */
[----:B------:R-:W-:Y:S02]  /*ca310*/  ULDC UR8, c[0x0][0x228] ;  /* 0x00008a0000087ab9 */ /* 0x000fe40000000800 */
[----:B------:R0:W-:Y:S01]  /*ca320*/  @P5 STG.E.U8 desc[UR10][R216.64], R4 ;  /* 0x00000004d8005986 */ /* 0x0001e2000c10110a */
[----:B------:R-:W-:Y:S01]  /*ca330*/  ISETP.LT.AND P5, PT, R6, UR6, !P4 ;  /* 0x0000000606007c0c */ /* 0x000fe2000e7a1270 */
[----:B------:R-:W-:-:S02]  /*ca340*/  ULDC UR6, c[0x0][0x228] ;  /* 0x00008a0000067ab9 */ /* 0x000fc40000000800 */
[C---:B------:R-:W-:Y:S01]  /*ca350*/  ISETP.LT.AND P4, PT, R7.reuse, UR6, !P4 ;  /* 0x0000000607007c0c */ /* 0x040fe2000e781270 */
[----:B------:R-:W-:Y:S01]  /*ca360*/  ULDC UR6, c[0x0][0x228] ;  /* 0x00008a0000067ab9 */ /* 0x000fe20000000800 */
[----:B------:R-:W-:Y:S01]  /*ca370*/  VIADD R5, R0, 0x1dc ;  /* 0x000001dc00057836 */ /* 0x000fe20000000000 */
[----:B0-----:R-:W-:Y:S01]  /*ca380*/  PRMT R4, R248, 0x7773, RZ ;  /* 0x00007773f8047816 */ /* 0x001fe200000000ff */
[----:B---3--:R0:W-:Y:S01]  /*ca390*/  @P6 STG.E.U8 desc[UR10][R224.64], R3 ;  /* 0x00000003e0006986 */ /* 0x0081e2000c10110a */
[----:B------:R-:W-:Y:S01]  /*ca3a0*/  ISETP.LT.AND P6, PT, R6, UR4, !P0 ;  /* 0x0000000406007c0c */ /* 0x000fe2000c7c1270 */
[----:B------:R-:W-:Y:S01]  /*ca3b0*/  ULDC UR4, c[0x0][0x22c] ;  /* 0x00008b0000047ab9 */ /* 0x000fe20000000800 */
[----:B------:R-:W-:Y:S01]  /*ca3c0*/  ISETP.LT.AND P0, PT, R7, UR6, !P0 ;  /* 0x0000000607007c0c */ /* 0x000fe2000c701270 */
[----:B0-----:R-:W3:Y:S01]  /*ca3d0*/  LDL.LU.64 R224, [R1+0x8b0] ;  /* 0x0008b00001e07983 */ /* 0x001ee20000300a00 */
[----:B----4-:R-:W-:Y:S01]  /*ca3e0*/  PRMT R3, R213, 0x7770, RZ ;  /* 0x00007770d5037816 */ /* 0x010fe200000000ff */
[----:B------:R-:W-:-:S02]  /*ca3f0*/  ULDC UR6, c[0x0][0x228] ;  /* 0x00008a0000067ab9 */ /* 0x000fc40000000800 */
[----:B------:R-:W-:Y:S01]  /*ca400*/  @P5 STG.E.U8 desc[UR10][R218.64], R2 ;  /* 0x00000002da005986 */ /* 0x000fe2000c10110a */
[----:B------:R-:W-:Y:S01]  /*ca410*/  ISETP.GE.AND P5, PT, R5, UR4, PT ;  /* 0x0000000405007c0c */ /* 0x000fe2000bfa6270 */
[----:B------:R-:W-:Y:S01]  /*ca420*/  ULDC UR4, c[0x0][0x228] ;  /* 0x00008a0000047ab9 */ /* 0x000fe20000000800 */
[C---:B------:R-:W-:Y:S01]  /*ca430*/  PRMT R5, R213.reuse, 0x7771, RZ ;  /* 0x00007771d5057816 */ /* 0x040fe200000000ff */
[----:B------:R-:W4:Y:S04]  /*ca440*/  LDL.LU R252, [R1+0x8] ;  /* 0x0000080001fc7983 */ /* 0x000f280000300800 */
[----:B------:R-:W-:Y:S04]  /*ca450*/  @P4 STG.E.U8 desc[UR10][R220.64], R4 ;  /* 0x00000004dc004986 */ /* 0x000fe8000c10110a */
[----:B------:R-:W3:Y:S04]  /*ca460*/  LDL.LU.64 R214, [R1+0x8a8] ;  /* 0x0008a80001d67983 */ /* 0x000ee80000300a00 */
[----:B------:R-:W-:Y:S04]  /*ca470*/  @P6 STG.E.U8 desc[UR10][R222.64], R3 ;  /* 0x00000003de006986 */ /* 0x000fe8000c10110a */
[----:B------:R-:W3:Y:S04]  /*ca480*/  LDL.LU.64 R216, [R1+0x8a0] ;  /* 0x0008a00001d87983 */ /* 0x000ee80000300a00 */
[----:B--2---:R0:W-:Y:S04]  /*ca490*/  @P0 STG.E.U8 desc[UR10][R226.64], R5 ;  /* 0x00000005e2000986 */ /* 0x0041e8000c10110a */
[----:B0-----:R-:W2:Y:S01]  /*ca4a0*/  LDL.LU.64 R226, [R1+0x898] ;  /* 0x0008980001e27983 */ /* 0x001ea20000300a00 */
[----:B------:R-:W-:Y:S01]  /*ca4b0*/  ISETP.LT.AND P4, PT, R6, UR4, !P1 ;  /* 0x0000000406007c0c */ /* 0x000fe2000cf81270 */
[----:B------:R-:W-:Y:S01]  /*ca4c0*/  ULDC UR4, c[0x0][0x22c] ;  /* 0x00008b0000047ab9 */ /* 0x000fe20000000800 */
[----:B------:R-:W-:Y:S01]  /*ca4d0*/  PRMT R2, R213, 0x7772, RZ ;  /* 0x00007772d5027816 */ /* 0x000fe200000000ff */
[----:B------:R-:W-:Y:S01]  /*ca4e0*/  VIADD R3, R0, 0x1de ;  /* 0x000001de00037836 */ /* 0x000fe20000000000 */
[----:B------:R-:W2:Y:S01]  /*ca4f0*/  LDL.LU.64 R220, [R1+0x890] ;  /* 0x0008900001dc7983 */ /* 0x000ea20000300a00 */
[----:B------:R-:W-:Y:S01]  /*ca500*/  ISETP.GE.AND P0, PT, R8, UR4, PT ;  /* 0x0000000408007c0c */ /* 0x000fe2000bf06270 */
[----:B------:R-:W-:-:S02]  /*ca510*/  ULDC UR4, c[0x0][0x22c] ;  /* 0x00008b0000047ab9 */ /* 0x000fc40000000800 */
[----:B------:R-:W2:Y:S01]  /*ca520*/  LDL.LU R248, [R1+0xc] ;  /* 0x00000c0001f87983 */ /* 0x000ea20000300800 */
[----:B------:R-:W-:Y:S02]  /*ca530*/  ISETP.LT.AND P1, PT, R7, UR6, !P1 ;  /* 0x0000000607007c0c */ /* 0x000fe4000cf21270 */
[----:B------:R-:W-:Y:S01]  /*ca540*/  ISETP.LT.AND P6, PT, R6, UR8, !P5 ;  /* 0x0000000806007c0c */ /* 0x000fe2000efc1270 */
[----:B------:R-:W2:Y:S01]  /*ca550*/  LDL.LU.64 R218, [R1+0x888] ;  /* 0x0008880001da7983 */ /* 0x000ea20000300a00 */
[----:B----4-:R-:W-:-:S03]  /*ca560*/  PRMT R4, R252, 0x7770, RZ ;  /* 0x00007770fc047816 */ /* 0x010fc600000000ff */
[----:B---3--:R0:W-:Y:S01]  /*ca570*/  @P4 STG.E.U8 desc[UR10][R224.64], R2 ;  /* 0x00000002e0004986 */ /* 0x0081e2000c10110a */
[----:B------:R-:W-:Y:S01]  /*ca580*/  ISETP.GE.AND P4, PT, R3, UR4, PT ;  /* 0x0000000403007c0c */ /* 0x000fe2000bf86270 */
[----:B------:R-:W-:Y:S01]  /*ca590*/  ULDC UR4, c[0x0][0x228] ;  /* 0x00008a0000047ab9 */ /* 0x000fe20000000800 */
[C---:B------:R-:W-:Y:S01]  /*ca5a0*/  VIADD R5, R0.reuse, 0x1df ;  /* 0x000001df00057836 */ /* 0x040fe20000000000 */
[----:B------:R-:W3:Y:S01]  /*ca5b0*/  LDL.LU.64 R222, [R1+0x880] ;  /* 0x0008800001de7983 */ /* 0x000ee20000300a00 */
[----:B------:R-:W-:Y:S01]  /*ca5c0*/  ISETP.LT.AND P5, PT, R7, UR4, !P5 ;  /* 0x0000000407007c0c */ /* 0x000fe2000efa1270 */
[----:B------:R-:W-:Y:S01]  /*ca5d0*/  ULDC UR6, c[0x0][0x228] ;  /* 0x00008a0000067ab9 */ /* 0x000fe20000000800 */
[----:B------:R-:W-:Y:S01]  /*ca5e0*/  PRMT R3, R213, 0x7773, RZ ;  /* 0x00007773d5037816 */ /* 0x000fe200000000ff */
[----:B------:R-:W-:Y:S01]  /*ca5f0*/  ULDC UR4, c[0x0][0x22c] ;  /* 0x00008b0000047ab9 */ /* 0x000fe20000000800 */
[----:B------:R-:W-:Y:S01]  /*ca600*/  VIADD R8, R0, 0x1e1 ;  /* 0x000001e100087836 */ /* 0x000fe20000000000 */
[----:B------:R-:W-:Y:S01]  /*ca610*/  ULDC UR8, c[0x0][0x228] ;  /* 0x00008a0000087ab9 */ /* 0x000fe20000000800 */
[----:B0-----:R-:W-:Y:S01]  /*ca620*/  PRMT R2, R252, 0x7771, RZ ;  /* 0x00007771fc027816 */ /* 0x001fe200000000ff */
[----:B------:R-:W4:Y:S04]  /*ca630*/  LDL.LU.64 R224, [R1+0x878] ;  /* 0x0008780001e07983 */ /* 0x000f280000300a00 */
[----:B------:R-:W-:Y:S04]  /*ca640*/  @P1 STG.E.U8 desc[UR10][R214.64], R3 ;  /* 0x00000003d6001986 */ /* 0x000fe8000c10110a */
[----:B------:R-:W-:Y:S04]  /*ca650*/  @P6 STG.E.U8 desc[UR10][R216.64], R4 ;  /* 0x00000004d8006986 */ /* 0x000fe8000c10110a */
[----:B--2---:R0:W-:Y:S04]  /*ca660*/  @P5 STG.E.U8 desc[UR10][R226.64], R2 ;  /* 0x00000002e2005986 */ /* 0x0041e8000c10110a */
[----:B0-----:R-:W2:Y:S01]  /*ca670*/  LDL.LU.64 R226, [R1+0x870] ;  /* 0x0008700001e27983 */ /* 0x001ea20000300a00 */
[----:B------:R-:W-:Y:S01]  /*ca680*/  ISETP.LT.AND P6, PT, R6, UR6, !P0 ;  /* 0x0000000606007c0c */ /* 0x000fe2000c7c1270 */
[----:B------:R-:W-:Y:S01]  /*ca690*/  ULDC UR6, c[0x0][0x228] ;  /* 0x00008a0000067ab9 */ /* 0x000fe20000000800 */
[----:B------:R-:W-:Y:S01]  /*ca6a0*/  ISETP.GE.AND P1, PT, R5, UR4, PT ;  /* 0x0000000405007c0c */ /* 0x000fe2000bf26270 */
[----:B------:R-:W-:Y:S01]  /*ca6b0*/  ULDC UR4, c[0x0][0x228] ;  /* 0x00008a0000047ab9 */ /* 0x000fe20000000800 */
[----:B------:R-:W-:-:S02]  /*ca6c0*/  ISETP.LT.AND P0, PT, R7, UR6, !P0 ;  /* 0x0000000607007c0c */ /* 0x000fc4000c701270 */
[----:B------:R-:W-:Y:S01]  /*ca6d0*/  PRMT R3, R252, 0x7772, RZ ;  /* 0x00007772fc037816 */ /* 0x000fe200000000ff */
[----:B------:R-:W-:Y:S01]  /*ca6e0*/  VIADD R5, R0, 0x1e0 ;  /* 0x000001e000057836 */ /* 0x000fe20000000000 */
[----:B------:R-:W-:Y:S01]  /*ca6f0*/  ISETP.LT.AND P5, PT, R6, UR4, !P4 ;  /* 0x0000000406007c0c */ /* 0x000fe2000e7a1270 */
[----:B------:R-:W2:Y:S01]  /*ca700*/  LDL.LU.64 R214, [R1+0x868] ;  /* 0x0008680001d67983 */ /* 0x000ea20000300a00 */
[----:B------:R-:W-:Y:S01]  /*ca710*/  PRMT R4, R252, 0x7773, RZ ;  /* 0x00007773fc047816 */ /* 0x000fe200000000ff */
[----:B------:R-:W-:Y:S01]  /*ca720*/  ULDC UR6, c[0x0][0x228] ;  /* 0x00008a0000067ab9 */ /* 0x000fe20000000800 */
[----:B------:R-:W-:Y:S01]  /*ca730*/  PRMT R2, R248, 0x7770, RZ ;  /* 0x00007770f8027816 */ /* 0x000fe200000000ff */
[----:B------:R0:W-:Y:S01]  /*ca740*/  @P6 STG.E.U8 desc[UR10][R220.64], R3 ;  /* 0x00000003dc006986 */ /* 0x0001e2000c10110a */
[----:B------:R-:W-:Y:S01]  /*ca750*/  ULDC UR4, c[0x0][0x22c] ;  /* 0x00008b0000047ab9 */ /* 0x000fe20000000800 */
[----:B------:R-:W-:Y:S01]  /*ca760*/  ISETP.LT.AND P4, PT, R7, UR6, !P4 ;  /* 0x0000000607007c0c */ /* 0x000fe2000e781270 */
[----:B------:R-:W-:Y:S01]  /*ca770*/  ULDC UR6, c[0x0][0x228] ;  /* 0x00008a0000067ab9 */ /* 0x000fe20000000800 */
[----:B------:R-:W-:Y:S01]  /*ca780*/  ISETP.GE.AND P6, PT, R5, UR4, PT ;  /* 0x0000000405007c0c */ /* 0x000fe2000bfc6270 */
[----:B------:R-:W-:Y:S01]  /*ca790*/  @P0 STG.E.U8 desc[UR10][R218.64], R4 ;  /* 0x00000004da000986 */ /* 0x000fe2000c10110a */
[----:B------:R-:W-:-:S03]  /*ca7a0*/  ULDC UR4, c[0x0][0x228] ;  /* 0x00008a0000047ab9 */ /* 0x000fc60000000800 */
[----:B0-----:R-:W2:Y:S01]  /*ca7b0*/  LDL.LU.64 R220, [R1+0x860] ;  /* 0x0008600001dc7983 */ /* 0x001ea20000300a00 */
[----:B------:R-:W-:Y:S01]  /*ca7c0*/  ISETP.LT.AND P0, PT, R6, UR4, !P1 ;  /* 0x0000000406007c0c */ /* 0x000fe2000cf01270 */
[----:B------:R-:W-:Y:S01]  /*ca7d0*/  ULDC UR4, c[0x0][0x22c] ;  /* 0x00008b0000047ab9 */ /* 0x000fe20000000800 */
[C---:B------:R-:W-:Y:S02]  /*ca7e0*/  PRMT R5, R248.reuse, 0x7771, RZ ;  /* 0x00007771f8057816 */ /* 0x040fe400000000ff */
[----:B------:R-:W-:Y:S01]  /*ca7f0*/  PRMT R3, R248, 0x7772, RZ ;  /* 0x00007772f8037816 */ /* 0x000fe200000000ff */
[----:B---3--:R0:W-:Y:S04]  /*ca800*/  @P5 STG.E.U8 desc[UR10][R222.64], R2 ;  /* 0x00000002de005986 */ /* 0x0081e8000c10110a */
[----:B0-----:R-:W3:Y:S04]  /*ca810*/  LDL.LU.64 R222, [R1+0x858] ;  /* 0x0008580001de7983 */ /* 0x001ee80000300a00 */
[----:B----4-:R0:W-:Y:S04]  /*ca820*/  @P4 STG.E.U8 desc[UR10][R224.64], R5 ;  /* 0x00000005e0004986 */ /* 0x0101e8000c10110a */
[----:B0-----:R-:W4:Y:S04]  /*ca830*/  LDL.LU.64 R224, [R1+0x850] ;  /* 0x0008500001e07983 */ /* 0x001f280000300a00 */
[----:B------:R-:W4:Y:S04]  /*ca840*/  LDL.LU.64 R216, [R1+0x848] ;  /* 0x0008480001d87983 */ /* 0x000f280000300a00 */
[----:B------:R-:W4:Y:S04]  /*ca850*/  LDL.LU.64 R218, [R1+0x840] ;  /* 0x0008400001da7983 */ /* 0x000f280000300a00 */
[----:B--2---:R0:W-:Y:S04]  /*ca860*/  @P0 STG.E.U8 desc[UR10][R226.64], R3 ;  /* 0x00000003e2000986 */ /* 0x0041e8000c10110a */
[----:B0-----:R-:W2:Y:S01]  /*ca870*/  LDL.LU.64 R226, [R1+0x838] ;  /* 0x0008380001e27983 */ /* 0x001ea20000300a00 */
[----:B------:R-:W-:Y:S01]  /*ca880*/  VIADD R2, R0, 0x1e2 ;  /* 0x000001e200027836 */ /* 0x000fe20000000000 */
[----:B------:R-:W-:-:S02]  /*ca890*/  ISETP.LT.AND P1, PT, R7, UR6, !P1 ;  /* 0x0000000607007c0c */ /* 0x000fc4000cf21270 */
[----:B------:R-:W-:Y:S02]  /*ca8a0*/  ISETP.LT.AND P5, PT, R6, UR8, !P6 ;  /* 0x0000000806007c0c */ /* 0x000fe4000f7a1270 */
[----:B------:R-:W-:Y:S01]  /*ca8b0*/  PRMT R4, R232, 0x7770, RZ ;  /* 0x00007770e8047816 */ /* 0x000fe200000000ff */
[----:B------:R-:W-:Y:S01]  /*ca8c0*/  VIADD R5, R0, 0x1e3 ;  /* 0x000001e300057836 */ /* 0x000fe20000000000 */
[----:B------:R-:W-:Y:S01]  /*ca8d0*/  ISETP.GE.AND P4, PT, R8, UR4, PT ;  /* 0x0000000408007c0c */ /* 0x000fe2000bf86270 */
[----:B------:R-:W-:Y:S01]  /*ca8e0*/  ULDC UR4, c[0x0][0x22c] ;  /* 0x00008b0000047ab9 */ /* 0x000fe20000000800 */
[----:B------:R-:W-:Y:S01]  /*ca8f0*/  ULDC UR6, c[0x0][0x228] ;  /* 0x00008a0000067ab9 */ /* 0x000fe20000000800 */
[----:B------:R-:W-:Y:S01]  /*ca900*/  ISETP.GE.AND P0, PT, R2, UR4, PT ;  /* 0x0000000402007c0c */ /* 0x000fe2000bf06270 */
[----:B------:R-:W-:Y:S01]  /*ca910*/  ULDC UR4, c[0x0][0x228] ;  /* 0x00008a0000047ab9 */ /* 0x000fe20000000800 */
[----:B------:R-:W-:Y:S01]  /*ca920*/  PRMT R3, R232, 0x7771, RZ ;  /* 0x00007771e8037816 */ /* 0x000fe200000000ff */
[----:B------:R-:W-:Y:S01]  /*ca930*/  ULDC UR8, c[0x0][0x228] ;  /* 0x00008a0000087ab9 */ /* 0x000fe20000000800 */
[----:B------:R-:W-:Y:S01]  /*ca940*/  ISETP.LT.AND P6, PT, R7, UR4, !P6 ;  /* 0x0000000407007c0c */ /* 0x000fe2000f7c1270 */
[----:B------:R-:W-:Y:S01]  /*ca950*/  ULDC UR4, c[0x0][0x22c] ;  /* 0x00008b0000047ab9 */ /* 0x000fe20000000800 */
[----:B------:R-:W-:-:S05]  /*ca960*/  PRMT R2, R248, 0x7773, RZ ;  /* 0x00007773f8027816 */ /* 0x000fca00000000ff */
[----:B------:R-:W-:Y:S01]  /*ca970*/  @P1 STG.E.U8 desc[UR10][R214.64], R2 ;  /* 0x00000002d6001986 */ /* 0x000fe2000c10110a */
[----:B------:R-:W-:Y:S01]  /*ca980*/  ISETP.GE.AND P1, PT, R5, UR4, PT ;  /* 0x0000000405007c0c */ /* 0x000fe2000bf26270 */
[----:B------:R-:W-:Y:S02]  /*ca990*/  ULDC UR4, c[0x0][0x228] ;  /* 0x00008a0000047ab9 */ /* 0x000fe40000000800 */
[----:B------:R0:W-:Y:S01]  /*ca9a0*/  @P5 STG.E.U8 desc[UR10][R220.64], R4 ;  /* 0x00000004dc005986 */ /* 0x0001e2000c10110a */
[----:B------:R-:W-:Y:S01]  /*ca9b0*/  ISETP.LT.AND P5, PT, R6, UR6, !P4 ;  /* 0x0000000606007c0c */ /* 0x000fe2000e7a1270 */
[----:B------:R-:W-:Y:S02]  /*ca9c0*/  ULDC UR6, c[0x0][0x228] ;  /* 0x00008a0000067ab9 */ /* 0x000fe40000000800 */
[----:B------:R-:W-:Y:S01]  /*ca9d0*/  ISETP.LT.AND P4, PT, R7, UR6, !P4 ;  /* 0x0000000607007c0c */ /* 0x000fe2000e781270 */
[----:B------:R-:W-:Y:S01]  /*ca9e0*/  ULDC UR6, c[0x0][0x228] ;  /* 0x00008a0000067ab9 */ /* 0x000fe20000000800 */
[----:B0-----:R-:W2:Y:S01]  /*ca9f0*/  LDL.LU.64 R220, [R1+0x830] ;  /* 0x0008300001dc7983 */ /* 0x001ea20000300a00 */
[----:B------:R-:W-:-:S02]  /*caa00*/  PRMT R2, R232, 0x7772, RZ ;  /* 0x00007772e8027816 */ /* 0x000fc400000000ff */
[----:B------:R-:W-:Y:S02]  /*caa10*/  PRMT R232, R232, 0x7773, RZ ;  /* 0x00007773e8e87816 */ /* 0x000fe400000000ff */
[----:B------:R-:W-:Y:S01]  /*caa20*/  PRMT R4, R233, 0x7771, RZ ;  /* 0x00007771e9047816 */ /* 0x000fe200000000ff */
[----:B---3--:R0:W-:Y:S01]  /*caa30*/  @P6 STG.E.U8 desc[UR10][R222.64], R3 ;  /* 0x00000003de006986 */ /* 0x0081e2000c10110a */
[----:B------:R-:W-:Y:S01]  /*caa40*/  ISETP.LT.AND P6, PT, R6, UR4, !P0 ;  /* 0x0000000406007c0c */ /* 0x000fe2000c7c1270 */
[----:B------:R-:W-:Y:S01]  /*caa50*/  VIADD R5, R0, 0x1e4 ;  /* 0x000001e400057836 */ /* 0x000fe20000000000 */
[----:B------:R-:W-:Y:S01]  /*caa60*/  ISETP.LT.AND P0, PT, R7, UR6, !P0 ;  /* 0x0000000607007c0c */ /* 0x000fe2000c701270 */
[----:B------:R-:W-:Y:S01]  /*caa70*/  ULDC UR4, c[0x0][0x22c] ;  /* 0x00008b0000047ab9 */ /* 0x000fe20000000800 */
[----:B------:R-:W-:Y:S01]  /*caa80*/  ULDC UR6, c[0x0][0x228] ;  /* 0x00008a0000067ab9 */ /* 0x000fe20000000800 */
[----:B0-----:R-:W3:Y:S01]  /*caa90*/  LDL.LU.64 R222, [R1+0x828] ;  /* 0x0008280001de7983 */ /* 0x001ee20000300a00 */
[----:B------:R-:W-:-:S03]  /*caaa0*/  PRMT R3, R233, 0x7770, RZ ;  /* 0x00007770e9037816 */ /* 0x000fc600000000ff */
[----:B----4-:R0:W-:Y:S04]  /*caab0*/  @P5 STG.E.U8 desc[UR10][R224.64], R2 ;  /* 0x00000002e0005986 */ /* 0x0101e8000c10110a */
[----:B------:R-:W-:Y:S04]  /*caac0*/  @P4 STG.E.U8 desc[UR10][R216.64], R232 ;  /* 0x000000e8d8004986 */ /* 0x000fe8000c10110a */
[----:B------:R-:W-:Y:S04]  /*caad0*/  @P6 STG.E.U8 desc[UR10][R218.64], R3 ;  /* 0x00000003da006986 */ /* 0x000fe8000c10110a */
[----:B0-----:R-:W4:Y:S04]  /*caae0*/  LDL.LU.64 R224, [R1+0x820] ;  /* 0x0008200001e07983 */ /* 0x001f280000300a00 */
[----:B--2---:R0:W-:Y:S04]  /*caaf0*/  @P0 STG.E.U8 desc[UR10][R226.64], R4 ;  /* 0x00000004e2000986 */ /* 0x0041e8000c10110a */
[----:B0-----:R-:W2:Y:S01]  /*cab00*/  LDL.LU.64 R226, [R1+0x818] ;  /* 0x0008180001e27983 */ /* 0x001ea20000300a00 */
[----:B------:R-:W-:Y:S01]  /*cab10*/  ISETP.GE.AND P5, PT, R5, UR4, PT ;  /* 0x0000000405007c0c */ /* 0x000fe2000bfa6270 */
[----:B------:R-:W-:-:S02]  /*cab20*/  ULDC UR4, c[0x0][0x228] ;  /* 0x00008a0000047ab9 */ /* 0x000fc40000000800 */
[----:B------:R-:W-:Y:S01]  /*cab30*/  ISETP.LT.AND P4, PT, R6, UR4, !P1 ;  /* 0x0000000406007c0c */ /* 0x000fe2000cf81270 */
[C---:B------:R-:W-:Y:S01]  /*cab40*/  VIADD R5, R0.reuse, 0x1e5 ;  /* 0x000001e500057836 */ /* 0x040fe20000000000 */
[----:B------:R-:W-:Y:S01]  /*cab50*/  PRMT R2, R233, 0x7772, RZ ;  /* 0x00007772e9027816 */ /* 0x000fe200000000ff */
[----:B------:R-:W-:Y:S01]  /*cab60*/  ULDC UR4, c[0x0][0x22c] ;  /* 0x00008b0000047ab9 */ /* 0x000fe20000000800 */
[----:B------:R-:W-:Y:S01]  /*cab70*/  VIADD R3, R0, 0x1e6 ;  /* 0x000001e600037836 */ /* 0x000fe20000000000 */
[----:B------:R-:W-:Y:S01]  /*cab80*/  ISETP.LT.AND P1, PT, R7, UR6, !P1 ;  /* 0x0000000607007c0c */ /* 0x000fe2000cf21270 */
[----:B------:R-:W2:Y:S01]  /*cab90*/  LDL.LU.64 R218, [R1+0x810] ;  /* 0x0008100001da7983 */ /* 0x000ea20000300a00 */
[----:B------:R-:W-:Y:S01]  /*caba0*/  ISETP.GE.AND P0, PT, R5, UR4, PT ;  /* 0x0000000405007c0c */ /* 0x000fe2000bf06270 */
[----:B------:R-:W-:Y:S01]  /*cabb0*/  ULDC UR4, c[0x0][0x22c] ;  /* 0x00008b0000047ab9 */ /* 0x000fe20000000800 */
[----:B------:R-:W-:Y:S01]  /*cabc0*/  ISETP.LT.AND P6, PT, R6, UR8, !P5 ;  /* 0x0000000806007c0c */ /* 0x000fe2000efc1270 */
[----:B------:R-:W2:Y:S01]  /*cabd0*/  LDL.LU.64 R216, [R1+0x808] ;  /* 0x0008080001d87983 */ /* 0x000ea20000300a00 */
[----:B------:R-:W-:Y:S01]  /*cabe0*/  PRMT R233, R233, 0x7773, RZ ;  /* 0x00007773e9e97816 */ /* 0x000fe200000000ff */
[C---:B------:R-:W-:Y:S01]  /*cabf0*/  VIADD R4, R0.reuse, 0x1e7 ;  /* 0x000001e700047836 */ /* 0x040fe20000000000 */
[----:B------:R-:W-:Y:S01]  /*cac00*/  ULDC UR6, c[0x0][0x228] ;  /* 0x00008a0000067ab9 */ /* 0x000fe20000000800 */
[----:B------:R0:W-:Y:S01]  /*cac10*/  @P4 STG.E.U8 desc[UR10][R220.64], R2 ;  /* 0x00000002dc004986 */ /* 0x0001e2000c10110a */
[----:B------:R-:W-:Y:S01]  /*cac20*/  ISETP.GE.AND P4, PT, R3, UR4, PT ;  /* 0x0000000403007c0c */ /* 0x000fe2000bf86270 */
[----:B------:R-:W-:Y:S01]  /*cac30*/  ULDC UR4, c[0x0][0x228] ;  /* 0x00008a0000047ab9 */ /* 0x000fe20000000800 */
[----:B------:R-:W-:Y:S01]  /*cac40*/  VIADD R5, R0, 0x1e9 ;  /* 0x000001e900057836 */ /* 0x000fe20000000000 */
[----:B------:R-:W-:Y:S01]  /*cac50*/  ISETP.LT.AND P5, PT, R7, UR4, !P5 ;  /* 0x0000000407007c0c */ /* 0x000fe2000efa1270 */
[----:B------:R-:W-:Y:S01]  /*cac60*/  ULDC UR4, c[0x0][0x22c] ;  /* 0x00008b0000047ab9 */ /* 0x000fe20000000800 */
[----:B------:R-:W-:Y:S01]  /*cac70*/  ULDC UR8, c[0x0][0x228] ;  /* 0x00008a0000087ab9 */ /* 0x000fe20000000800 */
[----:B0-----:R-:W2:Y:S01]  /*cac80*/  LDL.LU.64 R220, [R1+0x800] ;  /* 0x0008000001dc7983 */ /* 0x001ea20000300a00 */
[----:B------:R-:W-:-:S02]  /*cac90*/  PRMT R3, R234, 0x7770, RZ ;  /* 0x00007770ea037816 */ /* 0x000fc400000000ff */
[----:B------:R-:W-:Y:S01]  /*caca0*/  PRMT R2, R234, 0x7771, RZ ;  /* 0x00007771ea027816 */ /* 0x000fe200000000ff */
[----:B---3--:R0:W-:Y:S04]  /*cacb0*/  @P1 STG.E.U8 desc[UR10][R222.64], R233 ;  /* 0x000000e9de001986 */ /* 0x0081e8000c10110a */
[----:B0-----:R-:W3:Y:S04]  /*cacc0*/  LDL.LU.64 R222, [R1+0x790] ;  /* 0x0007900001de7983 */ /* 0x001ee80000300a00 */
[----:B----4-:R0:W-:Y:S04]  /*cacd0*/  @P6 STG.E.U8 desc[UR10][R224.64], R3 ;  /* 0x00000003e0006986 */ /* 0x0101e8000c10110a */
[----:B0-----:R-:W4:Y:S04]  /*cace0*/  LDL.LU.64 R224, [R1+0x788] ;  /* 0x0007880001e07983 */ /* 0x001f280000300a00 */
[----:B--2---:R0:W-:Y:S04]  /*cacf0*/  @P5 STG.E.U8 desc[UR10][R226.64], R2 ;  /* 0x00000002e2005986 */ /* 0x0041e8000c10110a */
[----:B0-----:R-:W2:Y:S01]  /*cad00*/  LDL.LU.64 R226, [R1+0x780] ;  /* 0x0007800001e27983 */ /* 0x001ea20000300a00 */
[----:B------:R-:W-:Y:S01]  /*cad10*/  ISETP.LT.AND P6, PT, R6, UR6, !P0 ;  /* 0x0000000606007c0c */ /* 0x000fe2000c7c1270 */
[----:B------:R-:W-:Y:S01]  /*cad20*/  ULDC UR6, c[0x0][0x228] ;  /* 0x00008a0000067ab9 */ /* 0x000fe20000000800 */
[----:B------:R-:W-:Y:S01]  /*cad30*/  ISETP.GE.AND P1, PT, R4, UR4, PT ;  /* 0x0000000404007c0c */ /* 0x000fe2000bf26270 */
[----:B------:R-:W-:Y:S01]  /*cad40*/  ULDC UR4, c[0x0][0x228] ;  /* 0x00008a0000047ab9 */ /* 0x000fe20000000800 */
[----:B------:R-:W-:Y:S01]  /*cad50*/  ISETP.LT.AND P0, PT, R7, UR6, !P0 ;  /* 0x0000000607007c0c */ /* 0x000fe2000c701270 */
[----:B------:R-:W2:Y:S01]  /*cad60*/  LDL.LU R248, [R1+0x70] ;  /* 0x0000700001f87983 */ /* 0x000ea20000300800 */
[----:B------:R-:W-:-:S02]  /*cad70*/  ISETP.LT.AND P5, PT, R6, UR4, !P4 ;  /* 0x0000000406007c0c */ /* 0x000fc4000e7a1270 */
[----:B------:R-:W-:Y:S01]  /*cad80*/  PRMT R3, R234, 0x7772, RZ ;  /* 0x00007772ea037816 */ /* 0x000fe200000000ff */
[----:B------:R-:W-:Y:S01]  /*cad90*/  VIADD R4, R0, 0x1e8 ;  /* 0x000001e800047836 */ /* 0x000fe20000000000 */
[----:B------:R-:W-:Y:S01]  /*cada0*/  ULDC UR6, c[0x0][0x228] ;  /* 0x00008a0000067ab9 */ /* 0x000fe20000000800 */
[----:B------:R-:W-:Y:S01]  /*cadb0*/  PRMT R234, R234, 0x7773, RZ ;  /* 0x00007773eaea7816 */ /* 0x000fe200000000ff */
[----:B------:R-:W-:Y:S01]  /*cadc0*/  ULDC UR4, c[0x0][0x22c] ;  /* 0x00008b0000047ab9 */ /* 0x000fe20000000800 */
[----:B------:R0:W-:Y:S01]  /*cadd0*/  @P6 STG.E.U8 desc[UR10][R218.64], R3 ;  /* 0x00000003da006986 */ /* 0x0001e2000c10110a */
[----:B------:R-:W-:Y:S01]  /*cade0*/  ISETP.LT.AND P4, PT, R7, UR6, !P4 ;  /* 0x0000000607007c0c */ /* 0x000fe2000e781270 */
[----:B------:R-:W-:Y:S01]  /*cadf0*/  ULDC UR6, c[0x0][0x228] ;  /* 0x00008a0000067ab9 */ /* 0x000fe20000000800 */
[----:B------:R-:W-:Y:S01]  /*cae00*/  PRMT R2, R235, 0x7770, RZ ;  /* 0x00007770eb027816 */ /* 0x000fe200000000ff */
[----:B------:R-:W-:Y:S01]  /*cae10*/  @P0 STG.E.U8 desc[UR10][R216.64], R234 ;  /* 0x000000ead8000986 */ /* 0x000fe2000c10110a */
[----:B------:R-:W-:Y:S01]  /*cae20*/  ISETP.GE.AND P6, PT, R4, UR4, PT ;  /* 0x0000000404007c0c */ /* 0x000fe2000bfc6270 */
[----:B------:R-:W-:-:S02]  /*cae30*/  ULDC UR4, c[0x0][0x228] ;  /* 0x00008a0000047ab9 */ /* 0x000fc40000000800 */
[----:B0-----:R-:W2:Y:S01]  /*cae40*/  LDL.LU.64 R218, [R1+0x778] ;  /* 0x0007780001da7983 */ /* 0x001ea20000300a00 */
[----:B------:R-:W-:Y:S01]  /*cae50*/  ISETP.LT.AND P0, PT, R6, UR4, !P1 ;  /* 0x0000000406007c0c */ /* 0x000fe2000cf01270 */
[----:B------:R-:W-:Y:S02]  /*cae60*/  ULDC UR4, c[0x0][0x22c] ;  /* 0x00008b0000047ab9 */ /* 0x000fe40000000800 */
[----:B------:R0:W-:Y:S01]  /*cae70*/  @P5 STG.E.U8 desc[UR10][R220.64], R2 ;  /* 0x00000002dc005986 */ /* 0x0001e2000c10110a */
[----:B------:R-:W-:Y:S01]  /*cae80*/  ISETP.LT.AND P1, PT, R7, UR6, !P1 ;  /* 0x0000000607007c0c */ /* 0x000fe2000cf21270 */
[----:B------:R-:W-:Y:S01]  /*cae90*/  ULDC UR6, c[0x0][0x228] ;  /* 0x00008a0000067ab9 */ /* 0x000fe20000000800 */
[C---:B------:R-:W-:Y:S01]  /*caea0*/  PRMT R4, R235.reuse, 0x7771, RZ ;  /* 0x00007771eb047816 */ /* 0x040fe200000000ff */
[----:B0-----:R-:W2:Y:S01]  /*caeb0*/  LDL.LU.64 R220, [R1+0x770] ;  /* 0x0007700001dc7983 */ /* 0x001ea20000300a00 */
[----:B------:R-:W-:-:S03]  /*caec0*/  PRMT R3, R235, 0x7772, RZ ;  /* 0x00007772eb037816 */ /* 0x000fc600000000ff */
[----:B------:R-:W2:Y:S01]  /*caed0*/  LDL.LU.64 R212, [R1+0x768] ;  /* 0x0007680001d47983 */ /* 0x000ea20000300a00 */
[----:B------:R-:W-:-:S03]  /*caee0*/  PRMT R235, R235, 0x7773, RZ ;  /* 0x00007773ebeb7816 */ /* 0x000fc600000000ff */
[----:B---3--:R0:W-:Y:S04]  /*caef0*/  @P4 STG.E.U8 desc[UR10][R222.64], R4 ;  /* 0x00000004de004986 */ /* 0x0081e8000c10110a */
[----:B0-----:R-:W3:Y:S04]  /*caf00*/  LDL.LU.64 R222, [R1+0x760] ;  /* 0x0007600001de7983 */ /* 0x001ee80000300a00 */
[----:B------:R-:W3:Y:S04]  /*caf10*/  LDL.LU R217, [R1+0x74] ;  /* 0x0000740001d97983 */ /* 0x000ee80000300800 */
[----:B----4-:R0:W-:Y:S04]  /*caf20*/  @P0 STG.E.U8 desc[UR10][R224.64], R3 ;  /* 0x00000003e0000986 */ /* 0x0101e8000c10110a */
[----:B0-----:R-:W4:Y:S04]  /*caf30*/  LDL.LU.64 R224, [R1+0x758] ;  /* 0x0007580001e07983 */ /* 0x001f280000300a00 */
[----:B--2---:R0:W-:Y:S04]  /*caf40*/  @P1 STG.E.U8 desc[UR10][R226.64], R235 ;  /* 0x000000ebe2001986 */ /* 0x0041e8000c10110a */
[----:B0-----:R-:W2:Y:S01]  /*caf50*/  LDL.LU.64 R226, [R1+0x750] ;  /* 0x0007500001e27983 */ /* 0x001ea20000300a00 */
[----:B------:R-:W-:Y:S01]  /*caf60*/  VIADD R2, R0, 0x1ea ;  /* 0x000001ea00027836 */ /* 0x000fe20000000000 */
[----:B------:R-:W-:Y:S01]  /*caf70*/  ISETP.LT.AND P5, PT, R6, UR8, !P6 ;  /* 0x0000000806007c0c */ /* 0x000fe2000f7a1270 */
[----:B------:R-:W-:Y:S01]  /*caf80*/  VIADD R4, R0, 0x1eb ;  /* 0x000001eb00047836 */ /* 0x000fe20000000000 */
[----:B------:R-:W-:Y:S01]  /*caf90*/  ISETP.GE.AND P4, PT, R5, UR4, PT ;  /* 0x0000000405007c0c */ /* 0x000fe2000bf86270 */
[----:B------:R-:W-:Y:S01]  /*cafa0*/  ULDC UR4, c[0x0][0x22c] ;  /* 0x00008b0000047ab9 */ /* 0x000fe20000000800 */
[----:B------:R-:W-:Y:S01]  /*cafb0*/  PRMT R3, R248, 0x7771, RZ ;  /* 0x00007771f8037816 */ /* 0x000fe200000000ff */
[----:B------:R-:W-:Y:S01]  /*cafc0*/  ULDC UR8, c[0x0][0x228] ;  /* 0x00008a0000087ab9 */ /* 0x000fe20000000800 */
[----:B------:R-:W-:Y:S01]  /*cafd0*/  ISETP.GE.AND P0, PT, R2, UR4, PT ;  /* 0x0000000402007c0c */ /* 0x000fe2000bf06270 */
[----:B------:R-:W-:Y:S01]  /*cafe0*/  ULDC UR4, c[0x0][0x228] ;  /* 0x00008a0000047ab9 */ /* 0x000fe20000000800 */
[----:B------:R-:W2:Y:S01]  /*caff0*/  LDL.LU.64 R214, [R1+0x748] ;  /* 0x0007480001d67983 */ /* 0x000ea20000300a00 */
[----:B------:R-:W-:Y:S01]  /*cb000*/  ISETP.LT.AND P6, PT, R7, UR4, !P6 ;  /* 0x0000000407007c0c */ /* 0x000fe2000f7c1270 */
[----:B------:R-:W-:Y:S01]  /*cb010*/  ULDC UR4, c[0x0][0x22c] ;  /* 0x00008b0000047ab9 */ /* 0x000fe20000000800 */
[----:B------:R-:W-:-:S05]  /*cb020*/  PRMT R2, R248, 0x7770, RZ ;  /* 0x00007770f8027816 */ /* 0x000fca00000000ff */
[----:B------:R0:W-:Y:S01]  /*cb030*/  @P5 STG.E.U8 desc[UR10][R218.64], R2 ;  /* 0x00000002da005986 */ /* 0x0001e2000c10110a */
[----:B------:R-:W-:Y:S01]  /*cb040*/  ISETP.LT.AND P5, PT, R6, UR6, !P4 ;  /* 0x0000000606007c0c */ /* 0x000fe2000e7a1270 */
[----:B------:R-:W-:Y:S01]  /*cb050*/  ULDC UR6, c[0x0][0x228] ;  /* 0x00008a0000067ab9 */ /* 0x000fe20000000800 */
[----:B------:R-:W-:Y:S01]  /*cb060*/  ISETP.GE.AND P1, PT, R4, UR4, PT ;  /* 0x0000000404007c0c */ /* 0x000fe2000bf26270 */
[----:B------:R-:W-:Y:S01]  /*cb070*/  ULDC UR4, c[0x0][0x228] ;  /* 0x00008a0000047ab9 */ /* 0x000fe20000000800 */
[----:B------:R-:W-:Y:S01]  /*cb080*/  ISETP.LT.AND P4, PT, R7, UR8, !P4 ;  /* 0x0000000807007c0c */ /* 0x000fe2000e781270 */
[----:B------:R-:W-:Y:S01]  /*cb090*/  VIADD R5, R0, 0x1ec ;  /* 0x000001ec00057836 */ /* 0x000fe20000000000 */
[----:B0-----:R-:W2:Y:S01]  /*cb0a0*/  LDL.LU.64 R218, [R1+0x740] ;  /* 0x0007400001da7983 */ /* 0x001ea20000300a00 */
[----:B------:R-:W-:-:S03]  /*cb0b0*/  PRMT R2, R248, 0x7772, RZ ;  /* 0x00007772f8027816 */ /* 0x000fc600000000ff */
[----:B------:R0:W-:Y:S01]  /*cb0c0*/  @P6 STG.E.U8 desc[UR10][R220.64], R3 ;  /* 0x00000003dc006986 */ /* 0x0001e2000c10110a */
[----:B------:R-:W-:Y:S01]  /*cb0d0*/  ISETP.LT.AND P6, PT, R6, UR4, !P0 ;  /* 0x0000000406007c0c */ /* 0x000fe2000c7c1270 */
[----:B------:R-:W-:Y:S01]  /*cb0e0*/  ULDC UR4, c[0x0][0x22c] ;  /* 0x00008b0000047ab9 */ /* 0x000fe20000000800 */
[----:B------:R-:W-:Y:S01]  /*cb0f0*/  ISETP.LT.AND P0, PT, R7, UR6, !P0 ;  /* 0x0000000607007c0c */ /* 0x000fe2000c701270 */
[----:B------:R-:W-:Y:S01]  /*cb100*/  @P5 STG.E.U8 desc[UR10][R212.64], R2 ;  /* 0x00000002d4005986 */ /* 0x000fe2000c10110a */
[----:B------:R-:W-:Y:S01]  /*cb110*/  PRMT R4, R248, 0x7773, RZ ;  /* 0x00007773f8047816 */ /* 0x000fe200000000ff */
[----:B------:R-:W-:Y:S01]  /*cb120*/  ULDC UR6, c[0x0][0x228] ;  /* 0x00008a0000067ab9 */ /* 0x000fe20000000800 */
[----:B------:R-:W-:Y:S01]  /*cb130*/  ISETP.GE.AND P5, PT, R5, UR4, PT ;  /* 0x0000000405007c0c */ /* 0x000fe2000bfa6270 */
[----:B------:R-:W-:Y:S01]  /*cb140*/  ULDC UR4, c[0x0][0x228] ;  /* 0x00008a0000047ab9 */ /* 0x000fe20000000800 */
[----:B0-----:R-:W2:Y:S04]  /*cb150*/  LDL.LU.64 R220, [R1+0x738] ;  /* 0x0007380001dc7983 */ /* 0x001ea80000300a00 */
[----:B------:R-:W2:Y:S04]  /*cb160*/  LDL.LU R252, [R1+0x78] ;  /* 0x0000780001fc7983 */ /* 0x000ea80000300800 */
[----:B---3--:R-:W-:Y:S01]  /*cb170*/  @P4 STG.E.U8 desc[UR10][R222.64], R4 ;  /* 0x00000004de004986 */ /* 0x008fe2000c10110a */
[----:B------:R-:W-:-:S02]  /*cb180*/  PRMT R3, R217, 0x7770, RZ ;  /* 0x00007770d9037816 */ /* 0x000fc400000000ff */
[----:B------:R-:W-:-:S03]  /*cb190*/  PRMT R5, R217, 0x7771, RZ ;  /* 0x00007771d9057816 */ /* 0x000fc600000000ff */
[----:B----4-:R-:W-:Y:S04]  /*cb1a0*/  @P6 STG.E.U8 desc[UR10][R224.64], R3 ;  /* 0x00000003e0006986 */ /* 0x010fe8000c10110a */
[----:B--2---:R0:W-:Y:S04]  /*cb1b0*/  @P0 STG.E.U8 desc[UR10][R226.64], R5 ;  /* 0x00000005e2000986 */ /* 0x0041e8000c10110a */
[----:B0-----:R-:W2:Y:S01]  /*cb1c0*/  LDL.LU.64 R226, [R1+0x730] ;  /* 0x0007300001e27983 */ /* 0x001ea20000300a00 */
[----:B------:R-:W-:Y:S01]  /*cb1d0*/  ISETP.LT.AND P4, PT, R6, UR4, !P1 ;  /* 0x0000000406007c0c */ /* 0x000fe2000cf81270 */
[----:B------:R-:W-:-:S02]  /*cb1e0*/  ULDC UR4, c[0x0][0x228] ;  /* 0x00008a0000047ab9 */ /* 0x000fc40000000800 */
[----:B------:R-:W-:Y:S01]  /*cb1f0*/  ISETP.LT.AND P1, PT, R7, UR4, !P1 ;  /* 0x0000000407007c0c */ /* 0x000fe2000cf21270 */
[----:B------:R-:W3:Y:S01]  /*cb200*/  LDL.LU.64 R222, [R1+0x728] ;  /* 0x0007280001de7983 */ /* 0x000ee20000300a00 */
[C---:B------:R-:W-:Y:S01]  /*cb210*/  PRMT R2, R217.reuse, 0x7772, RZ ;  /* 0x00007772d9027816 */ /* 0x040fe200000000ff */
[----:B------:R-:W-:Y:S01]  /*cb220*/  VIADD R4, R0, 0x1ed ;  /* 0x000001ed00047836 */ /* 0x000fe20000000000 */
[----:B------:R-:W-:Y:S01]  /*cb230*/  PRMT R3, R217, 0x7773, RZ ;  /* 0x00007773d9037816 */ /* 0x000fe200000000ff */
[----:B------:R-:W4:Y:S01]  /*cb240*/  LDL.LU.64 R224, [R1+0x720] ;  /* 0x0007200001e07983 */ /* 0x000f220000300a00 */
[----:B------:R-:W-:-:S03]  /*cb250*/  ULDC UR4, c[0x0][0x22c] ;  /* 0x00008b0000047ab9 */ /* 0x000fc60000000800 */
[----:B------:R-:W3:Y:S04]  /*cb260*/  LDL.LU R248, [R1+0x7c] ;  /* 0x00007c0001f87983 */ /* 0x000ee80000300800 */
[----:B------:R-:W-:Y:S01]  /*cb270*/  @P4 STG.E.U8 desc[UR10][R214.64], R2 ;  /* 0x00000002d6004986 */ /* 0x000fe2000c10110a */
[----:B------:R-:W-:Y:S01]  /*cb280*/  ISETP.GE.AND P4, PT, R4, UR4, PT ;  /* 0x0000000404007c0c */ /* 0x000fe2000bf86270 */
[----:B------:R-:W-:Y:S02]  /*cb290*/  ULDC UR4, c[0x0][0x228] ;  /* 0x00008a0000047ab9 */ /* 0x000fe40000000800 */
[----:B------:R0:W-:Y:S01]  /*cb2a0*/  @P1 STG.E.U8 desc[UR10][R218.64], R3 ;  /* 0x00000003da001986 */ /* 0x0001e2000c10110a */
[----:B------:R-:W-:Y:S01]  /*cb2b0*/  ISETP.LT.AND P6, PT, R6, UR6, !P5 ;  /* 0x0000000606007c0c */ /* 0x000fe2000efc1270 */
[----:B------:R-:W-:Y:S01]  /*cb2c0*/  VIADD R5, R0, 0x1ee ;  /* 0x000001ee00057836 */ /* 0x000fe20000000000 */
[----:B------:R-:W-:Y:S01]  /*cb2d0*/  ISETP.LT.AND P5, PT, R7, UR4, !P5 ;  /* 0x0000000407007c0c */ /* 0x000fe2000efa1270 */
[----:B------:R-:W-:Y:S01]  /*cb2e0*/  ULDC UR4, c[0x0][0x228] ;  /* 0x00008a0000047ab9 */ /* 0x000fe20000000800 */
[----:B------:R-:W-:Y:S01]  /*cb2f0*/  ULDC UR6, c[0x0][0x228] ;  /* 0x00008a0000067ab9 */ /* 0x000fe20000000800 */
[----:B0-----:R-:W4:Y:S04]  /*cb300*/  LDL.LU.64 R218, [R1+0x718] ;  /* 0x0007180001da7983 */ /* 0x001f280000300a00 */
[----:B------:R-:W4:Y:S01]  /*cb310*/  LDL.LU.64 R216, [R1+0x710] ;  /* 0x0007100001d87983 */ /* 0x000f220000300a00 */
[----:B------:R-:W-:-:S02]  /*cb320*/  PRMT R4, R252, 0x7770, RZ ;  /* 0x00007770fc047816 */ /* 0x000fc400000000ff */
[----:B------:R-:W-:-:S03]  /*cb330*/  PRMT R2, R252, 0x7771, RZ ;  /* 0x00007771fc027816 */ /* 0x000fc600000000ff */
[----:B------:R0:W-:Y:S04]  /*cb340*/  @P6 STG.E.U8 desc[UR10][R220.64], R4 ;  /* 0x00000004dc006986 */ /* 0x0001e8000c10110a */
[----:B0-----:R-:W4:Y:S04]  /*cb350*/  LDL.LU.64 R220, [R1+0x708] ;  /* 0x0007080001dc7983 */ /* 0x001f280000300a00 */
[----:B--2---:R0:W-:Y:S04]  /*cb360*/  @P5 STG.E.U8 desc[UR10][R226.64], R2 ;  /* 0x00000002e2005986 */ /* 0x0041e8000c10110a */
[----:B0-----:R-:W2:Y:S01]  /*cb370*/  LDL.LU.64 R226, [R1+0x700] ;  /* 0x0007000001e27983 */ /* 0x001ea20000300a00 */
[----:B------:R-:W-:Y:S01]  /*cb380*/  ISETP.LT.AND P1, PT, R6, UR4, !P4 ;  /* 0x0000000406007c0c */ /* 0x000fe2000e721270 */
[----:B------:R-:W-:Y:S01]  /*cb390*/  ULDC UR4, c[0x0][0x22c] ;  /* 0x00008b0000047ab9 */ /* 0x000fe20000000800 */
[----:B------:R-:W-:Y:S01]  /*cb3a0*/  ISETP.LT.AND P4, PT, R7, UR6, !P4 ;  /* 0x0000000607007c0c */ /* 0x000fe2000e781270 */
[----:B------:R-:W-:Y:S01]  /*cb3b0*/  ULDC UR6, c[0x0][0x228] ;  /* 0x00008a0000067ab9 */ /* 0x000fe20000000800 */
[----:B------:R-:W-:Y:S01]  /*cb3c0*/  ISETP.GE.AND P6, PT, R5, UR4, PT ;  /* 0x0000000405007c0c */ /* 0x000fe2000bfc6270 */
[----:B------:R-:W-:Y:S01]  /*cb3d0*/  VIADD R5, R0, 0x1ef ;  /* 0x000001ef00057836 */ /* 0x000fe20000000000 */
[----:B------:R-:W-:Y:S01]  /*cb3e0*/  PRMT R3, R252, 0x7772, RZ ;  /* 0x00007772fc037816 */ /* 0x000fe200000000ff */
[----:B------:R-:W-:Y:S01]  /*cb3f0*/  ULDC UR4, c[0x0][0x22c] ;  /* 0x00008b0000047ab9 */ /* 0x000fe20000000800 */
[----:B------:R-:W-:Y:S01]  /*cb400*/  ISETP.LT.AND P5, PT, R6, UR6, !P6 ;  /* 0x0000000606007c0c */ /* 0x000fe2000f7a1270 */
[----:B------:R-:W-:Y:S01]  /*cb410*/  ULDC UR6, c[0x0][0x228] ;  /* 0x00008a0000067ab9 */ /* 0x000fe20000000800 */
[----:B------:R-:W-:-:S02]  /*cb420*/  PRMT R4, R252, 0x7773, RZ ;  /* 0x00007773fc047816 */ /* 0x000fc400000000ff */
[----:B---3--:R-:W-:Y:S01]  /*cb430*/  PRMT R2, R248, 0x7770, RZ ;  /* 0x00007770f8027816 */ /* 0x008fe200000000ff */
[----:B------:R0:W-:Y:S01]  /*cb440*/  @P1 STG.E.U8 desc[UR10][R222.64], R3 ;  /* 0x00000003de001986 */ /* 0x0001e2000c10110a */
[----:B------:R-:W-:Y:S01]  /*cb450*/  ISETP.GE.AND P1, PT, R5, UR4, PT ;  /* 0x0000000405007c0c */ /* 0x000fe2000bf26270 */
[----:B------:R-:W-:Y:S01]  /*cb460*/  ULDC UR4, c[0x0][0x228] ;  /* 0x00008a0000047ab9 */ /* 0x000fe20000000800 */
[----:B------:R-:W-:Y:S01]  /*cb470*/  VIADD R5, R0, 0x1f0 ;  /* 0x000001f000057836 */ /* 0x000fe20000000000 */
[----:B------:R-:W-:Y:S01]  /*cb480*/  ISETP.LT.AND P6, PT, R7, UR4, !P6 ;  /* 0x0000000407007c0c */ /* 0x000fe2000f7c1270 */
[----:B----4-:R1:W-:Y:S01]  /*cb490*/  @P4 STG.E.U8 desc[UR10][R224.64], R4 ;  /* 0x00000004e0004986 */ /* 0x0103e2000c10110a */
[----:B------:R-:W-:-:S03]  /*cb4a0*/  ULDC UR4, c[0x0][0x22c] ;  /* 0x00008b0000047ab9 */ /* 0x000fc60000000800 */
[----:B------:R3:W-:Y:S01]  /*cb4b0*/  @P5 STG.E.U8 desc[UR10][R218.64], R2 ;  /* 0x00000002da005986 */ /* 0x0007e2000c10110a */
[----:B------:R-:W-:Y:S01]  /*cb4c0*/  ISETP.GE.AND P5, PT, R5, UR4, PT ;  /* 0x0000000405007c0c */ /* 0x000fe2000bfa6270 */
[----:B------:R-:W-:Y:S02]  /*cb4d0*/  ULDC UR4, c[0x0][0x228] ;  /* 0x00008a0000047ab9 */ /* 0x000fe40000000800 */
[----:B0-----:R-:W4:Y:S01]  /*cb4e0*/  LDL.LU.64 R222, [R1+0x6f8] ;  /* 0x0006f80001de7983 */ /* 0x001f220000300a00 */
[----:B------:R-:W-:Y:S01]  /*cb4f0*/  ISETP.LT.AND P4, PT, R6, UR6, !P1 ;  /* 0x0000000606007c0c */ /* 0x000fe2000cf81270 */
[----:B------:R-:W-:Y:S01]  /*cb500*/  VIADD R8, R0, 0x1f5 ;  /* 0x000001f500087836 */ /* 0x000fe20000000000 */
[----:B------:R-:W-:Y:S01]  /*cb510*/  ISETP.LT.AND P1, PT, R7, UR4, !P1 ;  /* 0x0000000407007c0c */ /* 0x000fe2000cf21270 */
[----:B-1----:R-:W4:Y:S01]  /*cb520*/  LDL.LU.64 R224, [R1+0x6f0] ;  /* 0x0006f00001e07983 */ /* 0x002f220000300a00 */
[C---:B------:R-:W-:Y:S01]  /*cb530*/  PRMT R3, R248.reuse, 0x7771, RZ ;  /* 0x00007771f8037816 */ /* 0x040fe200000000ff */
[----:B------:R-:W-:Y:S01]  /*cb540*/  ULDC UR4, c[0x0][0x228] ;  /* 0x00008a0000047ab9 */ /* 0x000fe20000000800 */
[C---:B------:R-:W-:Y:S01]  /*cb550*/  PRMT R4, R248.reuse, 0x7772, RZ ;  /* 0x00007772f8047816 */ /* 0x040fe200000000ff */
[----:B---3--:R-:W3:Y:S01]  /*cb560*/  LDL.LU.64 R218, [R1+0x6e8] ;  /* 0x0006e80001da7983 */ /* 0x008ee20000300a00 */
[----:B------:R-:W-:Y:S01]  /*cb570*/  PRMT R5, R248, 0x7773, RZ ;  /* 0x00007773f8057816 */ /* 0x000fe200000000ff */
[----:B------:R-:W-:-:S02]  /*cb580*/  ULDC UR6, c[0x0][0x228] ;  /* 0x00008a0000067ab9 */ /* 0x000fc40000000800 */
[----:B------:R-:W-:Y:S04]  /*cb590*/  @P6 STG.E.U8 desc[UR10][R216.64], R3 ;  /* 0x00000003d8006986 */ /* 0x000fe8000c10110a */
[----:B------:R0:W-:Y:S04]  /*cb5a0*/  @P4 STG.E.U8 desc[UR10][R220.64], R4 ;  /* 0x00000004dc004986 */ /* 0x0001e8000c10110a */
[----:B0-----:R-:W3:Y:S04]  /*cb5b0*/  LDL.LU.64 R220, [R1+0x6e0] ;  /* 0x0006e00001dc7983 */ /* 0x001ee80000300a00 */
[----:B--2---:R0:W-:Y:S04]  /*cb5c0*/  @P1 STG.E.U8 desc[UR10][R226.64], R5 ;  /* 0x00000005e2001986 */ /* 0x0041e8000c10110a */
[----:B0-----:R-:W2:Y:S01]  /*cb5d0*/  LDL.LU.64 R226, [R1+0x6d8] ;  /* 0x0006d80001e27983 */ /* 0x001ea20000300a00 */
[----:B------:R-:W-:Y:S01]  /*cb5e0*/  ISETP.LT.AND P4, PT, R6, UR4, !P5 ;  /* 0x0000000406007c0c */ /* 0x000fe2000ef81270 */
[----:B------:R-:W-:Y:S01]  /*cb5f0*/  ULDC UR4, c[0x0][0x22c] ;  /* 0x00008b0000047ab9 */ /* 0x000fe20000000800 */
[----:B------:R-:W-:Y:S01]  /*cb600*/  ISETP.GE.AND P0, PT, R8, UR27, PT ;  /* 0x0000001b08007c0c */ /* 0x000fe2000bf06270 */
[----:B------:R-:W-:Y:S01]  /*cb610*/  VIADD R8, R0, 0x1f1 ;  /* 0x000001f100087836 */ /* 0x000fe20000000000 */
[----:B------:R-:W-:Y:S01]  /*cb620*/  ISETP.LT.AND P5, PT, R7, UR6, !P5 ;  /* 0x0000000607007c0c */ /* 0x000fe2000efa1270 */
[----:B------:R-:W-:Y:S01]  /*cb630*/  ULDC UR6, c[0x0][0x228] ;  /* 0x00008a0000067ab9 */ /* 0x000fe20000000800 */
[----:B------:R-:W-:-:S02]  /*cb640*/  PRMT R2, R228, 0x7770, RZ ;  /* 0x00007770e4027816 */ /* 0x000fc400000000ff */
[----:B------:R-:W-:Y:S01]  /*cb650*/  ISETP.GE.AND P6, PT, R8, UR4, PT ;  /* 0x0000000408007c0c */ /* 0x000fe2000bfc6270 */
[----:B------:R-:W-:Y:S01]  /*cb660*/  VIADD R8, R0, 0x1f2 ;  /* 0x000001f200087836 */ /* 0x000fe20000000000 */
[----:B------:R-:W-:Y:S01]  /*cb670*/  ULDC UR4, c[0x0][0x22c] ;  /* 0x00008b0000047ab9 */ /* 0x000fe20000000800 */
[----:B------:R-:W-:Y:S02]  /*cb680*/  PRMT R3, R228, 0x7771, RZ ;  /* 0x00007771e4037816 */ /* 0x000fe400000000ff */
[----:B----4-:R0:W-:Y:S01]  /*cb690*/  @P4 STG.E.U8 desc[UR10][R222.64], R2 ;  /* 0x00000002de004986 */ /* 0x0101e2000c10110a */
[----:B------:R-:W-:Y:S01]  /*cb6a0*/  ISETP.GE.AND P4, PT, R8, UR4, PT ;  /* 0x0000000408007c0c */ /* 0x000fe2000bf86270 */
[----:B------:R-:W-:Y:S01]  /*cb6b0*/  ULDC UR4, c[0x0][0x228] ;  /* 0x00008a0000047ab9 */ /* 0x000fe20000000800 */
[----:B------:R-:W-:Y:S01]  /*cb6c0*/  ISETP.LT.AND P1, PT, R6, UR6, !P6 ;  /* 0x0000000606007c0c */ /* 0x000fe2000f721270 */
[----:B------:R-:W-:Y:S01]  /*cb6d0*/  ULDC UR6, c[0x0][0x228] ;  /* 0x00008a0000067ab9 */ /* 0x000fe20000000800 */
[----:B------:R1:W-:Y:S01]  /*cb6e0*/  @P5 STG.E.U8 desc[UR10][R224.64], R3 ;  /* 0x00000003e0005986 */ /* 0x0003e2000c10110a */
[----:B------:R-:W-:-:S02]  /*cb6f0*/  ISETP.LT.AND P6, PT, R7, UR4, !P6 ;  /* 0x0000000407007c0c */ /* 0x000fc4000f7c1270 */
[----:B------:R-:W-:Y:S01]  /*cb700*/  PRMT R4, R228, 0x7772, RZ ;  /* 0x00007772e4047816 */ /* 0x000fe200000000ff */
[----:B------:R-:W-:Y:S01]  /*cb710*/  VIADD R5, R0, 0x1f3 ;  /* 0x000001f300057836 */ /* 0x000fe20000000000 */
[----:B------:R-:W-:Y:S01]  /*cb720*/  ISETP.LT.AND P5, PT, R6, UR6, !P4 ;  /* 0x0000000606007c0c */ /* 0x000fe2000e7a1270 */
[----:B------:R-:W-:Y:S01]  /*cb730*/  ULDC UR4, c[0x0][0x22c] ;  /* 0x00008b0000047ab9 */ /* 0x000fe20000000800 */
[----:B------:R-:W-:Y:S01]  /*cb740*/  PRMT R228, R228, 0x7773, RZ ;  /* 0x00007773e4e47816 */ /* 0x000fe200000000ff */
[----:B0-----:R-:W4:Y:S01]  /*cb750*/  LDL.LU.64 R222, [R1+0x6d0] ;  /* 0x0006d00001de7983 */ /* 0x001f220000300a00 */
[----:B------:R-:W-:Y:S01]  /*cb760*/  PRMT R2, R229, 0x7770, RZ ;  /* 0x00007770e5027816 */ /* 0x000fe200000000ff */
[----:B------:R-:W-:Y:S02]  /*cb770*/  ULDC UR6, c[0x0][0x228] ;  /* 0x00008a0000067ab9 */ /* 0x000fe40000000800 */
[----:B-1----:R-:W4:Y:S04]  /*cb780*/  LDL.LU.64 R224, [R1+0x6c8] ;  /* 0x0006c80001e07983 */ /* 0x002f280000300a00 */
[----:B---3--:R-:W-:Y:S04]  /*cb790*/  @P1 STG.E.U8 desc[UR10][R218.64], R4 ;  /* 0x00000004da001986 */ /* 0x008fe8000c10110a */
[----:B------:R-:W3:Y:S04]  /*cb7a0*/  LDL.LU.64 R214, [R1+0x6c0] ;  /* 0x0006c00001d67983 */ /* 0x000ee80000300a00 */
[----:B------:R-:W3:Y:S04]  /*cb7b0*/  LDL.LU.64 R216, [R1+0x6b8] ;  /* 0x0006b80001d87983 */ /* 0x000ee80000300a00 */
[----:B------:R-:W-:Y:S04]  /*cb7c0*/  @P6 STG.E.U8 desc[UR10][R220.64], R228 ;  /* 0x000000e4dc006986 */ /* 0x000fe8000c10110a */
[----:B------:R-:W3:Y:S04]  /*cb7d0*/  LDL.LU R248, [R1+0x90] ;  /* 0x0000900001f87983 */ /* 0x000ee80000300800 */
[----:B--2---:R0:W-:Y:S04]  /*cb7e0*/  @P5 STG.E.U8 desc[UR10][R226.64], R2 ;  /* 0x00000002e2005986 */ /* 0x0041e8000c10110a */
[----:B0-----:R-:W2:Y:S01]  /*cb7f0*/  LDL.LU.64 R226, [R1+0x6b0] ;  /* 0x0006b00001e27983 */ /* 0x001ea20000300a00 */
[----:B------:R-:W-:Y:S01]  /*cb800*/  ISETP.GE.AND P1, PT, R5, UR4, PT ;  /* 0x0000000405007c0c */ /* 0x000fe2000bf26270 */
[----:B------:R-:W-:-:S02]  /*cb810*/  ULDC UR4, c[0x0][0x228] ;  /* 0x00008a0000047ab9 */ /* 0x000fc40000000800 */
[C---:B------:R-:W-:Y:S01]  /*cb820*/  ISETP.LT.AND P4, PT, R7.reuse, UR4, !P4 ;  /* 0x0000000407007c0c */ /* 0x040fe2000e781270 */
[----:B------:R-:W-:Y:S01]  /*cb830*/  ULDC UR4, c[0x0][0x228] ;  /* 0x00008a0000047ab9 */ /* 0x000fe20000000800 */
[C---:B------:R-:W-:Y:S01]  /*cb840*/  ISETP.LT.AND P6, PT, R6.reuse, UR6, !P1 ;  /* 0x0000000606007c0c */ /* 0x040fe2000cfc1270 */
[----:B------:R-:W2:Y:S01]  /*cb850*/  LDL.LU.64 R218, [R1+0x6a8] ;  /* 0x0006a80001da7983 */ /* 0x000ea20000300a00 */
[----:B------:R-:W-:Y:S01]  /*cb860*/  ULDC UR6, c[0x0][0x228] ;  /* 0x00008a0000067ab9 */ /* 0x000fe20000000800 */
[C---:B------:R-:W-:Y:S01]  /*cb870*/  ISETP.LT.AND P1, PT, R7.reuse, UR4, !P1 ;  /* 0x0000000407007c0c */ /* 0x040fe2000cf21270 */
[----:B------:R-:W-:Y:S01]  /*cb880*/  ULDC UR4, c[0x0][0x228] ;  /* 0x00008a0000047ab9 */ /* 0x000fe20000000800 */
[----:B------:R-:W2:Y:S01]  /*cb890*/  LDL.LU.64 R220, [R1+0x6a0] ;  /* 0x0006a00001dc7983 */ /* 0x000ea20000300a00 */
[----:B------:R-:W-:Y:S01]  /*cb8a0*/  ISETP.LT.AND P5, PT, R6, UR6, !P2 ;  /* 0x0000000606007c0c */ /* 0x000fe2000d7a1270 */
[----:B------:R-:W-:Y:S01]  /*cb8b0*/  ULDC UR6, c[0x0][0x228] ;  /* 0x00008a0000067ab9 */ /* 0x000fe20000000800 */
[----:B------:R-:W-:Y:S01]  /*cb8c0*/  ISETP.LT.AND P2, PT, R7, UR4, !P2 ;  /* 0x0000000407007c0c */ /* 0x000fe2000d741270 */
[----:B------:R-:W-:Y:S01]  /*cb8d0*/  ULDC UR4, c[0x0][0x228] ;  /* 0x00008a0000047ab9 */ /* 0x000fe20000000800 */
[----:B------:R-:W-:-:S02]  /*cb8e0*/  PRMT R3, R229, 0x7771, RZ ;  /* 0x00007771e5037816 */ /* 0x000fc400000000ff */
[C---:B------:R-:W-:Y:S02]  /*cb8f0*/  PRMT R4, R229.reuse, 0x7772, RZ ;  /* 0x00007772e5047816 */ /* 0x040fe400000000ff */
[----:B------:R-:W-:Y:S01]  /*cb900*/  PRMT R229, R229, 0x7773, RZ ;  /* 0x00007773e5e57816 */ /* 0x000fe200000000ff */
[----:B----4-:R0:W-:Y:S01]  /*cb910*/  @P4 STG.E.U8 desc[UR10][R222.64], R3 ;  /* 0x00000003de004986 */ /* 0x0101e2000c10110a */
[----:B------:R-:W-:-:S03]  /*cb920*/  PRMT R2, R230, 0x7770, RZ ;  /* 0x00007770e6027816 */ /* 0x000fc600000000ff */
[----:B------:R1:W-:Y:S04]  /*cb930*/  @P6 STG.E.U8 desc[UR10][R224.64], R4 ;  /* 0x00000004e0006986 */ /* 0x0003e8000c10110a */
[----:B---3--:R3:W-:Y:S01]  /*cb940*/  @P1 STG.E.U8 desc[UR10][R214.64], R229 ;  /* 0x000000e5d6001986 */ /* 0x0087e2000c10110a */
[----:B0-----:R-:W-:-:S03]  /*cb950*/  PRMT R3, R230, 0x7771, RZ ;  /* 0x00007771e6037816 */ /* 0x001fc600000000ff */
[----:B------:R-:W4:Y:S04]  /*cb960*/  LDL.LU.64 R222, [R1+0x698] ;  /* 0x0006980001de7983 */ /* 0x000f280000300a00 */
[----:B-1----:R-:W4:Y:S04]  /*cb970*/  LDL.LU.64 R224, [R1+0x690] ;  /* 0x0006900001e07983 */ /* 0x002f280000300a00 */
[----:B------:R-:W-:Y:S04]  /*cb980*/  @P5 STG.E.U8 desc[UR10][R216.64], R2 ;  /* 0x00000002d8005986 */ /* 0x000fe8000c10110a */
[----:B---3--:R-:W3:Y:S04]  /*cb990*/  LDL.LU.64 R214, [R1+0x688] ;  /* 0x0006880001d67983 */ /* 0x008ee80000300a00 */
[----:B--2---:R0:W-:Y:S04]  /*cb9a0*/  @P2 STG.E.U8 desc[UR10][R226.64], R3 ;  /* 0x00000003e2002986 */ /* 0x0041e8000c10110a */
[----:B0-----:R-:W2:Y:S01]  /*cb9b0*/  LDL.LU.64 R226, [R1+0x680] ;  /* 0x0006800001e27983 */ /* 0x001ea20000300a00 */
[----:B------:R-:W-:Y:S01]  /*cb9c0*/  ISETP.LT.AND P5, PT, R6, UR4, !P0 ;  /* 0x0000000406007c0c */ /* 0x000fe2000c7a1270 */
[C---:B------:R-:W-:Y:S01]  /*cb9d0*/  VIADD R5, R0.reuse, 0x1f6 ;  /* 0x000001f600057836 */ /* 0x040fe20000000000 */
[----:B------:R-:W-:Y:S01]  /*cb9e0*/  ISETP.LT.AND P0, PT, R7, UR6, !P0 ;  /* 0x0000000607007c0c */ /* 0x000fe2000c701270 */
[----:B------:R-:W-:Y:S01]  /*cb9f0*/  VIADD R8, R0, 0x1f7 ;  /* 0x000001f700087836 */ /* 0x000fe20000000000 */
[C---:B------:R-:W-:Y:S01]  /*cba00*/  PRMT R2, R230.reuse, 0x7772, RZ ;  /* 0x00007772e6027816 */ /* 0x040fe200000000ff */
[----:B------:R-:W-:Y:S01]  /*cba10*/  ULDC UR4, c[0x0][0x228] ;  /* 0x00008a0000047ab9 */ /* 0x000fe20000000800 */
[----:B------:R-:W-:Y:S01]  /*cba20*/  ISETP.GE.AND P4, PT, R5, UR25, PT ;  /* 0x0000001905007c0c */ /* 0x000fe2000bf86270 */
[----:B------:R-:W-:Y:S01]  /*cba30*/  ULDC UR6, c[0x0][0x228] ;  /* 0x00008a0000067ab9 */ /* 0x000fe20000000800 */
[----:B------:R-:W-:Y:S01]  /*cba40*/  PRMT R230, R230, 0x7773, RZ ;  /* 0x00007773e6e67816 */ /* 0x000fe200000000ff */
[----:B------:R-:W2:Y:S01]  /*cba50*/  LDL.LU.64 R216, [R1+0x678] ;  /* 0x0006780001d87983 */ /* 0x000ea20000300a00 */
[----:B------:R-:W-:-:S02]  /*cba60*/  ISETP.GE.AND P6, PT, R8, UR23, PT ;  /* 0x0000001708007c0c */ /* 0x000fc4000bfc6270 */
[----:B------:R-:W-:Y:S01]  /*cba70*/  ISETP.LT.AND P2, PT, R6, UR4, !P4 ;  /* 0x0000000406007c0c */ /* 0x000fe2000e741270 */
[----:B------:R0:W-:Y:S01]  /*cba80*/  @P5 STG.E.U8 desc[UR10][R218.64], R2 ;  /* 0x00000002da005986 */ /* 0x0001e2000c10110a */
[----:B------:R-:W-:Y:S01]  /*cba90*/  ULDC UR4, c[0x0][0x228] ;  /* 0x00008a0000047ab9 */ /* 0x000fe20000000800 */
[----:B------:R-:W-:Y:S01]  /*cbaa0*/  ISETP.LT.AND P4, PT, R7, UR6, !P4 ;  /* 0x0000000607007c0c */ /* 0x000fe2000e781270 */
[----:B------:R-:W-:Y:S01]  /*cbab0*/  VIADD R4, R0, 0x1f9 ;  /* 0x000001f900047836 */ /* 0x000fe20000000000 */
[----:B------:R1:W-:Y:S01]  /*cbac0*/  @P0 STG.E.U8 desc[UR10][R220.64], R230 ;  /* 0x000000e6dc000986 */ /* 0x0003e2000c10110a */
[----:B------:R-:W-:Y:S01]  /*cbad0*/  ISETP.LT.AND P0, PT, R6, UR4, !P6 ;  /* 0x0000000406007c0c */ /* 0x000fe2000f701270 */
[----:B------:R-:W-:Y:S01]  /*cbae0*/  ULDC UR4, c[0x0][0x228] ;  /* 0x00008a0000047ab9 */ /* 0x000fe20000000800 */
[----:B------:R-:W-:Y:S01]  /*cbaf0*/  PRMT R3, R231, 0x7770, RZ ;  /* 0x00007770e7037816 */ /* 0x000fe200000000ff */
[----:B------:R-:W2:Y:S01]  /*cbb00*/  LDS.128 R8, [R248] ;  /* 0x00000000f8087984 */ /* 0x000ea20000000c00 */
[----:B------:R-:W-:Y:S01]  /*cbb10*/  ISETP.LT.AND P6, PT, R7, UR4, !P6 ;  /* 0x0000000407007c0c */ /* 0x000fe2000f7c1270 */
[----:B------:R-:W-:Y:S01]  /*cbb20*/  VIADD R5, R0, 0x1f8 ;  /* 0x000001f800057836 */ /* 0x000fe20000000000 */
[----:B------:R-:W-:Y:S01]  /*cbb30*/  ISETP.GE.AND P5, PT, R4, UR19, PT ;  /* 0x0000001304007c0c */ /* 0x000fe2000bfa6270 */
[----:B0-----:R-:W2:Y:S01]  /*cbb40*/  LDL.LU.64 R218, [R1+0x670] ;  /* 0x0006700001da7983 */ /* 0x001ea20000300a00 */
[C---:B------:R-:W-:Y:S01]  /*cbb50*/  PRMT R4, R231.reuse, 0x7771, RZ ;  /* 0x00007771e7047816 */ /* 0x040fe200000000ff */
[----:B------:R-:W-:Y:S01]  /*cbb60*/  ULDC UR6, c[0x0][0x228] ;  /* 0x00008a0000067ab9 */ /* 0x000fe20000000800 */
[C---:B------:R-:W-:Y:S01]  /*cbb70*/  PRMT R2, R231.reuse, 0x7772, RZ ;  /* 0x00007772e7027816 */ /* 0x040fe200000000ff */
[----:B----4-:R0:W-:Y:S01]  /*cbb80*/  @P2 STG.E.U8 desc[UR10][R222.64], R3 ;  /* 0x00000003de002986 */ /* 0x0101e2000c10110a */
[----:B------:R-:W-:Y:S01]  /*cbb90*/  PRMT R231, R231, 0x7773, RZ ;  /* 0x00007773e7e77816 */ /* 0x000fe200000000ff */
[----:B------:R-:W-:-:S02]  /*cbba0*/  ULDC UR4, c[0x0][0x228] ;  /* 0x00008a0000047ab9 */ /* 0x000fc40000000800 */
[----:B------:R4:W-:Y:S04]  /*cbbb0*/  @P4 STG.E.U8 desc[UR10][R224.64], R4 ;  /* 0x00000004e0004986 */ /* 0x0009e8000c10110a */
[----:B-1----:R-:W2:Y:S04]  /*cbbc0*/  LDL.LU.64 R220, [R1+0x668] ;  /* 0x0006680001dc7983 */ /* 0x002ea80000300a00 */
[----:B0-----:R-:W2:Y:S04]  /*cbbd0*/  LDL.LU.64 R222, [R1+0x660] ;  /* 0x0006600001de7983 */ /* 0x001ea80000300a00 */
[----:B---3--:R-:W-:Y:S04]  /*cbbe0*/  @P0 STG.E.U8 desc[UR10][R214.64], R2 ;  /* 0x00000002d6000986 */ /* 0x008fe8000c10110a */
[----:B----4-:R-:W3:Y:S04]  /*cbbf0*/  LDL.LU.64 R224, [R1+0x658] ;  /* 0x0006580001e07983 */ /* 0x010ee80000300a00 */
[----:B--2---:R0:W-:Y:S04]  /*cbc00*/  @P6 STG.E.U8 desc[UR10][R226.64], R231 ;  /* 0x000000e7e2006986 */ /* 0x0041e8000c10110a */
[----:B0-----:R-:W2:Y:S01]  /*cbc10*/  LDL.LU.64 R226, [R1+0x650] ;  /* 0x0006500001e27983 */ /* 0x001ea20000300a00 */
[----:B------:R-:W-:-:S02]  /*cbc20*/  ISETP.GE.AND P1, PT, R5, UR21, PT ;  /* 0x0000001505007c0c */ /* 0x000fc4000bf26270 */
[----:B------:R-:W-:Y:S01]  /*cbc30*/  PRMT R3, R8, 0x7770, RZ ;  /* 0x0000777008037816 */ /* 0x000fe200000000ff */
[----:B------:R-:W4:Y:S01]  /*cbc40*/  LDL.LU.64 R18, [R1+0x648] ;  /* 0x0006480001127983 */ /* 0x000f220000300a00 */
[----:B------:R-:W-:Y:S01]  /*cbc50*/  ISETP.LT.AND P4, PT, R6, UR6, !P1 ;  /* 0x0000000606007c0c */ /* 0x000fe2000cf81270 */
[----:B------:R-:W-:Y:S01]  /*cbc60*/  VIADD R5, R0, 0x1fa ;  /* 0x000001fa00057836 */ /* 0x000fe20000000000 */
[----:B------:R-:W-:Y:S01]  /*cbc70*/  ULDC UR6, c[0x0][0x228] ;  /* 0x00008a0000067ab9 */ /* 0x000fe20000000800 */
[----:B------:R-:W-:Y:S01]  /*cbc80*/  ISETP.LT.AND P1, PT, R7, UR4, !P1 ;  /* 0x0000000407007c0c */ /* 0x000fe2000cf21270 */
[----:B------:R-:W-:Y:S01]  /*cbc90*/  ULDC UR4, c[0x0][0x228] ;  /* 0x00008a0000047ab9 */ /* 0x000fe20000000800 */
[----:B------:R-:W4:Y:S01]  /*cbca0*/  LDL.LU.64 R212, [R1+0x640] ;  /* 0x0006400001d47983 */ /* 0x000f220000300a00 */
[----:B------:R-:W-:Y:S02]  /*cbcb0*/  ISETP.GE.AND P2, PT, R5, UR15, PT ;  /* 0x0000000f05007c0c */ /* 0x000fe4000bf46270 */
[C---:B------:R-:W-:Y:S01]  /*cbcc0*/  ISETP.LT.AND P6, PT, R6.reuse, UR6, !P5 ;  /* 0x0000000606007c0c */ /* 0x040fe2000efc1270 */
[----:B------:R-:W4:Y:S01]  /*cbcd0*/  LDL.LU.64 R214, [R1+0x638] ;  /* 0x0006380001d67983 */ /* 0x000f220000300a00 */
[----:B------:R-:W-:Y:S01]  /*cbce0*/  ULDC UR6, c[0x0][0x228] ;  /* 0x00008a0000067ab9 */ /* 0x000fe20000000800 */
[----:B------:R-:W-:Y:S01]  /*cbcf0*/  ISETP.LT.AND P5, PT, R7, UR4, !P5 ;  /* 0x0000000407007c0c */ /* 0x000fe2000efa1270 */
[----:B------:R-:W-:Y:S01]  /*cbd00*/  ULDC UR4, c[0x0][0x228] ;  /* 0x00008a0000047ab9 */ /* 0x000fe20000000800 */
[----:B------:R0:W-:Y:S01]  /*cbd10*/  @P4 STG.E.U8 desc[UR10][R216.64], R3 ;  /* 0x00000003d8004986 */ /* 0x0001e2000c10110a */
[----:B------:R-:W-:-:S02]  /*cbd20*/  ISETP.LT.AND P4, PT, R6, UR6, !P2 ;  /* 0x0000000606007c0c */ /* 0x000fc4000d781270 */
[C---:B------:R-:W-:Y:S02]  /*cbd30*/  PRMT R2, R8.reuse, 0x7771, RZ ;  /* 0x0000777108027816 */ /* 0x040fe400000000ff */
[----:B------:R-:W-:Y:S01]  /*cbd40*/  PRMT R4, R8, 0x7772, RZ ;  /* 0x0000777208047816 */ /* 0x000fe200000000ff */
[----:B------:R-:W-:Y:S01]  /*cbd50*/  VIADD R12, R0, 0x1fb ;  /* 0x000001fb000c7836 */ /* 0x000fe20000000000 */
[----:B------:R-:W-:Y:S01]  /*cbd60*/  ISETP.LT.AND P2, PT, R7, UR4, !P2 ;  /* 0x0000000407007c0c */ /* 0x000fe2000d741270 */
[----:B------:R1:W-:Y:S01]  /*cbd70*/  @P1 STG.E.U8 desc[UR10][R218.64], R2 ;  /* 0x00000002da001986 */ /* 0x0003e2000c10110a */
[----:B------:R-:W-:Y:S01]  /*cbd80*/  PRMT R8, R8, 0x7773, RZ ;  /* 0x0000777308087816 */ /* 0x000fe200000000ff */
[----:B------:R-:W-:Y:S01]  /*cbd90*/  VIADD R5, R0, 0x1fc ;  /* 0x000001fc00057836 */ /* 0x000fe20000000000 */
[C---:B0-----:R-:W-:Y:S01]  /*cbda0*/  PRMT R3, R9.reuse, 0x7770, RZ ;  /* 0x0000777009037816 */ /* 0x041fe200000000ff */
[----:B------:R-:W4:Y:S01]  /*cbdb0*/  LDL.LU.64 R216, [R1+0x630] ;  /* 0x0006300001d87983 */ /* 0x000f220000300a00 */
[----:B------:R-:W-:Y:S01]  /*cbdc0*/  ISETP.GE.AND P0, PT, R12, UR13, PT ;  /* 0x0000000d0c007c0c */ /* 0x000fe2000bf06270 */
[----:B------:R-:W-:Y:S01]  /*cbdd0*/  ULDC UR4, c[0x0][0x228] ;  /* 0x00008a0000047ab9 */ /* 0x000fe20000000800 */
[----:B------:R-:W-:Y:S01]  /*cbde0*/  ULDC UR6, c[0x0][0x228] ;  /* 0x00008a0000067ab9 */ /* 0x000fe20000000800 */
[----:B------:R0:W-:Y:S01]  /*cbdf0*/  @P6 STG.E.U8 desc[UR10][R220.64], R4 ;  /* 0x00000004dc006986 */ /* 0x0001e2000c10110a */
[----:B-1----:R-:W-:-:S03]  /*cbe00*/  PRMT R2, R9, 0x7771, RZ ;  /* 0x0000777109027816 */ /* 0x002fc600000000ff */
[----:B------:R-:W4:Y:S04]  /*cbe10*/  LDL.LU.64 R218, [R1+0x628] ;  /* 0x0006280001da7983 */ /* 0x000f280000300a00 */
[----:B------:R1:W-:Y:S04]  /*cbe20*/  @P5 STG.E.U8 desc[UR10][R222.64], R8 ;  /* 0x00000008de005986 */ /* 0x0003e8000c10110a */
[----:B0-----:R-:W4:Y:S04]  /*cbe30*/  LDL.LU.64 R220, [R1+0x620] ;  /* 0x0006200001dc7983 */ /* 0x001f280000300a00 */
[----:B---3--:R0:W-:Y:S04]  /*cbe40*/  @P4 STG.E.U8 desc[UR10][R224.64], R3 ;  /* 0x00000003e0004986 */ /* 0x0081e8000c10110a */
[----:B-1----:R-:W3:Y:S04]  /*cbe50*/  LDL.LU.64 R222, [R1+0x610] ;  /* 0x0006100001de7983 */ /* 0x002ee80000300a00 */
[----:B0-----:R-:W3:Y:S04]  /*cbe60*/  LDL.LU.64 R224, [R1+0x600] ;  /* 0x0006000001e07983 */ /* 0x001ee80000300a00 */
[----:B--2---:R0:W-:Y:S04]  /*cbe70*/  @P2 STG.E.U8 desc[UR10][R226.64], R2 ;  /* 0x00000002e2002986 */ /* 0x0041e8000c10110a */
[----:B0-----:R-:W2:Y:S01]  /*cbe80*/  LDL.LU.64 R226, [R1+0x618] ;  /* 0x0006180001e27983 */ /* 0x001ea20000300a00 */
[----:B------:R-:W-:-:S02]  /*cbe90*/  ISETP.GE.AND P1, PT, R5, UR9, PT ;  /* 0x0000000905007c0c */ /* 0x000fc4000bf26270 */
[C---:B------:R-:W-:Y:S01]  /*cbea0*/  ISETP.LT.AND P5, PT, R6.reuse, UR4, !P0 ;  /* 0x0000000406007c0c */ /* 0x040fe2000c7a1270 */
[----:B------:R-:W-:Y:S01]  /*cbeb0*/  ULDC UR4, c[0x0][0x228] ;  /* 0x00008a0000047ab9 */ /* 0x000fe20000000800 */
[----:B------:R-:W-:Y:S01]  /*cbec0*/  ISETP.LT.AND P6, PT, R6, UR6, !P1 ;  /* 0x0000000606007c0c */ /* 0x000fe2000cfc1270 */
[C---:B------:R-:W-:Y:S01]  /*cbed0*/  VIADD R5, R0.reuse, 0x1fd ;  /* 0x000001fd00057836 */ /* 0x040fe20000000000 */
[----:B------:R-:W-:Y:S01]  /*cbee0*/  ISETP.LT.AND P4, PT, R7, UR4, !P0 ;  /* 0x0000000407007c0c */ /* 0x000fe2000c781270 */
[----:B------:R-:W-:Y:S01]  /*cbef0*/  VIADD R4, R0, 0x1fe ;  /* 0x000001fe00047836 */ /* 0x000fe20000000000 */
[C---:B------:R-:W-:Y:S01]  /*cbf00*/  PRMT R0, R9.reuse, 0x7772, RZ ;  /* 0x0000777209007816 */ /* 0x040fe200000000ff */
[----:B------:R-:W-:Y:S01]  /*cbf10*/  ULDC UR4, c[0x0][0x228] ;  /* 0x00008a0000047ab9 */ /* 0x000fe20000000800 */
[----:B------:R-:W-:Y:S01]  /*cbf20*/  PRMT R9, R9, 0x7773, RZ ;  /* 0x0000777309097816 */ /* 0x000fe200000000ff */
[----:B------:R-:W-:Y:S01]  /*cbf30*/  ULDC UR6, c[0x0][0x228] ;  /* 0x00008a0000067ab9 */ /* 0x000fe20000000800 */
[----:B------:R-:W-:-:S02]  /*cbf40*/  PRMT R3, R10, 0x7770, RZ ;  /* 0x000077700a037816 */ /* 0x000fc400000000ff */
[----:B------:R-:W-:Y:S01]  /*cbf50*/  ISETP.GE.AND P0, PT, R5, UR7, PT ;  /* 0x0000000705007c0c */ /* 0x000fe2000bf06270 */
[----:B----4-:R0:W-:Y:S01]  /*cbf60*/  @P5 STG.E.U8 desc[UR10][R18.64], R0 ;  /* 0x0000000012005986 */ /* 0x0101e2000c10110a */
[----:B------:R-:W-:Y:S01]  /*cbf70*/  ISETP.GE.AND P2, PT, R4, UR5, PT ;  /* 0x0000000504007c0c */ /* 0x000fe2000bf46270 */
[----:B------:R-:W-:Y:S01]  /*cbf80*/  ULDC UR5, c[0x0][0x228] ;  /* 0x00008a0000057ab9 */ /* 0x000fe20000000800 */
[C---:B------:R-:W-:Y:S01]  /*cbf90*/  ISETP.LT.AND P1, PT, R7.reuse, UR4, !P1 ;  /* 0x0000000407007c0c */ /* 0x040fe2000cf21270 */
[----:B------:R-:W-:Y:S01]  /*cbfa0*/  @P4 STG.E.U8 desc[UR10][R212.64], R9 ;  /* 0x00000009d4004986 */ /* 0x000fe2000c10110a */
[----:B------:R-:W-:Y:S01]  /*cbfb0*/  ULDC UR4, c[0x0][0x228] ;  /* 0x00008a0000047ab9 */ /* 0x000fe20000000800 */
[----:B------:R-:W-:Y:S02]  /*cbfc0*/  ULDC UR7, c[0x0][0x228] ;  /* 0x00008a0000077ab9 */ /* 0x000fe40000000800 */
[----:B------:R1:W-:Y:S01]  /*cbfd0*/  @P6 STG.E.U8 desc[UR10][R214.64], R3 ;  /* 0x00000003d6006986 */ /* 0x0003e2000c10110a */
[----:B------:R-:W-:Y:S01]  /*cbfe0*/  ISETP.LT.AND P6, PT, R6, UR5, !P0 ;  /* 0x0000000506007c0c */ /* 0x000fe2000c7c1270 */
[----:B------:R-:W-:Y:S01]  /*cbff0*/  ULDC UR5, c[0x0][0x228] ;  /* 0x00008a0000057ab9 */ /* 0x000fe20000000800 */
[----:B------:R-:W-:-:S02]  /*cc000*/  ISETP.LT.AND P0, PT, R7, UR4, !P0 ;  /* 0x0000000407007c0c */ /* 0x000fc4000c701270 */
[C---:B------:R-:W-:Y:S02]  /*cc010*/  ISETP.LT.AND P5, PT, R6.reuse, UR6, !P2 ;  /* 0x0000000606007c0c */ /* 0x040fe4000d7a1270 */
[----:B------:R-:W-:Y:S02]  /*cc020*/  ISETP.LT.AND P2, PT, R7, UR5, !P2 ;  /* 0x0000000507007c0c */ /* 0x000fe4000d741270 */
[----:B------:R-:W-:Y:S02]  /*cc030*/  ISETP.LT.AND P4, PT, R6, UR7, !P3 ;  /* 0x0000000706007c0c */ /* 0x000fe4000df81270 */
[C---:B0-----:R-:W-:Y:S02]  /*cc040*/  PRMT R0, R10.reuse, 0x7771, RZ ;  /* 0x000077710a007816 */ /* 0x041fe400000000ff */
[C---:B------:R-:W-:Y:S02]  /*cc050*/  PRMT R2, R10.reuse, 0x7772, RZ ;  /* 0x000077720a027816 */ /* 0x040fe400000000ff */
[----:B------:R-:W-:-:S02]  /*cc060*/  PRMT R10, R10, 0x7773, RZ ;  /* 0x000077730a0a7816 */ /* 0x000fc400000000ff */
[C---:B-1----:R-:W-:Y:S01]  /*cc070*/  PRMT R3, R11.reuse, 0x7770, RZ ;  /* 0x000077700b037816 */ /* 0x042fe200000000ff */
[----:B------:R0:W-:Y:S01]  /*cc080*/  @P1 STG.E.U8 desc[UR10][R216.64], R0 ;  /* 0x00000000d8001986 */ /* 0x0001e2000c10110a */
[C---:B------:R-:W-:Y:S02]  /*cc090*/  PRMT R4, R11.reuse, 0x7771, RZ ;  /* 0x000077710b047816 */ /* 0x040fe400000000ff */
[----:B------:R-:W-:Y:S01]  /*cc0a0*/  PRMT R5, R11, 0x7772, RZ ;  /* 0x000077720b057816 */ /* 0x000fe200000000ff */
[----:B------:R0:W-:Y:S04]  /*cc0b0*/  @P6 STG.E.U8 desc[UR10][R218.64], R2 ;  /* 0x00000002da006986 */ /* 0x0001e8000c10110a */
[----:B------:R0:W-:Y:S04]  /*cc0c0*/  @P0 STG.E.U8 desc[UR10][R220.64], R10 ;  /* 0x0000000adc000986 */ /* 0x0001e8000c10110a */
[----:B---3--:R0:W-:Y:S04]  /*cc0d0*/  @P5 STG.E.U8 desc[UR10][R222.64], R3 ;  /* 0x00000003de005986 */ /* 0x0081e8000c10110a */
[----:B------:R0:W-:Y:S01]  /*cc0e0*/  @P2 STG.E.U8 desc[UR10][R224.64], R4 ;  /* 0x00000004e0002986 */ /* 0x0001e2000c10110a */
[----:B------:R-:W-:-:S02]  /*cc0f0*/  ISETP.LT.AND P3, PT, R7, UR7, !P3 ;  /* 0x0000000707007c0c */ /* 0x000fc4000df61270 */
[----:B------:R-:W-:Y:S01]  /*cc100*/  PRMT R11, R11, 0x7773, RZ ;  /* 0x000077730b0b7816 */ /* 0x000fe200000000ff */
[----:B--2---:R0:W-:Y:S10]  /*cc110*/  @P4 STG.E.U8 desc[UR10][R226.64], R5 ;  /* 0x00000005e2004986 */ /* 0x0041f4000c10110a */
[----:B------:R-:W-:Y:S05]  /*cc120*/  @!P3 EXIT ;  /* 0x000000000000b94d */ /* 0x000fea0003800000 */
[----:B0-----:R-:W2:Y:S04]  /*cc130*/  LDL.LU.64 R226, [R1+0x608] ;  /* 0x0006080001e27983 */ /* 0x001ea80000300a00 */
[----:B--2---:R-:W-:Y:S01]  /*cc140*/  STG.E.U8 desc[UR10][R226.64], R11 ;  /* 0x0000000be2007986 */ /* 0x004fe2000c10110a */
[----:B------:R-:W-:Y:S05]  /*cc150*/  EXIT ;  /* 0x000000000000794d */ /* 0x000fea0003800000 */
.L_x_3:
[----:B------:R-:W-:-:S00]  /*cc160*/  BRA `(.L_x_3) ;  /* 0xfffffffc00fc7947 */ /* 0x000fc0000383ffff */
[----:B------:R-:W-:-:S00]  /*cc170*/  NOP ;  /* 0x0000000000007918 */ /* 0x000fc00000000000 */
        /* <DEDUP_REMOVED lines=8> */
.L_x_4:


//--------------------- .nv.shared.matmul_kernel  --------------------------
	.section	.nv.shared.matmul_kernel,"aw",@nobits
	.sectionflags	@""
	.align	16
	.zero		1024


//--------------------- .nv.shared.reserved.0     --------------------------
	.section	.nv.shared.reserved.0,"aw",@nobits
	.weak		__nv_reservedSMEM_offset_0_alias
	.size		__nv_reservedSMEM_offset_0_alias, 0, 0
	.other		__nv_reservedSMEM_offset_0_alias,@"STO_CUDA_RESERVED_SHARED STV_DEFAULT"
__nv_reservedSMEM_offset_0_alias:
	.zero		0


//--------------------- .nv.constant0.matmul_kernel --------------------------
	.section	.nv.constant0.matmul_kernel,"a",@progbits
	.sectionflags	@""
	.align	4
.nv.constant0.matmul_kernel:
	.zero		608


//--------------------- SYMBOLS --------------------------

	.type		.nv.reservedSmem.offset0,@object
	.size		.nv.reservedSmem.offset0,0x4
